def matmul_kernel(
    a_ptr,
    b_ptr,
    c_ptr,
    M,
    N,
    K,
    stride_am,
    stride_ak,
    stride_bk,
    stride_bn,
    stride_cm,
    stride_cn,
    BLOCK_M: tl.constexpr,
    BLOCK_N: tl.constexpr,
    BLOCK_K: tl.constexpr,
    GROUP_M: tl.constexpr,
):
    pid = tl.program_id(axis=0)
    num_pid_m = tl.cdiv(M, BLOCK_M)
    num_pid_n = tl.cdiv(N, BLOCK_N)
    num_pid_in_group = GROUP_M * num_pid_n
    group_id = pid // num_pid_in_group
    first_pid_m = group_id * GROUP_M
    group_size_m = min(num_pid_m - first_pid_m, GROUP_M)
    pid_m = first_pid_m + ((pid % num_pid_in_group) % group_size_m)
    pid_n = (pid % num_pid_in_group) // group_size_m

    offs_am = (pid_m * BLOCK_M + tl.arange(0, BLOCK_M)) % M
    offs_bn = (pid_n * BLOCK_N + tl.arange(0, BLOCK_N)) % N
    offs_k = tl.arange(0, BLOCK_K)
    a_ptrs = a_ptr + offs_am[:, None] * stride_am + offs_k[None, :] * stride_ak
    b_ptrs = b_ptr + offs_k[:, None] * stride_bk + offs_bn[None, :] * stride_bn

    acc = tl.zeros((BLOCK_M, BLOCK_N), dtype=tl.float32)
    for kk in range(0, tl.cdiv(K, BLOCK_K)):
        a = tl.load(a_ptrs, mask=offs_k[None, :] < K - kk * BLOCK_K, other=0.0)
        b = tl.load(b_ptrs, mask=offs_k[:, None] < K - kk * BLOCK_K, other=0.0)
        acc = tl.dot(a, b, acc)
        a_ptrs += BLOCK_K * stride_ak
        b_ptrs += BLOCK_K * stride_bk

    c = acc.to(c_ptr.dtype.element_ty)
    offs_cm = pid_m * BLOCK_M + tl.arange(0, BLOCK_M)
    offs_cn = pid_n * BLOCK_N + tl.arange(0, BLOCK_N)
    c_ptrs = c_ptr + offs_cm[:, None] * stride_cm + offs_cn[None, :] * stride_cn
    mask = (offs_cm[:, None] < M) & (offs_cn[None, :] < N)
    tl.store(c_ptrs, c, mask=mask)

# config = {"BLOCK_K": 128, "BLOCK_M": 256, "BLOCK_N": 128, "GROUP_M": 8, "arch": "sm_90", "dtype": "fp8e5m2", "num_ctas": 1, "num_stages": 3, "num_warps": 8}
# arch = sm_90


// ===== COMPILED SASS (sm_90a) =====

	.target	sm_90a

	.elftype	@"ET_EXEC"


//--------------------- .note.nv.tkinfo           --------------------------
	.section	.note.nv.tkinfo,"",@"SHT_NOTE"
	.sectionflags	@"SHF_NOTE_NV_TKINFO"
	.tkinfo
        /*0018*/ 	.word	0x00000002
        /*0030*/ 	.string	""
        /*0030*/ 	.string	"ptxas"
        /*0030*/ 	.string	"Cuda compilation tools, release 13.0, V13.0.88"
        /*0030*/ 	.string	"Build cuda_13.0.r13.0/compiler.36424714_0"
        /*0030*/ 	.string	"-v  -suppress-debug-info  -lineinfo  -arch sm_90a "



//--------------------- .note.nv.cuinfo           --------------------------
	.section	.note.nv.cuinfo,"",@"SHT_NOTE"
	.sectionflags	@"SHF_NOTE_NV_CUINFO"
        /*0018*/ 	.short	0x0002
        /*001a*/ 	.short	0x005a
        /*001c*/ 	.short	0x0082
	.zero		2


//--------------------- .nv.info                  --------------------------
	.section	.nv.info,"",@"SHT_CUDA_INFO"
	.align	4


	//----- nvinfo : EIATTR_REGCOUNT
	.align		4
        /*0000*/ 	.byte	0x04, 0x2f
        /*0002*/ 	.short	(.L_1 - .L_0)
	.align		4
.L_0:
        /*0004*/ 	.word	index@(matmul_kernel)
        /*0008*/ 	.word	0x000000ff


	//----- nvinfo : EIATTR_FRAME_SIZE
	.align		4
.L_1:
        /*000c*/ 	.byte	0x04, 0x11
        /*000e*/ 	.short	(.L_3 - .L_2)
	.align		4
.L_2:
        /*0010*/ 	.word	index@(matmul_kernel)
        /*0014*/ 	.word	0x000006b0


	//----- nvinfo : EIATTR_MIN_STACK_SIZE
	.align		4
.L_3:
        /*0018*/ 	.byte	0x04, 0x12
        /*001a*/ 	.short	(.L_5 - .L_4)
	.align		4
.L_4:
        /*001c*/ 	.word	index@(matmul_kernel)
        /*0020*/ 	.word	0x000006b0
.L_5:


//--------------------- .nv.compat                --------------------------
	.section	.nv.compat,"",@"SHT_CUDA_COMPAT_INFO"
	.align	4
        /*0000*/ 	.byte	0x02, 0x09, 0x01, 0x00, 0x02, 0x02, 0x04, 0x00, 0x02, 0x05, 0x05, 0x00, 0x03, 0x07, 0x01, 0x01
        /*0010*/ 	.byte	0x02, 0x03, 0x00, 0x00, 0x02, 0x06, 0x01, 0x00, 0x04, 0x0b, 0x08, 0x00, 0x00, 0x00, 0x00, 0x00
        /*0020*/ 	.byte	0x00, 0x00, 0x00, 0x00


//--------------------- .nv.info.matmul_kernel    --------------------------
	.section	.nv.info.matmul_kernel,"",@"SHT_CUDA_INFO"
	.sectionflags	@""
	.align	4


	//----- nvinfo : EIATTR_CUDA_API_VERSION
	.align		4
        /*0000*/ 	.byte	0x04, 0x37
        /*0002*/ 	.short	(.L_7 - .L_6)
.L_6:
        /*0004*/ 	.word	0x00000082


	//----- nvinfo : EIATTR_KPARAM_INFO
	.align		4
.L_7:
        /*0008*/ 	.byte	0x04, 0x17
        /*000a*/ 	.short	(.L_9 - .L_8)
.L_8:
        /*000c*/ 	.word	0x00000000
        /*0010*/ 	.short	0x000d
        /*0012*/ 	.short	0x0048
        /*0014*/ 	.byte	0x00, 0xf4, 0x21, 0x00


	//----- nvinfo : EIATTR_KPARAM_INFO
	.align		4
.L_9:
        /*0018*/ 	.byte	0x04, 0x17
        /*001a*/ 	.short	(.L_11 - .L_10)
.L_10:
        /*001c*/ 	.word	0x00000000
        /*0020*/ 	.short	0x000c
        /*0022*/ 	.short	0x0040
        /*0024*/ 	.byte	0x00, 0xf4, 0x21, 0x00


	//----- nvinfo : EIATTR_KPARAM_INFO
	.align		4
.L_11:
        /*0028*/ 	.byte	0x04, 0x17
        /*002a*/ 	.short	(.L_13 - .L_12)
.L_12:
        /*002c*/ 	.word	0x00000000
        /*0030*/ 	.short	0x000b
        /*0032*/ 	.short	0x0038
        /*0034*/ 	.byte	0x00, 0xf0, 0x11, 0x00


	//----- nvinfo : EIATTR_KPARAM_INFO
	.align		4
.L_13:
        /*0038*/ 	.byte	0x04, 0x17
        /*003a*/ 	.short	(.L_15 - .L_14)
.L_14:
        /*003c*/ 	.word	0x00000000
        /*0040*/ 	.short	0x000a
        /*0042*/ 	.short	0x0034
        /*0044*/ 	.byte	0x00, 0xf0, 0x11, 0x00


	//----- nvinfo : EIATTR_KPARAM_INFO
	.align		4
.L_15:
        /*0048*/ 	.byte	0x04, 0x17
        /*004a*/ 	.short	(.L_17 - .L_16)
.L_16:
        /*004c*/ 	.word	0x00000000
        /*0050*/ 	.short	0x0009
        /*0052*/ 	.short	0x0030
        /*0054*/ 	.byte	0x00, 0xf0, 0x11, 0x00


	//----- nvinfo : EIATTR_KPARAM_INFO
	.align		4
.L_17:
        /*0058*/ 	.byte	0x04, 0x17
        /*005a*/ 	.short	(.L_19 - .L_18)
.L_18:
        /*005c*/ 	.word	0x00000000
        /*0060*/ 	.short	0x0008
        /*0062*/ 	.short	0x002c
        /*0064*/ 	.byte	0x00, 0xf0, 0x11, 0x00


	//----- nvinfo : EIATTR_KPARAM_INFO
	.align		4
.L_19:
        /*0068*/ 	.byte	0x04, 0x17
        /*006a*/ 	.short	(.L_21 - .L_20)
.L_20:
        /*006c*/ 	.word	0x00000000
        /*0070*/ 	.short	0x0007
        /*0072*/ 	.short	0x0028
        /*0074*/ 	.byte	0x00, 0xf0, 0x11, 0x00


	//----- nvinfo : EIATTR_KPARAM_INFO
	.align		4
.L_21:
        /*0078*/ 	.byte	0x04, 0x17
        /*007a*/ 	.short	(.L_23 - .L_22)
.L_22:
        /*007c*/ 	.word	0x00000000
        /*0080*/ 	.short	0x0006
        /*0082*/ 	.short	0x0024
        /*0084*/ 	.byte	0x00, 0xf0, 0x11, 0x00


	//----- nvinfo : EIATTR_KPARAM_INFO
	.align		4
.L_23:
        /*0088*/ 	.byte	0x04, 0x17
        /*008a*/ 	.short	(.L_25 - .L_24)
.L_24:
        /*008c*/ 	.word	0x00000000
        /*0090*/ 	.short	0x0005
        /*0092*/ 	.short	0x0020
        /*0094*/ 	.byte	0x00, 0xf0, 0x11, 0x00


	//----- nvinfo : EIATTR_KPARAM_INFO
	.align		4
.L_25:
        /*0098*/ 	.byte	0x04, 0x17
        /*009a*/ 	.short	(.L_27 - .L_26)
.L_26:
        /*009c*/ 	.word	0x00000000
        /*00a0*/ 	.short	0x0004
        /*00a2*/ 	.short	0x001c
        /*00a4*/ 	.byte	0x00, 0xf0, 0x11, 0x00


	//----- nvinfo : EIATTR_KPARAM_INFO
	.align		4
.L_27:
        /*00a8*/ 	.byte	0x04, 0x17
        /*00aa*/ 	.short	(.L_29 - .L_28)
.L_28:
        /*00ac*/ 	.word	0x00000000
        /*00b0*/ 	.short	0x0003
        /*00b2*/ 	.short	0x0018
        /*00b4*/ 	.byte	0x00, 0xf0, 0x11, 0x00


	//----- nvinfo : EIATTR_KPARAM_INFO
	.align		4
.L_29:
        /*00b8*/ 	.byte	0x04, 0x17
        /*00ba*/ 	.short	(.L_31 - .L_30)
.L_30:
        /*00bc*/ 	.word	0x00000000
        /*00c0*/ 	.short	0x0002
        /*00c2*/ 	.short	0x0010
        /*00c4*/ 	.byte	0x00, 0xf4, 0x21, 0x00


	//----- nvinfo : EIATTR_KPARAM_INFO
	.align		4
.L_31:
        /*00c8*/ 	.byte	0x04, 0x17
        /*00ca*/ 	.short	(.L_33 - .L_32)
.L_32:
        /*00cc*/ 	.word	0x00000000
        /*00d0*/ 	.short	0x0001
        /*00d2*/ 	.short	0x0008
        /*00d4*/ 	.byte	0x00, 0xf4, 0x21, 0x00


	//----- nvinfo : EIATTR_KPARAM_INFO
	.align		4
.L_33:
        /*00d8*/ 	.byte	0x04, 0x17
        /*00da*/ 	.short	(.L_35 - .L_34)
.L_34:
        /*00dc*/ 	.word	0x00000000
        /*00e0*/ 	.short	0x0000
        /*00e2*/ 	.short	0x0000
        /*00e4*/ 	.byte	0x00, 0xf4, 0x21, 0x00


	//----- nvinfo : EIATTR_SPARSE_MMA_MASK
	.align		4
.L_35:
        /*00e8*/ 	.byte	0x03, 0x50
        /*00ea*/ 	.short	0x0000


	//----- nvinfo : EIATTR_MAXREG_COUNT
	.align		4
        /*00ec*/ 	.byte	0x03, 0x1b
        /*00ee*/ 	.short	0x00ff


	//----- nvinfo : EIATTR_NUM_BARRIERS
	.align		4
        /*00f0*/ 	.byte	0x02, 0x4c
        /*00f2*/ 	.byte	0x01
	.zero		1


	//----- nvinfo : EIATTR_ANNOTATIONS
	.align		4
        /*00f4*/ 	.byte	0x04, 0x55
        /*00f6*/ 	.short	(.L_37 - .L_36)


	//   ....[0]....
.L_36:
        /*00f8*/ 	.word	0x00000001
        /*00fc*/ 	.byte	0x20, 0x05, 0x00, 0x00, 0x01, 0x00, 0x00, 0x00, 0x90, 0x05, 0x00, 0x00, 0x01, 0x00, 0x00, 0x00
        /* <DEDUP_REMOVED lines=798> */
        /*32ec*/ 	.byte	0x40, 0x39, 0x01, 0x00


	//----- nvinfo : EIATTR_MERCURY_ISA_VERSION
	.align		4
.L_37:
        /*32f0*/ 	.byte	0x03, 0x5f
        /*32f2*/ 	.short	0x0101


	//----- nvinfo : EIATTR_EXIT_INSTR_OFFSETS
	.align		4
        /*32f4*/ 	.byte	0x04, 0x1c
        /*32f6*/ 	.short	(.L_39 - .L_38)


	//   ....[0]....
.L_38:
        /*32f8*/ 	.word	0x000184e0


	//   ....[1]....
        /*32fc*/ 	.word	0x00018500


	//----- nvinfo : EIATTR_REQNTID
	.align		4
.L_39:
        /*3300*/ 	.byte	0x04, 0x10
        /*3302*/ 	.short	(.L_41 - .L_40)
.L_40:
        /*3304*/ 	.word	0x00000100
        /*3308*/ 	.word	0x00000001
        /*330c*/ 	.word	0x00000001


	//----- nvinfo : EIATTR_CBANK_PARAM_SIZE
	.align		4
.L_41:
        /*3310*/ 	.byte	0x03, 0x19
        /*3312*/ 	.short	0x0050


	//----- nvinfo : EIATTR_PARAM_CBANK
	.align		4
        /*3314*/ 	.byte	0x04, 0x0a
        /*3316*/ 	.short	(.L_43 - .L_42)
	.align		4
.L_42:
        /*3318*/ 	.word	index@(.nv.constant0.matmul_kernel)
        /*331c*/ 	.short	0x0210
        /*331e*/ 	.short	0x0050


	//----- nvinfo : EIATTR_SW_WAR
	.align		4
.L_43:
        /*3320*/ 	.byte	0x04, 0x36
        /*3322*/ 	.short	(.L_45 - .L_44)
.L_44:
        /*3324*/ 	.word	0x00000008
.L_45:


//--------------------- .nv.callgraph             --------------------------
	.section	.nv.callgraph,"",@"SHT_CUDA_CALLGRAPH"
	.align	4
	.sectionentsize	8
	.align		4
        /*0000*/ 	.word	0x00000000
	.align		4
        /*0004*/ 	.word	0xffffffff
	.align		4
        /*0008*/ 	.word	0x00000000
	.align		4
        /*000c*/ 	.word	0xfffffffe
	.align		4
        /*0010*/ 	.word	0x00000000
	.align		4
        /*0014*/ 	.word	0xfffffffd
	.align		4
        /*0018*/ 	.word	0x00000000
	.align		4
        /*001c*/ 	.word	0xfffffffc


//--------------------- .text.matmul_kernel       --------------------------
	.section	.text.matmul_kernel,"ax",@progbits
	.align	128
        .global         matmul_kernel
        .type           matmul_kernel,@function
        .size           matmul_kernel,(.L_x_4 - matmul_kernel)
        .other          matmul_kernel,@"STO_CUDA_ENTRY STV_DEFAULT"
matmul_kernel:
.text.matmul_kernel:
[----:B------:R-:W0:Y:S08]  /*0000*/  LDC R1, c[0x0][0x28] ;  /* 0x00000a00ff017b82 */ /* 0x000e300000000800 */
[----:B------:R-:W1:Y:S01]  /*0010*/  LDC.64 R44, c[0x0][0x228] ;  /* 0x00008a00ff2c7b82 */ /* 0x000e620000000a00 */
[----:B------:R-:W2:Y:S01]  /*0020*/  S2R R5, SR_CTAID.X ;  /* 0x0000000000057919 */ /* 0x000ea20000002500 */
[----:B0-----:R-:W-:Y:S01]  /*0030*/  VIADD R1, R1, 0xfffff950 ;  /* 0xfffff95001017836 */ /* 0x001fe20000000000 */
[----:B------:R-:W-:Y:S01]  /*0040*/  UMOV UR12, 0x400 ;  /* 0x00000400000c7882 */ /* 0x000fe20000000000 */
[----:B------:R-:W-:Y:S01]  /*0050*/  ULDC.64 UR14, c[0x0][0x208] ;  /* 0x00008200000e7ab9 */ /* 0x000fe20000000a00 */
[----:B------:R-:W0:Y:S03]  /*0060*/  S2R R242, SR_TID.X ;  /* 0x0000000000f27919 */ /* 0x000e260000002100 */
[----:B------:R-:W3:Y:S08]  /*0070*/  LDC R14, c[0x0][0x230] ;  /* 0x00008c00ff0e7b82 */ /* 0x000ef00000000800 */
[----:B------:R-:W4:Y:S01]  /*0080*/  S2UR UR4, SR_CgaCtaId ;  /* 0x00000000000479c3 */ /* 0x000f220000008800 */
[----:B-1----:R-:W-:-:S05]  /*0090*/  VIADD R0, R45, 0x7f ;  /* 0x0000007f2d007836 */ /* 0x002fca0000000000 */
[----:B------:R-:W-:Y:S01]  /*00a0*/  SHF.R.S32.HI R3, RZ, 0x1f, R0 ;  /* 0x0000001fff037819 */ /* 0x000fe20000011400 */
[----:B---3--:R-:W-:-:S03]  /*00b0*/  VIADD R14, R14, 0x7f ;  /* 0x0000007f0e0e7836 */ /* 0x008fc60000000000 */
[----:B------:R-:W-:Y:S02]  /*00c0*/  LEA.HI R3, R3, R0, RZ, 0x7 ;  /* 0x0000000003037211 */ /* 0x000fe400078f38ff */
[----:B--2---:R-:W-:Y:S02]  /*00d0*/  IABS R8, R5 ;  /* 0x0000000500087213 */ /* 0x004fe40000000000 */
[----:B------:R-:W-:Y:S01]  /*00e0*/  SHF.R.S32.HI R3, RZ, 0x7, R3 ;  /* 0x00000007ff037819 */ /* 0x000fe20000011403 */
[----:B----4-:R-:W-:-:S04]  /*00f0*/  ULEA UR12, UR4, UR12, 0x18 ;  /* 0x0000000c040c7291 */ /* 0x010fc8000f8ec03f */
[----:B------:R-:W-:-:S05]  /*0100*/  IMAD.SHL.U32 R4, R3, 0x8, RZ ;  /* 0x0000000803047824 */ /* 0x000fca00078e00ff */
[-C--:B------:R-:W-:Y:S02]  /*0110*/  IABS R7, R4.reuse ;  /* 0x0000000400077213 */ /* 0x080fe40000000000 */
[----:B------:R-:W-:Y:S02]  /*0120*/  IABS R10, R4 ;  /* 0x00000004000a7213 */ /* 0x000fe40000000000 */
[----:B------:R-:W1:Y:S08]  /*0130*/  I2F.RP R0, R7 ;  /* 0x0000000700007306 */ /* 0x000e700000209400 */
[----:B-1----:R-:W1:Y:S02]  /*0140*/  MUFU.RCP R0, R0 ;  /* 0x0000000000007308 */ /* 0x002e640000001000 */
[----:B-1----:R-:W-:-:S02]  /*0150*/  VIADD R2, R0, 0xffffffe ;  /* 0x0ffffffe00027836 */ /* 0x002fc40000000000 */
[----:B------:R-:W-:-:S04]  /*0160*/  IMAD.MOV R0, RZ, RZ, -R10 ;  /* 0x000000ffff007224 */ /* 0x000fc800078e0a0a */
[----:B------:R1:W2:Y:S02]  /*0170*/  F2I.FTZ.U32.TRUNC.NTZ R3, R2 ;  /* 0x0000000200037305 */ /* 0x0002a4000021f000 */
[----:B-1----:R-:W-:Y:S02]  /*0180*/  IMAD.MOV.U32 R2, RZ, RZ, RZ ;  /* 0x000000ffff027224 */ /* 0x002fe400078e00ff */
[----:B--2---:R-:W-:-:S04]  /*0190*/  IMAD.MOV R6, RZ, RZ, -R3 ;  /* 0x000000ffff067224 */ /* 0x004fc800078e0a03 */
[----:B------:R-:W-:Y:S02]  /*01a0*/  IMAD R9, R6, R7, RZ ;  /* 0x0000000706097224 */ /* 0x000fe400078e02ff */
[----:B------:R-:W-:Y:S02]  /*01b0*/  IMAD.MOV.U32 R6, RZ, RZ, R8 ;  /* 0x000000ffff067224 */ /* 0x000fe400078e0008 */
[----:B------:R-:W-:-:S06]  /*01c0*/  IMAD.HI.U32 R3, R3, R9, R2 ;  /* 0x0000000903037227 */ /* 0x000fcc00078e0002 */
[----:B------:R-:W-:-:S04]  /*01d0*/  IMAD.HI.U32 R3, R3, R6, RZ ;  /* 0x0000000603037227 */ /* 0x000fc800078e00ff */
[----:B------:R-:W-:-:S05]  /*01e0*/  IMAD R0, R3, R0, R6 ;  /* 0x0000000003007224 */ /* 0x000fca00078e0206 */
[----:B------:R-:W-:-:S13]  /*01f0*/  ISETP.GT.U32.AND P1, PT, R7, R0, PT ;  /* 0x000000000700720c */ /* 0x000fda0003f24070 */
[----:B------:R-:W-:Y:S02]  /*0200*/  @!P1 IMAD.IADD R0, R0, 0x1, -R7 ;  /* 0x0000000100009824 */ /* 0x000fe400078e0a07 */
[----:B------:R-:W-:Y:S01]  /*0210*/  @!P1 VIADD R3, R3, 0x1 ;  /* 0x0000000103039836 */ /* 0x000fe20000000000 */
[----:B------:R-:W-:Y:S02]  /*0220*/  ISETP.NE.AND P1, PT, R4, RZ, PT ;  /* 0x000000ff0400720c */ /* 0x000fe40003f25270 */
[----:B------:R-:W-:Y:S02]  /*0230*/  ISETP.GE.U32.AND P0, PT, R0, R7, PT ;  /* 0x000000070000720c */ /* 0x000fe40003f06070 */
[----:B------:R-:W-:-:S04]  /*0240*/  LOP3.LUT R0, R5, R4, RZ, 0x3c, !PT ;  /* 0x0000000405007212 */ /* 0x000fc800078e3cff */
[----:B------:R-:W-:Y:S01]  /*0250*/  ISETP.GE.AND P2, PT, R0, RZ, PT ;  /* 0x000000ff0000720c */ /* 0x000fe20003f46270 */
[----:B------:R-:W-:-:S06]  /*0260*/  VIADD R0, R44, 0xff ;  /* 0x000000ff2c007836 */ /* 0x000fcc0000000000 */
[----:B------:R-:W-:-:S04]  /*0270*/  @P0 VIADD R3, R3, 0x1 ;  /* 0x0000000103030836 */ /* 0x000fc80000000000 */
[----:B------:R-:W-:Y:S01]  /*0280*/  IMAD.MOV.U32 R2, RZ, RZ, R3 ;  /* 0x000000ffff027224 */ /* 0x000fe200078e0003 */
[----:B------:R-:W-:-:S03]  /*0290*/  SHF.R.S32.HI R3, RZ, 0x1f, R0 ;  /* 0x0000001fff037819 */ /* 0x000fc60000011400 */
[----:B------:R-:W-:Y:S01]  /*02a0*/  @!P2 IMAD.MOV R2, RZ, RZ, -R2 ;  /* 0x000000ffff02a224 */ /* 0x000fe200078e0a02 */
[----:B------:R-:W-:Y:S02]  /*02b0*/  @!P1 LOP3.LUT R2, RZ, R4, RZ, 0x33, !PT ;  /* 0x00000004ff029212 */ /* 0x000fe400078e33ff */
[----:B------:R-:W-:-:S03]  /*02c0*/  LEA.HI R3, R3, R0, RZ, 0x8 ;  /* 0x0000000003037211 */ /* 0x000fc600078f40ff */
[----:B------:R-:W-:Y:S02]  /*02d0*/  IMAD.SHL.U32 R6, R2, 0x8, RZ ;  /* 0x0000000802067824 */ /* 0x000fe400078e00ff */
[----:B------:R-:W-:-:S03]  /*02e0*/  IMAD.MOV R2, RZ, RZ, -R2 ;  /* 0x000000ffff027224 */ /* 0x000fc600078e0a02 */
[----:B------:R-:W-:Y:S01]  /*02f0*/  LEA.HI.SX32 R3, R3, -R6, 0x18 ;  /* 0x8000000603037211 */ /* 0x000fe200078fc2ff */
[----:B------:R-:W-:-:S03]  /*0300*/  IMAD R4, R4, R2, R5 ;  /* 0x0000000204047224 */ /* 0x000fc600078e0205 */
[----:B------:R-:W-:Y:S02]  /*0310*/  VIMNMX R11, R3, 0x8, PT ;  /* 0x00000008030b7848 */ /* 0x000fe40003fe0100 */
[----:B------:R-:W-:Y:S02]  /*0320*/  IABS R9, R4 ;  /* 0x0000000400097213 */ /* 0x000fe40000000000 */
[----:B------:R-:W-:-:S04]  /*0330*/  IABS R7, R11 ;  /* 0x0000000b00077213 */ /* 0x000fc80000000000 */
[----:B------:R-:W1:Y:S08]  /*0340*/  I2F.RP R0, R7 ;  /* 0x0000000700007306 */ /* 0x000e700000209400 */
[----:B-1----:R-:W1:Y:S02]  /*0350*/  MUFU.RCP R0, R0 ;  /* 0x0000000000007308 */ /* 0x002e640000001000 */
[----:B-1----:R-:W-:-:S06]  /*0360*/  VIADD R3, R0, 0xffffffe ;  /* 0x0ffffffe00037836 */ /* 0x002fcc0000000000 */
[----:B------:R-:W1:Y:S02]  /*0370*/  F2I.FTZ.U32.TRUNC.NTZ R3, R3 ;  /* 0x0000000300037305 */ /* 0x000e64000021f000 */
[----:B-1----:R-:W-:-:S04]  /*0380*/  IMAD.MOV R8, RZ, RZ, -R3 ;  /* 0x000000ffff087224 */ /* 0x002fc800078e0a03 */
[----:B------:R-:W-:Y:S01]  /*0390*/  IMAD.MOV.U32 R2, RZ, RZ, R8 ;  /* 0x000000ffff027224 */ /* 0x000fe200078e0008 */
[----:B------:R-:W-:-:S03]  /*03a0*/  IABS R8, R11 ;  /* 0x0000000b00087213 */ /* 0x000fc60000000000 */
[----:B------:R-:W-:Y:S02]  /*03b0*/  IMAD R5, R2, R7, RZ ;  /* 0x0000000702057224 */ /* 0x000fe400078e02ff */
[----:B------:R-:W-:Y:S02]  /*03c0*/  IMAD.MOV.U32 R2, RZ, RZ, RZ ;  /* 0x000000ffff027224 */ /* 0x000fe400078e00ff */
[----:B------:R-:W-:Y:S01]  /*03d0*/  IMAD.MOV R0, RZ, RZ, -R8 ;  /* 0x000000ffff007224 */ /* 0x000fe200078e0a08 */
[----:B0-----:R-:W-:Y:S01]  /*03e0*/  LOP3.LUT R8, R242, 0xff, RZ, 0xc0, !PT ;  /* 0x000000fff2087812 */ /* 0x001fe200078ec0ff */
        /* <DEDUP_REMOVED lines=9> */
[----:B------:R-:W-:-:S07]  /*0480*/  ISETP.GE.AND P2, PT, R0, RZ, PT ;  /* 0x000000ff0000720c */ /* 0x000fce0003f46270 */
[----:B------:R-:W-:Y:S01]  /*0490*/  @P0 VIADD R2, R2, 0x1 ;  /* 0x0000000102020836 */ /* 0x000fe20000000000 */
[----:B------:R-:W-:-:S05]  /*04a0*/  ISETP.GT.AND P0, PT, R14, 0x7f, PT ;  /* 0x0000007f0e00780c */ /* 0x000fca0003f04270 */
[----:B------:R-:W-:Y:S01]  /*04b0*/  @!P2 IMAD.MOV R2, RZ, RZ, -R2 ;  /* 0x000000ffff02a224 */ /* 0x000fe200078e0a02 */
[----:B------:R-:W-:-:S05]  /*04c0*/  @!P1 LOP3.LUT R2, RZ, R11, RZ, 0x33, !PT ;  /* 0x0000000bff029212 */ /* 0x000fca00078e33ff */
[----:B------:R-:W-:-:S04]  /*04d0*/  IMAD.MOV R0, RZ, RZ, -R2 ;  /* 0x000000ffff007224 */ /* 0x000fc800078e0a02 */
[----:B------:R-:W-:-:S04]  /*04e0*/  IMAD R0, R11, R0, R4 ;  /* 0x000000000b007224 */ /* 0x000fc800078e0204 */
[----:B------:R-:W-:Y:S02]  /*04f0*/  IMAD.IADD R3, R6, 0x1, R0 ;  /* 0x0000000106037824 */ /* 0x000fe400078e0200 */
[----:B------:R-:W-:Y:S02]  /*0500*/  IMAD.SHL.U32 R0, R2, 0x80, RZ ;  /* 0x0000008002007824 */ /* 0x000fe400078e00ff */
[----:B------:R-:W-:-:S05]  /*0510*/  IMAD R20, R3, 0x100, R8 ;  /* 0x0000010003147824 */ /* 0x000fca00078e0208 */
[----:B------:R0:W-:Y:S01]  /*0520*/  STL [R1+0x65c], R20 ;  /* 0x00065c1401007387 */ /* 0x0001e20000100800 */
[----:B------:R-:W-:Y:S05]  /*0530*/  @P0 BRA `(.L_x_0) ;  /* 0x00000004000c0947 */ /* 0x000fea0003800000 */
[----:B------:R-:W-:Y:S01]  /*0540*/  IMAD.SHL.U32 R2, R242, 0x10, RZ ;  /* 0x00000010f2027824 */ /* 0x000fe200078e00ff */
[----:B------:R-:W-:Y:S02]  /*0550*/  CS2R R88, SRZ ;  /* 0x0000000000587805 */ /* 0x000fe4000001ff00 */
[----:B------:R-:W-:Y:S02]  /*0560*/  CS2R R90, SRZ ;  /* 0x00000000005a7805 */ /* 0x000fe4000001ff00 */
[----:B------:R-:W-:Y:S02]  /*0570*/  CS2R R92, SRZ ;  /* 0x00000000005c7805 */ /* 0x000fe4000001ff00 */
[----:B------:R-:W-:Y:S01]  /*0580*/  CS2R R94, SRZ ;  /* 0x00000000005e7805 */ /* 0x000fe2000001ff00 */
[----:B------:R2:W-:Y:S01]  /*0590*/  STL [R1+0x660], R2 ;  /* 0x0006600201007387 */ /* 0x0005e20000100800 */
[----:B------:R-:W-:Y:S02]  /*05a0*/  CS2R R96, SRZ ;  /* 0x0000000000607805 */ /* 0x000fe4000001ff00 */
[----:B------:R-:W-:-:S02]  /*05b0*/  CS2R R98, SRZ ;  /* 0x0000000000627805 */ /* 0x000fc4000001ff00 */
[----:B------:R-:W-:Y:S02]  /*05c0*/  CS2R R100, SRZ ;  /* 0x0000000000647805 */ /* 0x000fe4000001ff00 */
[----:B------:R-:W-:Y:S02]  /*05d0*/  CS2R R102, SRZ ;  /* 0x0000000000667805 */ /* 0x000fe4000001ff00 */
[----:B------:R-:W-:Y:S02]  /*05e0*/  CS2R R104, SRZ ;  /* 0x0000000000687805 */ /* 0x000fe4000001ff00 */
[----:B------:R-:W-:Y:S02]  /*05f0*/  CS2R R106, SRZ ;  /* 0x00000000006a7805 */ /* 0x000fe4000001ff00 */
        /* <DEDUP_REMOVED lines=53> */
[----:B------:R-:W-:Y:S01]  /*0950*/  CS2R R86, SRZ ;  /* 0x0000000000567805 */ /* 0x000fe2000001ff00 */
[----:B--2---:R-:W-:Y:S06]  /*0960*/  BRA `(.L_x_1) ;  /* 0x0000012c00dc7947 */ /* 0x004fec0003800000 */
.L_x_0:
[----:B------:R-:W-:Y:S01]  /*0970*/  IABS R10, R44 ;  /* 0x0000002c000a7213 */ /* 0x000fe20000000000 */
[----:B------:R-:W-:Y:S01]  /*0980*/  IMAD.SHL.U32 R13, R242, 0x10, RZ ;  /* 0x00000010f20d7824 */ /* 0x000fe200078e00ff */
[----:B------:R-:W-:Y:S01]  /*0990*/  IABS R2, R45 ;  /* 0x0000002d00027213 */ /* 0x000fe20000000000 */
[----:B------:R-:W-:Y:S01]  /*09a0*/  ULDC UR13, c[0x0][0x23c] ;  /* 0x00008f00000d7ab9 */ /* 0x000fe20000000800 */
[----:B------:R-:W1:Y:S01]  /*09b0*/  I2F.RP R3, R10 ;  /* 0x0000000a00037306 */ /* 0x000e620000209400 */
[----:B------:R-:W-:Y:S01]  /*09c0*/  IABS R12, R20 ;  /* 0x00000014000c7213 */ /* 0x000fe20000000000 */
[----:B------:R2:W-:Y:S01]  /*09d0*/  STL [R1+0x660], R13 ;  /* 0x0006600d01007387 */ /* 0x0005e20000100800 */
[----:B------:R-:W-:Y:S01]  /*09e0*/  ISETP.GE.AND P5, PT, R20, RZ, PT ;  /* 0x000000ff1400720c */ /* 0x000fe20003fa6270 */
[----:B------:R-:W-:Y:S01]  /*09f0*/  ULDC.64 UR4, c[0x0][0x218] ;  /* 0x0000860000047ab9 */ /* 0x000fe20000000a00 */
[----:B------:R-:W-:Y:S01]  /*0a00*/  LOP3.LUT R152, R242, 0x7f, RZ, 0xc0, !PT ;  /* 0x0000007ff2987812 */ /* 0x000fe200078ec0ff */
[----:B------:R-:W-:Y:S01]  /*0a10*/  ULDC.64 UR6, c[0x0][0x210] ;  /* 0x0000840000067ab9 */ /* 0x000fe20000000a00 */
[----:B------:R-:W-:Y:S01]  /*0a20*/  CS2R R132, SRZ ;  /* 0x0000000000847805 */ /* 0x000fe2000001ff00 */
[----:B------:R-:W3:Y:S01]  /*0a30*/  I2F.RP R9, R2 ;  /* 0x0000000200097306 */ /* 0x000ee20000209400 */
[----:B------:R-:W-:-:S02]  /*0a40*/  CS2R R134, SRZ ;  /* 0x0000000000867805 */ /* 0x000fc4000001ff00 */
[----:B------:R-:W-:Y:S02]  /*0a50*/  CS2R R136, SRZ ;  /* 0x0000000000887805 */ /* 0x000fe4000001ff00 */
[----:B------:R-:W-:Y:S02]  /*0a60*/  CS2R R138, SRZ ;  /* 0x00000000008a7805 */ /* 0x000fe4000001ff00 */
[----:B------:R-:W-:Y:S02]  /*0a70*/  CS2R R140, SRZ ;  /* 0x00000000008c7805 */ /* 0x000fe4000001ff00 */
[----:B------:R-:W-:Y:S02]  /*0a80*/  CS2R R142, SRZ ;  /* 0x00000000008e7805 */ /* 0x000fe4000001ff00 */
[----:B------:R-:W-:Y:S02]  /*0a90*/  CS2R R144, SRZ ;  /* 0x0000000000907805 */ /* 0x000fe4000001ff00 */
[----:B------:R-:W-:Y:S01]  /*0aa0*/  CS2R R146, SRZ ;  /* 0x0000000000927805 */ /* 0x000fe2000001ff00 */
[----:B-1----:R-:W1:Y:S01]  /*0ab0*/  MUFU.RCP R3, R3 ;  /* 0x0000000300037308 */ /* 0x002e620000001000 */
[----:B------:R-:W-:-:S02]  /*0ac0*/  CS2R R148, SRZ ;  /* 0x0000000000947805 */ /* 0x000fc4000001ff00 */
[----:B------:R-:W-:Y:S01]  /*0ad0*/  CS2R R150, SRZ ;  /* 0x0000000000967805 */ /* 0x000fe2000001ff00 */
[----:B------:R-:W-:-:S04]  /*0ae0*/  UMOV UR11, 0x40000040 ;  /* 0x40000040000b7882 */ /* 0x000fc80000000000 */
[----:B---3--:R-:W3:Y:S01]  /*0af0*/  MUFU.RCP R9, R9 ;  /* 0x0000000900097308 */ /* 0x008ee20000001000 */
[----:B-1----:R-:W-:Y:S01]  /*0b00*/  VIADD R4, R3, 0xffffffe ;  /* 0x0ffffffe03047836 */ /* 0x002fe20000000000 */
[----:B------:R-:W-:-:S06]  /*0b10*/  SHF.R.U32.HI R3, RZ, 0x7, R242 ;  /* 0x00000007ff037819 */ /* 0x000fcc00000116f2 */
[----:B------:R1:W4:Y:S01]  /*0b20*/  F2I.FTZ.U32.TRUNC.NTZ R5, R4 ;  /* 0x0000000400057305 */ /* 0x000322000021f000 */
[----:B------:R-:W-:Y:S01]  /*0b30*/  SGXT.U32 R3, R3, 0x1 ;  /* 0x000000010303781a */ /* 0x000fe20000000000 */
[----:B---3--:R-:W-:-:S06]  /*0b40*/  VIADD R6, R9, 0xffffffe ;  /* 0x0ffffffe09067836 */ /* 0x008fcc0000000000 */
[----:B------:R3:W5:Y:S01]  /*0b50*/  F2I.FTZ.U32.TRUNC.NTZ R7, R6 ;  /* 0x0000000600077305 */ /* 0x000762000021f000 */
[----:B-1----:R-:W-:Y:S02]  /*0b60*/  IMAD.MOV.U32 R4, RZ, RZ, RZ ;  /* 0x000000ffff047224 */ /* 0x002fe400078e00ff */
[----:B----4-:R-:W-:Y:S02]  /*0b70*/  IMAD.MOV R11, RZ, RZ, -R5 ;  /* 0x000000ffff0b7224 */ /* 0x010fe400078e0a05 */
[----:B---3--:R-:W-:Y:S02]  /*0b80*/  IMAD.MOV.U32 R6, RZ, RZ, RZ ;  /* 0x000000ffff067224 */ /* 0x008fe400078e00ff */
[----:B------:R-:W-:-:S04]  /*0b90*/  IMAD R11, R11, R10, RZ ;  /* 0x0000000a0b0b7224 */ /* 0x000fc800078e02ff */
[----:B------:R-:W-:Y:S01]  /*0ba0*/  IMAD.HI.U32 R5, R5, R11, R4 ;  /* 0x0000000b05057227 */ /* 0x000fe200078e0004 */
[----:B------:R-:W-:-:S03]  /*0bb0*/  LOP3.LUT R4, R0, R3, RZ, 0xfc, !PT ;  /* 0x0000000300047212 */ /* 0x000fc600078efcff */
[----:B------:R-:W-:Y:S01]  /*0bc0*/  IMAD.MOV.U32 R11, RZ, RZ, R12 ;  /* 0x000000ffff0b7224 */ /* 0x000fe200078e000c */
[C---:B------:R-:W-:Y:S01]  /*0bd0*/  LOP3.LUT R18, R4.reuse, 0x7c, RZ, 0xfc, !PT ;  /* 0x0000007c04127812 */ /* 0x040fe200078efcff */
[----:B-----5:R-:W-:Y:S01]  /*0be0*/  IMAD.MOV R9, RZ, RZ, -R7 ;  /* 0x000000ffff097224 */ /* 0x020fe200078e0a07 */
[----:B------:R-:W-:Y:S01]  /*0bf0*/  SHF.R.U32.HI R12, RZ, 0x5, R242 ;  /* 0x00000005ff0c7819 */ /* 0x000fe200000116f2 */
[----:B------:R-:W-:Y:S01]  /*0c00*/  IMAD.HI.U32 R5, R5, R11, RZ ;  /* 0x0000000b05057227 */ /* 0x000fe200078e00ff */
[----:B------:R-:W-:Y:S02]  /*0c10*/  IABS R15, R18 ;  /* 0x00000012000f7213 */ /* 0x000fe40000000000 */
[----:B------:R-:W-:Y:S01]  /*0c20*/  LOP3.LUT R17, R4, 0x7e, RZ, 0xfc, !PT ;  /* 0x0000007e04117812 */ /* 0x000fe200078efcff */
[----:B------:R-:W-:Y:S01]  /*0c30*/  IMAD.MOV R5, RZ, RZ, -R5 ;  /* 0x000000ffff057224 */ /* 0x000fe200078e0a05 */
[----:B------:R-:W-:Y:S02]  /*0c40*/  R2UR UR24, R12 ;  /* 0x000000000c1872ca */ /* 0x000fe400000e0000 */
[----:B------:R-:W-:Y:S01]  /*0c50*/  IABS R12, R17 ;  /* 0x00000011000c7213 */ /* 0x000fe20000000000 */
[----:B------:R-:W-:Y:S01]  /*0c60*/  IMAD R3, R10, R5, R11 ;  /* 0x000000050a037224 */ /* 0x000fe200078e020b */
[----:B------:R-:W-:Y:S01]  /*0c70*/  LOP3.LUT R19, R4, 0x7a, RZ, 0xfc, !PT ;  /* 0x0000007a04137812 */ /* 0x000fe200078efcff */
[----:B------:R-:W-:Y:S01]  /*0c80*/  IMAD R5, R9, R2, RZ ;  /* 0x0000000209057224 */ /* 0x000fe200078e02ff */
[----:B------:R-:W-:-:S02]  /*0c90*/  LOP3.LUT R9, R13, 0x70, RZ, 0xc0, !PT ;  /* 0x000000700d097812 */ /* 0x000fc400078ec0ff */
[----:B------:R-:W-:Y:S01]  /*0ca0*/  ISETP.GT.U32.AND P0, PT, R10, R3, PT ;  /* 0x000000030a00720c */ /* 0x000fe20003f04070 */
[----:B------:R-:W-:Y:S01]  /*0cb0*/  IMAD.HI.U32 R5, R7, R5, R6 ;  /* 0x0000000507057227 */ /* 0x000fe200078e0006 */
[----:B------:R-:W-:Y:S02]  /*0cc0*/  IABS R16, R19 ;  /* 0x0000001300107213 */ /* 0x000fe40000000000 */
[----:B------:R-:W-:Y:S01]  /*0cd0*/  SHF.R.S32.HI R11, RZ, 0x1f, R14 ;  /* 0x0000001fff0b7819 */ /* 0x000fe2000001140e */
[----:B------:R-:W-:Y:S01]  /*0ce0*/  IMAD R241, R8, 0x80, R9 ;  /* 0x0000008008f17824 */ /* 0x000fe200078e0209 */
[----:B------:R-:W-:Y:S01]  /*0cf0*/  ISETP.GE.AND P3, PT, R17, RZ, PT ;  /* 0x000000ff1100720c */ /* 0x000fe20003f66270 */
[----:B------:R-:W-:Y:S01]  /*0d00*/  IMAD.HI.U32 R7, R5, R15, RZ ;  /* 0x0000000f05077227 */ /* 0x000fe200078e00ff */
[----:B------:R-:W-:Y:S02]  /*0d10*/  LEA.HI R14, R11, R14, RZ, 0x7 ;  /* 0x0000000e0b0e7211 */ /* 0x000fe400078f38ff */
[C---:B------:R-:W-:Y:S01]  /*0d20*/  LOP3.LUT R21, R4.reuse, 0x6e, RZ, 0xfc, !PT ;  /* 0x0000006e04157812 */ /* 0x040fe200078efcff */
[----:B------:R-:W-:Y:S01]  /*0d30*/  IMAD.MOV R7, RZ, RZ, -R7 ;  /* 0x000000ffff077224 */ /* 0x000fe200078e0a07 */
[----:B0-----:R-:W-:Y:S01]  /*0d40*/  LOP3.LUT R20, R4, 0x70, RZ, 0xfc, !PT ;  /* 0x0000007004147812 */ /* 0x001fe200078efcff */
[----:B------:R-:W-:Y:S01]  /*0d50*/  @!P0 IMAD.IADD R3, R3, 0x1, -R10 ;  /* 0x0000000103038824 */ /* 0x000fe200078e0a0a */
[----:B------:R-:W-:Y:S01]  /*0d60*/  ISETP.GE.AND P0, PT, R18, RZ, PT ;  /* 0x000000ff1200720c */ /* 0x000fe20003f06270 */
[----:B------:R-:W-:Y:S01]  /*0d70*/  IMAD R7, R2, R7, R15 ;  /* 0x0000000702077224 */ /* 0x000fe200078e020f */
[----:B------:R-:W-:Y:S01]  /*0d80*/  LOP3.LUT R15, R4, 0x78, RZ, 0xfc, !PT ;  /* 0x00000078040f7812 */ /* 0x000fe200078efcff */
[C---:B------:R-:W-:Y:S01]  /*0d90*/  IMAD.HI.U32 R6, R5.reuse, R12, RZ ;  /* 0x0000000c05067227 */ /* 0x040fe200078e00ff */
[----:B------:R-:W-:Y:S01]  /*0da0*/  ISETP.GT.U32.AND P1, PT, R10, R3, PT ;  /* 0x000000030a00720c */ /* 0x000fe20003f24070 */
[----:B------:R-:W-:Y:S01]  /*0db0*/  STL [R1+0x62c], R241 ;  /* 0x00062cf101007387 */ /* 0x000fe20000100800 */
[----:B------:R-:W-:Y:S01]  /*0dc0*/  ISETP.GT.U32.AND P4, PT, R2, R7, PT ;  /* 0x000000070200720c */ /* 0x000fe20003f84070 */
[----:B--2---:R-:W-:Y:S01]  /*0dd0*/  IMAD.MOV R13, RZ, RZ, -R6 ;  /* 0x000000ffff0d7224 */ /* 0x004fe200078e0a06 */
[----:B------:R-:W-:Y:S01]  /*0de0*/  IABS R11, R15 ;  /* 0x0000000f000b7213 */ /* 0x000fe20000000000 */
[----:B------:R-:W-:Y:S01]  /*0df0*/  IMAD.MOV.U32 R9, RZ, RZ, R16 ;  /* 0x000000ffff097224 */ /* 0x000fe200078e0010 */
[----:B------:R-:W-:Y:S01]  /*0e00*/  LOP3.LUT R16, R4, 0x76, RZ, 0xfc, !PT ;  /* 0x0000007604107812 */ /* 0x000fe200078efcff */
[----:B------:R-:W-:Y:S01]  /*0e10*/  IMAD R6, R2, R13, R12 ;  /* 0x0000000d02067224 */ /* 0x000fe200078e020c */
[----:B------:R-:W-:Y:S01]  /*0e20*/  LOP3.LUT R18, R4, 0x74, RZ, 0xfc, !PT ;  /* 0x0000007404127812 */ /* 0x000fe200078efcff */
[----:B------:R-:W-:Y:S01]  /*0e30*/  IMAD.HI.U32 R8, R5, R9, RZ ;  /* 0x0000000905087227 */ /* 0x000fe200078e00ff */
[----:B------:R-:W-:-:S02]  /*0e40*/  IABS R12, R16 ;  /* 0x00000010000c7213 */ /* 0x000fc40000000000 */
[----:B------:R-:W-:Y:S01]  /*0e50*/  ISETP.GT.U32.AND P2, PT, R2, R6, PT ;  /* 0x000000060200720c */ /* 0x000fe20003f44070 */
[----:B------:R-:W-:Y:S01]  /*0e60*/  IMAD.MOV R8, RZ, RZ, -R8 ;  /* 0x000000ffff087224 */ /* 0x000fe200078e0a08 */
[----:B------:R-:W-:Y:S01]  /*0e70*/  IABS R17, R21 ;  /* 0x0000001500117213 */ /* 0x000fe20000000000 */
[----:B------:R-:W-:Y:S01]  /*0e80*/  @!P1 IMAD.IADD R3, R3, 0x1, -R10 ;  /* 0x0000000103039824 */ /* 0x000fe200078e0a0a */
[----:B------:R-:W-:Y:S01]  /*0e90*/  ISETP.NE.AND P1, PT, R44, RZ, PT ;  /* 0x000000ff2c00720c */ /* 0x000fe20003f25270 */
[----:B------:R-:W-:Y:S01]  /*0ea0*/  @!P4 IMAD.IADD R7, R7, 0x1, -R2 ;  /* 0x000000010707c824 */ /* 0x000fe200078e0a02 */
[----:B------:R-:W-:Y:S01]  /*0eb0*/  LOP3.LUT R22, R4, 0x6c, RZ, 0xfc, !PT ;  /* 0x0000006c04167812 */ /* 0x000fe200078efcff */
[----:B------:R-:W-:Y:S01]  /*0ec0*/  IMAD R8, R2, R8, R9 ;  /* 0x0000000802087224 */ /* 0x000fe200078e0209 */
[----:B------:R-:W-:Y:S01]  /*0ed0*/  LOP3.LUT R23, R4, 0x66, RZ, 0xfc, !PT ;  /* 0x0000006604177812 */ /* 0x000fe200078efcff */
[----:B------:R-:W-:Y:S01]  /*0ee0*/  IMAD.HI.U32 R9, R5, R11, RZ ;  /* 0x0000000b05097227 */ /* 0x000fe200078e00ff */
[----:B------:R-:W-:-:S02]  /*0ef0*/  ISETP.GT.U32.AND P6, PT, R2, R7, PT ;  /* 0x000000070200720c */ /* 0x000fc40003fc4070 */
[C---:B------:R-:W-:Y:S01]  /*0f00*/  LOP3.LUT R27, R4.reuse, 0x62, RZ, 0xfc, !PT ;  /* 0x00000062041b7812 */ /* 0x040fe200078efcff */
[----:B------:R-:W-:Y:S01]  /*0f10*/  IMAD.HI.U32 R10, R5, R12, RZ ;  /* 0x0000000c050a7227 */ /* 0x000fe200078e00ff */
[C---:B------:R-:W-:Y:S02]  /*0f20*/  LOP3.LUT R24, R4.reuse, 0x64, RZ, 0xfc, !PT ;  /* 0x0000006404187812 */ /* 0x040fe400078efcff */
[C---:B------:R-:W-:Y:S01]  /*0f30*/  LOP3.LUT R28, R4.reuse, 0x5e, RZ, 0xfc, !PT ;  /* 0x0000005e041c7812 */ /* 0x040fe200078efcff */
[----:B------:R-:W-:Y:S01]  /*0f40*/  IMAD.MOV R9, RZ, RZ, -R9 ;  /* 0x000000ffff097224 */ /* 0x000fe200078e0a09 */
[----:B------:R-:W-:Y:S01]  /*0f50*/  LOP3.LUT R29, R4, 0x5c, RZ, 0xfc, !PT ;  /* 0x0000005c041d7812 */ /* 0x000fe200078efcff */
[----:B------:R-:W-:Y:S01]  /*0f60*/  @!P2 IMAD.IADD R6, R6, 0x1, -R2 ;  /* 0x000000010606a824 */ /* 0x000fe200078e0a02 */
[----:B------:R-:W-:Y:S01]  /*0f70*/  ISETP.GE.AND P2, PT, R19, RZ, PT ;  /* 0x000000ff1300720c */ /* 0x000fe20003f46270 */
[----:B------:R-:W-:Y:S01]  /*0f80*/  IMAD.MOV R13, RZ, RZ, -R10 ;  /* 0x000000ffff0d7224 */ /* 0x000fe200078e0a0a */
[----:B------:R-:W-:Y:S01]  /*0f90*/  LOP3.LUT R19, R4, 0x72, RZ, 0xfc, !PT ;  /* 0x0000007204137812 */ /* 0x000fe200078efcff */
[C---:B------:R-:W-:Y:S01]  /*0fa0*/  IMAD R9, R2.reuse, R9, R11 ;  /* 0x0000000902097224 */ /* 0x040fe200078e020b */
[C---:B------:R-:W-:Y:S01]  /*0fb0*/  ISETP.GT.U32.AND P4, PT, R2.reuse, R6, PT ;  /* 0x000000060200720c */ /* 0x040fe20003f84070 */
[----:B------:R-:W-:Y:S01]  /*0fc0*/  @!P5 IMAD.MOV R3, RZ, RZ, -R3 ;  /* 0x000000ffff03d224 */ /* 0x000fe200078e0a03 */
[----:B------:R-:W-:Y:S01]  /*0fd0*/  @!P1 LOP3.LUT R3, RZ, R44, RZ, 0x33, !PT ;  /* 0x0000002cff039212 */ /* 0x000fe200078e33ff */
[C---:B------:R-:W-:Y:S01]  /*0fe0*/  IMAD R10, R2.reuse, R13, R12 ;  /* 0x0000000d020a7224 */ /* 0x040fe200078e020c */
[C---:B------:R-:W-:Y:S01]  /*0ff0*/  ISETP.GT.U32.AND P1, PT, R2.reuse, R9, PT ;  /* 0x000000090200720c */ /* 0x040fe20003f24070 */
[----:B------:R-:W-:Y:S01]  /*1000*/  @!P6 IMAD.IADD R7, R7, 0x1, -R2 ;  /* 0x000000010707e824 */ /* 0x000fe200078e0a02 */
[----:B------:R-:W-:-:S02]  /*1010*/  ISETP.GT.U32.AND P5, PT, R2, R8, PT ;  /* 0x000000080200720c */ /* 0x000fc40003fa4070 */
[----:B------:R-:W-:Y:S01]  /*1020*/  ISETP.GT.U32.AND P6, PT, R2, R10, PT ;  /* 0x0000000a0200720c */ /* 0x000fe20003fc4070 */
[----:B------:R-:W-:Y:S01]  /*1030*/  @!P0 IMAD.MOV R7, RZ, RZ, -R7 ;  /* 0x000000ffff078224 */ /* 0x000fe200078e0a07 */
[----:B------:R-:W-:Y:S02]  /*1040*/  IABS R13, R18 ;  /* 0x00000012000d7213 */ /* 0x000fe40000000000 */
[----:B------:R-:W-:Y:S01]  /*1050*/  IABS R25, R28 ;  /* 0x0000001c00197213 */ /* 0x000fe20000000000 */
[--C-:B------:R-:W-:Y:S01]  /*1060*/  @!P4 IMAD.IADD R6, R6, 0x1, -R2.reuse ;  /* 0x000000010606c824 */ /* 0x100fe200078e0a02 */
[----:B------:R-:W-:Y:S01]  /*1070*/  ISETP.GE.AND P4, PT, R15, RZ, PT ;  /* 0x000000ff0f00720c */ /* 0x000fe20003f86270 */
[----:B------:R-:W-:Y:S01]  /*1080*/  IMAD.HI.U32 R11, R5, R13, RZ ;  /* 0x0000000d050b7227 */ /* 0x000fe200078e00ff */
[----:B------:R-:W-:Y:S02]  /*1090*/  IABS R15, R19 ;  /* 0x00000013000f7213 */ /* 0x000fe40000000000 */
[----:B------:R-:W-:Y:S01]  /*10a0*/  IABS R26, R29 ;  /* 0x0000001d001a7213 */ /* 0x000fe20000000000 */
[--C-:B------:R-:W-:Y:S01]  /*10b0*/  @!P1 IMAD.IADD R9, R9, 0x1, -R2.reuse ;  /* 0x0000000109099824 */ /* 0x100fe200078e0a02 */
[----:B------:R-:W-:Y:S01]  /*10c0*/  LOP3.LUT R30, R4, 0x5a, RZ, 0xfc, !PT ;  /* 0x0000005a041e7812 */ /* 0x000fe200078efcff */
[----:B------:R-:W-:Y:S01]  /*10d0*/  @!P6 IMAD.IADD R10, R10, 0x1, -R2 ;  /* 0x000000010a0ae824 */ /* 0x000fe200078e0a02 */
[----:B------:R-:W-:Y:S01]  /*10e0*/  LOP3.LUT R31, R4, 0x58, RZ, 0xfc, !PT ;  /* 0x00000058041f7812 */ /* 0x000fe200078efcff */
[----:B------:R-:W-:Y:S01]  /*10f0*/  IMAD.HI.U32 R12, R5, R15, RZ ;  /* 0x0000000f050c7227 */ /* 0x000fe200078e00ff */
[----:B------:R-:W-:-:S02]  /*1100*/  ISETP.GT.U32.AND P6, PT, R2, R9, PT ;  /* 0x000000090200720c */ /* 0x000fc40003fc4070 */
[C---:B------:R-:W-:Y:S01]  /*1110*/  LOP3.LUT R34, R4.reuse, 0x56, RZ, 0xfc, !PT ;  /* 0x0000005604227812 */ /* 0x040fe200078efcff */
[----:B------:R-:W-:Y:S01]  /*1120*/  IMAD.MOV R12, RZ, RZ, -R12 ;  /* 0x000000ffff0c7224 */ /* 0x000fe200078e0a0c */
[----:B------:R-:W-:Y:S01]  /*1130*/  LOP3.LUT R35, R4, 0x54, RZ, 0xfc, !PT ;  /* 0x0000005404237812 */ /* 0x000fe200078efcff */
[----:B------:R-:W-:Y:S01]  /*1140*/  @!P5 IMAD.IADD R8, R8, 0x1, -R2 ;  /* 0x000000010808d824 */ /* 0x000fe200078e0a02 */
[----:B------:R-:W-:Y:S01]  /*1150*/  ISETP.GE.AND P5, PT, R16, RZ, PT ;  /* 0x000000ff1000720c */ /* 0x000fe20003fa6270 */
[C---:B------:R-:W-:Y:S01]  /*1160*/  IMAD R12, R2.reuse, R12, R15 ;  /* 0x0000000c020c7224 */ /* 0x040fe200078e020f */
[----:B------:R-:W-:Y:S01]  /*1170*/  IABS R16, R20 ;  /* 0x0000001400107213 */ /* 0x000fe20000000000 */
[----:B------:R-:W-:Y:S01]  /*1180*/  IMAD.MOV R11, RZ, RZ, -R11 ;  /* 0x000000ffff0b7224 */ /* 0x000fe200078e0a0b */
[C---:B------:R-:W-:Y:S01]  /*1190*/  ISETP.GT.U32.AND P1, PT, R2.reuse, R8, PT ;  /* 0x000000080200720c */ /* 0x040fe20003f24070 */
[----:B------:R-:W-:Y:S01]  /*11a0*/  @!P3 IMAD.MOV R6, RZ, RZ, -R6 ;  /* 0x000000ffff06b224 */ /* 0x000fe200078e0a06 */
[C---:B------:R-:W-:Y:S01]  /*11b0*/  ISETP.GT.U32.AND P3, PT, R2.reuse, R10, PT ;  /* 0x0000000a0200720c */ /* 0x040fe20003f64070 */
[----:B------:R-:W-:Y:S01]  /*11c0*/  @!P6 IMAD.IADD R9, R9, 0x1, -R2 ;  /* 0x000000010909e824 */ /* 0x000fe200078e0a02 */
[C---:B------:R-:W-:Y:S01]  /*11d0*/  ISETP.GT.U32.AND P6, PT, R2.reuse, R12, PT ;  /* 0x0000000c0200720c */ /* 0x040fe20003fc4070 */
[----:B------:R-:W-:Y:S01]  /*11e0*/  IMAD R11, R2, R11, R13 ;  /* 0x0000000b020b7224 */ /* 0x000fe200078e020d */
[C---:B------:R-:W-:Y:S01]  /*11f0*/  LOP3.LUT R36, R4.reuse, 0x52, RZ, 0xfc, !PT ;  /* 0x0000005204247812 */ /* 0x040fe200078efcff */
[----:B------:R-:W-:Y:S01]  /*1200*/  IMAD.HI.U32 R15, R5, R17, RZ ;  /* 0x00000011050f7227 */ /* 0x000fe200078e00ff */
[----:B------:R-:W-:-:S02]  /*1210*/  LOP3.LUT R37, R4, 0x50, RZ, 0xfc, !PT ;  /* 0x0000005004257812 */ /* 0x000fc400078efcff */
[----:B------:R-:W-:Y:S01]  /*1220*/  IABS R32, R36 ;  /* 0x0000002400207213 */ /* 0x000fe20000000000 */
[----:B------:R-:W-:Y:S01]  /*1230*/  IMAD.MOV R15, RZ, RZ, -R15 ;  /* 0x000000ffff0f7224 */ /* 0x000fe200078e0a0f */
[----:B------:R-:W-:Y:S01]  /*1240*/  IABS R33, R37 ;  /* 0x0000002500217213 */ /* 0x000fe20000000000 */
[--C-:B------:R-:W-:Y:S01]  /*1250*/  @!P1 IMAD.IADD R8, R8, 0x1, -R2.reuse ;  /* 0x0000000108089824 */ /* 0x100fe200078e0a02 */
[----:B------:R-:W-:Y:S01]  /*1260*/  ISETP.GT.U32.AND P1, PT, R2, R11, PT ;  /* 0x0000000b0200720c */ /* 0x000fe20003f24070 */
[----:B------:R-:W-:Y:S01]  /*1270*/  IMAD.HI.U32 R13, R5, R16, RZ ;  /* 0x00000010050d7227 */ /* 0x000fe200078e00ff */
[C---:B------:R-:W-:Y:S02]  /*1280*/  LOP3.LUT R38, R4.reuse, 0x4e, RZ, 0xfc, !PT ;  /* 0x0000004e04267812 */ /* 0x040fe400078efcff */
[----:B------:R-:W-:Y:S01]  /*1290*/  LOP3.LUT R39, R4, 0x4c, RZ, 0xfc, !PT ;  /* 0x0000004c04277812 */ /* 0x000fe200078efcff */
[--C-:B------:R-:W-:Y:S01]  /*12a0*/  @!P6 IMAD.IADD R12, R12, 0x1, -R2.reuse ;  /* 0x000000010c0ce824 */ /* 0x100fe200078e0a02 */
[----:B------:R-:W-:Y:S01]  /*12b0*/  LOP3.LUT R41, R4, 0x48, RZ, 0xfc, !PT ;  /* 0x0000004804297812 */ /* 0x000fe200078efcff */
[--C-:B------:R-:W-:Y:S01]  /*12c0*/  @!P3 IMAD.IADD R10, R10, 0x1, -R2.reuse ;  /* 0x000000010a0ab824 */ /* 0x100fe200078e0a02 */
[----:B------:R-:W-:Y:S01]  /*12d0*/  ISETP.GE.AND P3, PT, R18, RZ, PT ;  /* 0x000000ff1200720c */ /* 0x000fe20003f66270 */
[C---:B------:R-:W-:Y:S01]  /*12e0*/  IMAD R15, R2.reuse, R15, R17 ;  /* 0x0000000f020f7224 */ /* 0x040fe200078e0211 */
[----:B------:R-:W-:Y:S01]  /*12f0*/  ISETP.GT.U32.AND P6, PT, R2, R12, PT ;  /* 0x0000000c0200720c */ /* 0x000fe20003fc4070 */
[----:B------:R-:W-:Y:S01]  /*1300*/  IMAD.MOV R13, RZ, RZ, -R13 ;  /* 0x000000ffff0d7224 */ /* 0x000fe200078e0a0d */
[----:B------:R-:W-:Y:S01]  /*1310*/  IABS R18, R22 ;  /* 0x0000001600127213 */ /* 0x000fe20000000000 */
[----:B------:R-:W-:Y:S01]  /*1320*/  @!P1 IMAD.IADD R11, R11, 0x1, -R2 ;  /* 0x000000010b0b9824 */ /* 0x000fe200078e0a02 */
[----:B------:R-:W-:Y:S01]  /*1330*/  ISETP.GE.AND P1, PT, R19, RZ, PT ;  /* 0x000000ff1300720c */ /* 0x000fe20003f26270 */
[----:B------:R-:W-:Y:S01]  /*1340*/  @!P4 IMAD.MOV R9, RZ, RZ, -R9 ;  /* 0x000000ffff09c224 */ /* 0x000fe200078e0a09 */
[----:B------:R-:W-:Y:S01]  /*1350*/  ISETP.GE.AND P4, PT, R20, RZ, PT ;  /* 0x000000ff1400720c */ /* 0x000fe20003f86270 */
[C---:B------:R-:W-:Y:S01]  /*1360*/  IMAD R13, R2.reuse, R13, R16 ;  /* 0x0000000d020d7224 */ /* 0x040fe200078e0210 */
[----:B------:R-:W-:Y:S01]  /*1370*/  ISETP.GT.U32.AND P0, PT, R2, R11, PT ;  /* 0x0000000b0200720c */ /* 0x000fe20003f04070 */
[----:B------:R-:W-:Y:S01]  /*1380*/  IMAD.HI.U32 R16, R5, R18, RZ ;  /* 0x0000001205107227 */ /* 0x000fe200078e00ff */
[----:B------:R-:W-:-:S02]  /*1390*/  LOP3.LUT R20, R4, 0x6a, RZ, 0xfc, !PT ;  /* 0x0000006a04147812 */ /* 0x000fc400078efcff */
[----:B------:R-:W-:Y:S01]  /*13a0*/  LOP3.LUT R42, R4, 0x44, RZ, 0xfc, !PT ;  /* 0x00000044042a7812 */ /* 0x000fe200078efcff */
[----:B------:R-:W-:Y:S01]  /*13b0*/  @!P6 IMAD.IADD R12, R12, 0x1, -R2 ;  /* 0x000000010c0ce824 */ /* 0x000fe200078e0a02 */
[C---:B------:R-:W-:Y:S01]  /*13c0*/  ISETP.GT.U32.AND P6, PT, R2.reuse, R15, PT ;  /* 0x0000000f0200720c */ /* 0x040fe20003fc4070 */
[----:B------:R-:W-:Y:S01]  /*13d0*/  IMAD.MOV R17, RZ, RZ, -R16 ;  /* 0x000000ffff117224 */ /* 0x000fe200078e0a10 */
[----:B------:R-:W-:Y:S01]  /*13e0*/  IABS R19, R20 ;  /* 0x0000001400137213 */ /* 0x000fe20000000000 */
[----:B------:R-:W-:Y:S01]  /*13f0*/  @!P2 IMAD.MOV R8, RZ, RZ, -R8 ;  /* 0x000000ffff08a224 */ /* 0x000fe200078e0a08 */
[C---:B------:R-:W-:Y:S01]  /*1400*/  ISETP.GT.U32.AND P2, PT, R2.reuse, R13, PT ;  /* 0x0000000d0200720c */ /* 0x040fe20003f44070 */
[----:B------:R-:W-:Y:S01]  /*1410*/  IMAD R16, R2, R17, R18 ;  /* 0x0000001102107224 */ /* 0x000fe200078e0212 */
[C---:B------:R-:W-:Y:S01]  /*1420*/  LOP3.LUT R43, R4.reuse, 0x42, RZ, 0xfc, !PT ;  /* 0x00000042042b7812 */ /* 0x040fe200078efcff */
[----:B------:R-:W-:Y:S01]  /*1430*/  IMAD.MOV.U32 R18, RZ, RZ, R19 ;  /* 0x000000ffff127224 */ /* 0x000fe200078e0013 */
[----:B------:R-:W-:Y:S01]  /*1440*/  LOP3.LUT R19, R4, 0x68, RZ, 0xfc, !PT ;  /* 0x0000006804137812 */ /* 0x000fe200078efcff */
[----:B------:R-:W-:Y:S01]  /*1450*/  @!P0 IMAD.IADD R11, R11, 0x1, -R2 ;  /* 0x000000010b0b8824 */ /* 0x000fe200078e0a02 */
[----:B------:R-:W-:Y:S01]  /*1460*/  ISETP.GE.AND P0, PT, R22, RZ, PT ;  /* 0x000000ff1600720c */ /* 0x000fe20003f06270 */
[----:B------:R-:W-:Y:S01]  /*1470*/  IMAD.HI.U32 R17, R5, R18, RZ ;  /* 0x0000001205117227 */ /* 0x000fe200078e00ff */
[----:B------:R-:W-:-:S02]  /*1480*/  IABS R22, R23 ;  /* 0x0000001700167213 */ /* 0x000fc40000000000 */
[----:B------:R-:W-:Y:S01]  /*1490*/  IABS R40, R43 ;  /* 0x0000002b00287213 */ /* 0x000fe20000000000 */
[----:B------:R-:W-:Y:S01]  /*14a0*/  @!P6 IMAD.IADD R15, R15, 0x1, -R2 ;  /* 0x000000010f0fe824 */ /* 0x000fe200078e0a02 */
[----:B------:R-:W-:Y:S01]  /*14b0*/  LOP3.LUT R47, R4, 0x3e, RZ, 0xfc, !PT ;  /* 0x0000003e042f7812 */ /* 0x000fe200078efcff */
[----:B------:R-:W-:Y:S01]  /*14c0*/  @!P3 IMAD.MOV R11, RZ, RZ, -R11 ;  /* 0x000000ffff0bb224 */ /* 0x000fe200078e0a0b */
[----:B------:R-:W-:Y:S01]  /*14d0*/  ISETP.GE.AND P3, PT, R20, RZ, PT ;  /* 0x000000ff1400720c */ /* 0x000fe20003f66270 */
[----:B------:R-:W-:Y:S01]  /*14e0*/  IMAD.MOV R17, RZ, RZ, -R17 ;  /* 0x000000ffff117224 */ /* 0x000fe200078e0a11 */
[----:B------:R-:W-:Y:S01]  /*14f0*/  IABS R20, R19 ;  /* 0x0000001300147213 */ /* 0x000fe20000000000 */
[----:B------:R-:W-:Y:S01]  /*1500*/  @!P5 IMAD.MOV R10, RZ, RZ, -R10 ;  /* 0x000000ffff0ad224 */ /* 0x000fe200078e0a0a */
[C---:B------:R-:W-:Y:S01]  /*1510*/  ISETP.GT.U32.AND P6, PT, R2.reuse, R15, PT ;  /* 0x0000000f0200720c */ /* 0x040fe20003fc4070 */
[----:B------:R-:W-:Y:S01]  /*1520*/  @!P2 IMAD.IADD R13, R13, 0x1, -R2 ;  /* 0x000000010d0da824 */ /* 0x000fe200078e0a02 */
[----:B------:R-:W-:Y:S01]  /*1530*/  ISETP.GE.AND P5, PT, R21, RZ, PT ;  /* 0x000000ff1500720c */ /* 0x000fe20003fa6270 */
[----:B------:R-:W-:Y:S01]  /*1540*/  IMAD R17, R2, R17, R18 ;  /* 0x0000001102117224 */ /* 0x000fe200078e0212 */
[----:B------:R-:W-:Y:S01]  /*1550*/  LOP3.LUT R48, R4, 0x3a, RZ, 0xfc, !PT ;  /* 0x0000003a04307812 */ /* 0x000fe200078efcff */
[----:B------:R-:W-:Y:S01]  /*1560*/  IMAD.HI.U32 R18, R5, R20, RZ ;  /* 0x0000001405127227 */ /* 0x000fe200078e00ff */
[----:B------:R-:W-:-:S02]  /*1570*/  ISETP.GT.U32.AND P2, PT, R2, R13, PT ;  /* 0x0000000d0200720c */ /* 0x000fc40003f44070 */
[----:B------:R-:W-:Y:S01]  /*1580*/  LOP3.LUT R49, R4, 0x38, RZ, 0xfc, !PT ;  /* 0x0000003804317812 */ /* 0x000fe200078efcff */
[----:B------:R-:W-:Y:S01]  /*1590*/  IMAD.MOV R21, RZ, RZ, -R18 ;  /* 0x000000ffff157224 */ /* 0x000fe200078e0a12 */
[----:B------:R-:W-:Y:S01]  /*15a0*/  IABS R44, R48 ;  /* 0x00000030002c7213 */ /* 0x000fe20000000000 */
[----:B------:R-:W-:Y:S01]  /*15b0*/  @!P1 IMAD.MOV R12, RZ, RZ, -R12 ;  /* 0x000000ffff0c9224 */ /* 0x000fe200078e0a0c */
[C---:B------:R-:W-:Y:S01]  /*15c0*/  ISETP.GT.U32.AND P1, PT, R2.reuse, R16, PT ;  /* 0x000000100200720c */ /* 0x040fe20003f24070 */
[----:B------:R-:W-:Y:S01]  /*15d0*/  @!P6 IMAD.IADD R15, R15, 0x1, -R2 ;  /* 0x000000010f0fe824 */ /* 0x000fe200078e0a02 */
[----:B------:R-:W-:Y:S01]  /*15e0*/  ISETP.GE.AND P6, PT, R23, RZ, PT ;  /* 0x000000ff1700720c */ /* 0x000fe20003fc6270 */
[C---:B------:R-:W-:Y:S01]  /*15f0*/  IMAD R18, R2.reuse, R21, R20 ;  /* 0x0000001502127224 */ /* 0x040fe200078e0214 */
[----:B------:R-:W-:Y:S01]  /*1600*/  IABS R23, R24 ;  /* 0x0000001800177213 */ /* 0x000fe20000000000 */
[----:B------:R-:W-:Y:S01]  /*1610*/  @!P5 IMAD.MOV R15, RZ, RZ, -R15 ;  /* 0x000000ffff0fd224 */ /* 0x000fe200078e0a0f */
[----:B------:R-:W-:Y:S01]  /*1620*/  IABS R46, R49 ;  /* 0x00000031002e7213 */ /* 0x000fe20000000000 */
[----:B------:R-:W-:Y:S01]  /*1630*/  @!P2 IMAD.IADD R13, R13, 0x1, -R2 ;  /* 0x000000010d0da824 */ /* 0x000fe200078e0a02 */
[----:B------:R-:W-:Y:S01]  /*1640*/  ISETP.GT.U32.AND P5, PT, R2, R18, PT ;  /* 0x000000120200720c */ /* 0x000fe20003fa4070 */
[----:B------:R-:W-:Y:S01]  /*1650*/  IMAD.HI.U32 R20, R5, R23, RZ ;  /* 0x0000001705147227 */ /* 0x000fe200078e00ff */
[----:B------:R-:W-:-:S02]  /*1660*/  ISETP.GE.AND P2, PT, R19, RZ, PT ;  /* 0x000000ff1300720c */ /* 0x000fc40003f46270 */
[C---:B------:R-:W-:Y:S01]  /*1670*/  LOP3.LUT R50, R4.reuse, 0x32, RZ, 0xfc, !PT ;  /* 0x0000003204327812 */ /* 0x040fe200078efcff */
[C---:B------:R-:W-:Y:S01]  /*1680*/  IMAD.HI.U32 R19, R5.reuse, R22, RZ ;  /* 0x0000001605137227 */ /* 0x040fe200078e00ff */
[C---:B------:R-:W-:Y:S02]  /*1690*/  LOP3.LUT R52, R4.reuse, 0x2c, RZ, 0xfc, !PT ;  /* 0x0000002c04347812 */ /* 0x040fe400078efcff */
[----:B------:R-:W-:Y:S01]  /*16a0*/  LOP3.LUT R54, R4, 0x22, RZ, 0xfc, !PT ;  /* 0x0000002204367812 */ /* 0x000fe200078efcff */
[----:B------:R-:W-:Y:S01]  /*16b0*/  IMAD.MOV R19, RZ, RZ, -R19 ;  /* 0x000000ffff137224 */ /* 0x000fe200078e0a13 */
[----:B------:R-:W-:Y:S01]  /*16c0*/  IABS R55, R52 ;  /* 0x0000003400377213 */ /* 0x000fe20000000000 */
[----:B------:R-:W-:Y:S01]  /*16d0*/  @!P1 IMAD.IADD R16, R16, 0x1, -R2 ;  /* 0x0000000110109824 */ /* 0x000fe200078e0a02 */
[----:B------:R-:W-:Y:S01]  /*16e0*/  LOP3.LUT R58, R4, 0x1c, RZ, 0xfc, !PT ;  /* 0x0000001c043a7812 */ /* 0x000fe200078efcff */
[----:B------:R-:W-:Y:S01]  /*16f0*/  IMAD R19, R2, R19, R22 ;  /* 0x0000001302137224 */ /* 0x000fe200078e0216 */
[----:B------:R-:W-:Y:S01]  /*1700*/  IABS R22, R27 ;  /* 0x0000001b00167213 */ /* 0x000fe20000000000 */
[----:B------:R-:W-:Y:S01]  /*1710*/  @!P5 IMAD.IADD R18, R18, 0x1, -R2 ;  /* 0x000000011212d824 */ /* 0x000fe200078e0a02 */
[C---:B------:R-:W-:Y:S01]  /*1720*/  ISETP.GT.U32.AND P1, PT, R2.reuse, R16, PT ;  /* 0x000000100200720c */ /* 0x040fe20003f24070 */
[----:B------:R-:W-:Y:S01]  /*1730*/  @!P4 IMAD.MOV R13, RZ, RZ, -R13 ;  /* 0x000000ffff0dc224 */ /* 0x000fe200078e0a0d */
[C---:B------:R-:W-:Y:S01]  /*1740*/  ISETP.GT.U32.AND P4, PT, R2.reuse, R17, PT ;  /* 0x000000110200720c */ /* 0x040fe20003f84070 */
[----:B------:R-:W-:Y:S01]  /*1750*/  IMAD.HI.U32 R21, R5, R22, RZ ;  /* 0x0000001605157227 */ /* 0x000fe200078e00ff */
[----:B------:R-:W-:-:S02]  /*1760*/  ISETP.GT.U32.AND P5, PT, R2, R18, PT ;  /* 0x000000120200720c */ /* 0x000fc40003fa4070 */
[C---:B------:R-:W-:Y:S01]  /*1770*/  LOP3.LUT R56, R4.reuse, 0x1e, RZ, 0xfc, !PT ;  /* 0x0000001e04387812 */ /* 0x040fe200078efcff */
[----:B------:R-:W-:Y:S01]  /*1780*/  IMAD.MOV R21, RZ, RZ, -R21 ;  /* 0x000000ffff157224 */ /* 0x000fe200078e0a15 */
[C---:B------:R-:W-:Y:S01]  /*1790*/  LOP3.LUT R60, R4.reuse, 0x1a, RZ, 0xfc, !PT ;  /* 0x0000001a043c7812 */ /* 0x040fe200078efcff */
[----:B------:R-:W-:Y:S01]  /*17a0*/  IMAD.MOV R20, RZ, RZ, -R20 ;  /* 0x000000ffff147224 */ /* 0x000fe200078e0a14 */
[----:B------:R-:W-:Y:S01]  /*17b0*/  LOP3.LUT R62, R4, 0x14, RZ, 0xfc, !PT ;  /* 0x00000014043e7812 */ /* 0x000fe200078efcff */
[----:B------:R-:W-:Y:S01]  /*17c0*/  IMAD R21, R2, R21, R22 ;  /* 0x0000001502157224 */ /* 0x000fe200078e0216 */
[----:B------:R-:W-:Y:S01]  /*17d0*/  IABS R85, R60 ;  /* 0x0000003c00557213 */ /* 0x000fe20000000000 */
[--C-:B------:R-:W-:Y:S01]  /*17e0*/  @!P1 IMAD.IADD R16, R16, 0x1, -R2.reuse ;  /* 0x0000000110109824 */ /* 0x100fe200078e0a02 */
[----:B------:R-:W-:Y:S01]  /*17f0*/  ISETP.GE.AND P1, PT, R24, RZ, PT ;  /* 0x000000ff1800720c */ /* 0x000fe20003f26270 */
[--C-:B------:R-:W-:Y:S01]  /*1800*/  @!P4 IMAD.IADD R17, R17, 0x1, -R2.reuse ;  /* 0x000000011111c824 */ /* 0x100fe200078e0a02 */
[----:B------:R-:W-:Y:S01]  /*1810*/  LOP3.LUT R24, R4, 0x60, RZ, 0xfc, !PT ;  /* 0x0000006004187812 */ /* 0x000fe200078efcff */
[----:B------:R-:W-:Y:S01]  /*1820*/  @!P5 IMAD.IADD R18, R18, 0x1, -R2 ;  /* 0x000000011212d824 */ /* 0x000fe200078e0a02 */
[C---:B------:R-:W-:Y:S01]  /*1830*/  ISETP.GT.U32.AND P5, PT, R2.reuse, R21, PT ;  /* 0x000000150200720c */ /* 0x040fe20003fa4070 */
[----:B------:R-:W-:Y:S01]  /*1840*/  @!P0 IMAD.MOV R16, RZ, RZ, -R16 ;  /* 0x000000ffff108224 */ /* 0x000fe200078e0a10 */
[C---:B------:R-:W-:Y:S01]  /*1850*/  ISETP.GT.U32.AND P0, PT, R2.reuse, R19, PT ;  /* 0x000000130200720c */ /* 0x040fe20003f04070 */
[C---:B------:R-:W-:Y:S01]  /*1860*/  IMAD R20, R2.reuse, R20, R23 ;  /* 0x0000001402147224 */ /* 0x040fe200078e0217 */
[----:B------:R-:W-:Y:S01]  /*1870*/  IABS R23, R24 ;  /* 0x0000001800177213 */ /* 0x000fe20000000000 */
[----:B------:R-:W-:Y:S01]  /*1880*/  @!P2 IMAD.MOV R18, RZ, RZ, -R18 ;  /* 0x000000ffff12a224 */ /* 0x000fe200078e0a12 */
[----:B------:R-:W-:-:S02]  /*1890*/  ISETP.GT.U32.AND P4, PT, R2, R17, PT ;  /* 0x000000110200720c */ /* 0x000fc40003f84070 */
[----:B------:R-:W-:Y:S01]  /*18a0*/  ISETP.GE.AND P2, PT, R24, RZ, PT ;  /* 0x000000ff1800720c */ /* 0x000fe20003f46270 */
[----:B------:R-:W-:Y:S01]  /*18b0*/  IMAD.HI.U32 R22, R5, R23, RZ ;  /* 0x0000001705167227 */ /* 0x000fe200078e00ff */
[C---:B------:R-:W-:Y:S02]  /*18c0*/  LOP3.LUT R64, R4.reuse, 0x12, RZ, 0xfc, !PT ;  /* 0x0000001204407812 */ /* 0x040fe400078efcff */
[C---:B------:R-:W-:Y:S01]  /*18d0*/  LOP3.LUT R66, R4.reuse, 0x6, RZ, 0xfc, !PT ;  /* 0x0000000604427812 */ /* 0x040fe200078efcff */
[----:B------:R-:W-:Y:S01]  /*18e0*/  @!P5 IMAD.IADD R21, R21, 0x1, -R2 ;  /* 0x000000011515d824 */ /* 0x000fe200078e0a02 */
[----:B------:R-:W-:Y:S01]  /*18f0*/  LOP3.LUT R70, R4, 0x2, RZ, 0xfc, !PT ;  /* 0x0000000204467812 */ /* 0x000fe200078efcff */
[----:B------:R-:W-:Y:S01]  /*1900*/  IMAD.MOV R22, RZ, RZ, -R22 ;  /* 0x000000ffff167224 */ /* 0x000fe200078e0a16 */
[----:B------:R-:W-:Y:S01]  /*1910*/  IABS R103, R66 ;  /* 0x0000004200677213 */ /* 0x000fe20000000000 */
[----:B------:R-:W-:Y:S01]  /*1920*/  @!P0 IMAD.IADD R19, R19, 0x1, -R2 ;  /* 0x0000000113138824 */ /* 0x000fe200078e0a02 */
[C---:B------:R-:W-:Y:S01]  /*1930*/  ISETP.GT.U32.AND P5, PT, R2.reuse, R21, PT ;  /* 0x000000150200720c */ /* 0x040fe20003fa4070 */
[----:B------:R-:W-:Y:S01]  /*1940*/  IMAD R22, R2, R22, R23 ;  /* 0x0000001602167224 */ /* 0x000fe200078e0217 */
[----:B------:R-:W-:Y:S01]  /*1950*/  LOP3.LUT R68, R4, 0x4, RZ, 0xfc, !PT ;  /* 0x0000000404447812 */ /* 0x000fe200078efcff */
[----:B------:R-:W-:Y:S01]  /*1960*/  IMAD.HI.U32 R23, R5, R25, RZ ;  /* 0x0000001905177227 */ /* 0x000fe200078e00ff */
[----:B------:R-:W-:-:S02]  /*1970*/  ISETP.GT.U32.AND P0, PT, R2, R19, PT ;  /* 0x000000130200720c */ /* 0x000fc40003f04070 */
[----:B------:R-:W-:Y:S01]  /*1980*/  IABS R105, R68 ;  /* 0x0000004400697213 */ /* 0x000fe20000000000 */
[----:B------:R-:W-:Y:S01]  /*1990*/  @!P4 IMAD.IADD R17, R17, 0x1, -R2 ;  /* 0x000000011111c824 */ /* 0x000fe200078e0a02 */
[----:B------:R-:W-:Y:S01]  /*19a0*/  ISETP.GT.U32.AND P4, PT, R2, R20, PT ;  /* 0x000000140200720c */ /* 0x000fe20003f84070 */
[----:B------:R-:W-:Y:S01]  /*19b0*/  IMAD.MOV R23, RZ, RZ, -R23 ;  /* 0x000000ffff177224 */ /* 0x000fe200078e0a17 */
[----:B------:R-:W-:Y:S01]  /*19c0*/  SHF.R.S32.HI R14, RZ, 0x7, R14 ;  /* 0x00000007ff0e7819 */ /* 0x000fe2000001140e */
[----:B------:R-:W-:-:S04]  /*19d0*/  IMAD.HI.U32 R24, R5, R26, RZ ;  /* 0x0000001a05187227 */ /* 0x000fc800078e00ff */
[C---:B------:R-:W-:Y:S01]  /*19e0*/  IMAD R23, R2.reuse, R23, R25 ;  /* 0x0000001702177224 */ /* 0x040fe200078e0219 */
[----:B------:R-:W-:Y:S01]  /*19f0*/  IABS R25, R30 ;  /* 0x0000001e00197213 */ /* 0x000fe20000000000 */
[----:B------:R-:W-:Y:S01]  /*1a00*/  @!P3 IMAD.MOV R17, RZ, RZ, -R17 ;  /* 0x000000ffff11b224 */ /* 0x000fe200078e0a11 */
[----:B------:R-:W-:Y:S01]  /*1a10*/  ISETP.GE.AND P3, PT, R27, RZ, PT ;  /* 0x000000ff1b00720c */ /* 0x000fe20003f66270 */
[----:B------:R-:W-:Y:S01]  /*1a20*/  @!P5 IMAD.IADD R21, R21, 0x1, -R2 ;  /* 0x000000011515d824 */ /* 0x000fe200078e0a02 */
[----:B------:R-:W-:Y:S01]  /*1a30*/  ISETP.GT.U32.AND P5, PT, R2, R23, PT ;  /* 0x000000170200720c */ /* 0x000fe20003fa4070 */
[----:B------:R-:W-:Y:S02]  /*1a40*/  IMAD.MOV R27, RZ, RZ, -R24 ;  /* 0x000000ffff1b7224 */ /* 0x000fe400078e0a18 */
[--C-:B------:R-:W-:Y:S02]  /*1a50*/  @!P4 IMAD.IADD R20, R20, 0x1, -R2.reuse ;  /* 0x000000011414c824 */ /* 0x100fe400078e0a02 */
[----:B------:R-:W-:Y:S01]  /*1a60*/  @!P0 IMAD.IADD R19, R19, 0x1, -R2 ;  /* 0x0000000113138824 */ /* 0x000fe200078e0a02 */
[C---:B------:R-:W-:Y:S01]  /*1a70*/  ISETP.GT.U32.AND P0, PT, R2.reuse, R22, PT ;  /* 0x000000160200720c */ /* 0x040fe20003f04070 */
[C---:B------:R-:W-:Y:S01]  /*1a80*/  IMAD R24, R2.reuse, R27, R26 ;  /* 0x0000001b02187224 */ /* 0x040fe200078e021a */
[----:B------:R-:W-:Y:S01]  /*1a90*/  ISETP.GT.U32.AND P4, PT, R2, R20, PT ;  /* 0x000000140200720c */ /* 0x000fe20003f84070 */
[----:B------:R-:W-:-:S02]  /*1aa0*/  @!P6 IMAD.MOV R19, RZ, RZ, -R19 ;  /* 0x000000ffff13e224 */ /* 0x000fc400078e0a13 */
[----:B------:R-:W-:Y:S01]  /*1ab0*/  IMAD.MOV.U32 R27, RZ, RZ, R25 ;  /* 0x000000ffff1b7224 */ /* 0x000fe200078e0019 */
[----:B------:R-:W-:Y:S01]  /*1ac0*/  ISETP.GT.U32.AND P6, PT, R2, R24, PT ;  /* 0x000000180200720c */ /* 0x000fe20003fc4070 */
[----:B------:R-:W-:Y:S02]  /*1ad0*/  @!P5 IMAD.IADD R23, R23, 0x1, -R2 ;  /* 0x000000011717d824 */ /* 0x000fe400078e0a02 */
[----:B------:R-:W-:-:S03]  /*1ae0*/  IMAD.HI.U32 R25, R5, R27, RZ ;  /* 0x0000001b05197227 */ /* 0x000fc600078e00ff */
[----:B------:R-:W-:Y:S01]  /*1af0*/  ISETP.GT.U32.AND P5, PT, R2, R23, PT ;  /* 0x000000170200720c */ /* 0x000fe20003fa4070 */
[----:B------:R-:W-:Y:S02]  /*1b00*/  IMAD.MOV R25, RZ, RZ, -R25 ;  /* 0x000000ffff197224 */ /* 0x000fe400078e0a19 */
[--C-:B------:R-:W-:Y:S01]  /*1b10*/  @!P4 IMAD.IADD R20, R20, 0x1, -R2.reuse ;  /* 0x000000011414c824 */ /* 0x100fe200078e0a02 */
[----:B------:R-:W-:Y:S01]  /*1b20*/  ISETP.GE.AND P4, PT, R28, RZ, PT ;  /* 0x000000ff1c00720c */ /* 0x000fe20003f86270 */
[--C-:B------:R-:W-:Y:S01]  /*1b30*/  @!P0 IMAD.IADD R22, R22, 0x1, -R2.reuse ;  /* 0x0000000116168824 */ /* 0x100fe200078e0a02 */
[----:B------:R-:W-:Y:S01]  /*1b40*/  IABS R28, R31 ;  /* 0x0000001f001c7213 */ /* 0x000fe20000000000 */
[----:B------:R-:W-:Y:S02]  /*1b50*/  @!P6 IMAD.IADD R24, R24, 0x1, -R2 ;  /* 0x000000011818e824 */ /* 0x000fe400078e0a02 */
[C---:B------:R-:W-:Y:S01]  /*1b60*/  IMAD R25, R2.reuse, R25, R27 ;  /* 0x0000001902197224 */ /* 0x040fe200078e021b */
[C---:B------:R-:W-:Y:S01]  /*1b70*/  ISETP.GT.U32.AND P0, PT, R2.reuse, R22, PT ;  /* 0x000000160200720c */ /* 0x040fe20003f04070 */
[----:B------:R-:W-:Y:S01]  /*1b80*/  IMAD.HI.U32 R26, R5, R28, RZ ;  /* 0x0000001c051a7227 */ /* 0x000fe200078e00ff */
[----:B------:R-:W-:-:S03]  /*1b90*/  ISETP.GT.U32.AND P6, PT, R2, R24, PT ;  /* 0x000000180200720c */ /* 0x000fc60003fc4070 */
[----:B------:R-:W-:Y:S01]  /*1ba0*/  @!P1 IMAD.MOV R20, RZ, RZ, -R20 ;  /* 0x000000ffff149224 */ /* 0x000fe200078e0a14 */
[----:B------:R-:W-:Y:S01]  /*1bb0*/  ISETP.GE.AND P1, PT, R29, RZ, PT ;  /* 0x000000ff1d00720c */ /* 0x000fe20003f26270 */
[----:B------:R-:W-:Y:S01]  /*1bc0*/  @!P3 IMAD.MOV R21, RZ, RZ, -R21 ;  /* 0x000000ffff15b224 */ /* 0x000fe200078e0a15 */
[----:B------:R-:W-:Y:S01]  /*1bd0*/  ISETP.GE.AND P3, PT, R30, RZ, PT ;  /* 0x000000ff1e00720c */ /* 0x000fe20003f66270 */
[----:B------:R-:W-:Y:S01]  /*1be0*/  @!P5 IMAD.IADD R23, R23, 0x1, -R2 ;  /* 0x000000011717d824 */ /* 0x000fe200078e0a02 */
[----:B------:R-:W-:Y:S01]  /*1bf0*/  IABS R30, R34 ;  /* 0x00000022001e7213 */ /* 0x000fe20000000000 */
[----:B------:R-:W-:Y:S01]  /*1c00*/  IMAD.MOV R29, RZ, RZ, -R26 ;  /* 0x000000ffff1d7224 */ /* 0x000fe200078e0a1a */
[----:B------:R-:W-:Y:S01]  /*1c10*/  ISETP.GT.U32.AND P5, PT, R2, R25, PT ;  /* 0x000000190200720c */ /* 0x000fe20003fa4070 */
[----:B------:R-:W-:Y:S01]  /*1c20*/  @!P0 IMAD.IADD R22, R22, 0x1, -R2 ;  /* 0x0000000116168824 */ /* 0x000fe200078e0a02 */
[----:B------:R-:W-:Y:S01]  /*1c30*/  ISETP.GE.AND P0, PT, R31, RZ, PT ;  /* 0x000000ff1f00720c */ /* 0x000fe20003f06270 */
[----:B------:R-:W-:Y:S01]  /*1c40*/  IMAD R26, R2, R29, R28 ;  /* 0x0000001d021a7224 */ /* 0x000fe200078e021c */
[----:B------:R-:W-:Y:S01]  /*1c50*/  IABS R31, R35 ;  /* 0x00000023001f7213 */ /* 0x000fe20000000000 */
[----:B------:R-:W-:-:S04]  /*1c60*/  IMAD.HI.U32 R27, R5, R30, RZ ;  /* 0x0000001e051b7227 */ /* 0x000fc800078e00ff */
[--C-:B------:R-:W-:Y:S01]  /*1c70*/  @!P6 IMAD.IADD R24, R24, 0x1, -R2.reuse ;  /* 0x000000011818e824 */ /* 0x100fe200078e0a02 */
[C---:B------:R-:W-:Y:S01]  /*1c80*/  ISETP.GT.U32.AND P6, PT, R2.reuse, R26, PT ;  /* 0x0000001a0200720c */ /* 0x040fe20003fc4070 */
[----:B------:R-:W-:Y:S02]  /*1c90*/  IMAD.MOV R27, RZ, RZ, -R27 ;  /* 0x000000ffff1b7224 */ /* 0x000fe400078e0a1b */
[----:B------:R-:W-:Y:S02]  /*1ca0*/  @!P5 IMAD.IADD R25, R25, 0x1, -R2 ;  /* 0x000000011919d824 */ /* 0x000fe400078e0a02 */
[C---:B------:R-:W-:Y:S02]  /*1cb0*/  IMAD R27, R2.reuse, R27, R30 ;  /* 0x0000001b021b7224 */ /* 0x040fe400078e021e */
[----:B------:R-:W-:Y:S01]  /*1cc0*/  @!P2 IMAD.MOV R22, RZ, RZ, -R22 ;  /* 0x000000ffff16a224 */ /* 0x000fe200078e0a16 */
[C---:B------:R-:W-:Y:S01]  /*1cd0*/  ISETP.GT.U32.AND P2, PT, R2.reuse, R25, PT ;  /* 0x000000190200720c */ /* 0x040fe20003f44070 */
[----:B------:R-:W-:Y:S01]  /*1ce0*/  IMAD.HI.U32 R28, R5, R31, RZ ;  /* 0x0000001f051c7227 */ /* 0x000fe200078e00ff */
[----:B------:R-:W-:-:S03]  /*1cf0*/  ISETP.GT.U32.AND P5, PT, R2, R27, PT ;  /* 0x0000001b0200720c */ /* 0x000fc60003fa4070 */
[----:B------:R-:W-:-:S04]  /*1d00*/  IMAD.HI.U32 R29, R5, R32, RZ ;  /* 0x00000020051d7227 */ /* 0x000fc800078e00ff */
[----:B------:R-:W-:Y:S01]  /*1d10*/  @!P6 IMAD.IADD R26, R26, 0x1, -R2 ;  /* 0x000000011a1ae824 */ /* 0x000fe200078e0a02 */
[----:B------:R-:W-:Y:S01]  /*1d20*/  ISETP.GE.AND P6, PT, R34, RZ, PT ;  /* 0x000000ff2200720c */ /* 0x000fe20003fc6270 */
[----:B------:R-:W-:Y:S01]  /*1d30*/  IMAD.MOV R28, RZ, RZ, -R28 ;  /* 0x000000ffff1c7224 */ /* 0x000fe200078e0a1c */
[----:B------:R-:W-:Y:S01]  /*1d40*/  IABS R34, R39 ;  /* 0x0000002700227213 */ /* 0x000fe20000000000 */
[----:B------:R-:W-:Y:S02]  /*1d50*/  IMAD.MOV R29, RZ, RZ, -R29 ;  /* 0x000000ffff1d7224 */ /* 0x000fe400078e0a1d */
[----:B------:R-:W-:Y:S01]  /*1d60*/  @!P4 IMAD.MOV R23, RZ, RZ, -R23 ;  /* 0x000000ffff17c224 */ /* 0x000fe200078e0a17 */
[C---:B------:R-:W-:Y:S01]  /*1d70*/  ISETP.GT.U32.AND P4, PT, R2.reuse, R26, PT ;  /* 0x0000001a0200720c */ /* 0x040fe20003f84070 */
[----:B------:R-:W-:Y:S01]  /*1d80*/  IMAD R28, R2, R28, R31 ;  /* 0x0000001c021c7224 */ /* 0x000fe200078e021f */
[----:B------:R-:W-:Y:S01]  /*1d90*/  IABS R31, R38 ;  /* 0x00000026001f7213 */ /* 0x000fe20000000000 */
[----:B------:R-:W-:-:S04]  /*1da0*/  IMAD.HI.U32 R30, R5, R33, RZ ;  /* 0x00000021051e7227 */ /* 0x000fc800078e00ff */
[C---:B------:R-:W-:Y:S02]  /*1db0*/  IMAD R29, R2.reuse, R29, R32 ;  /* 0x0000001d021d7224 */ /* 0x040fe400078e0220 */
[--C-:B------:R-:W-:Y:S02]  /*1dc0*/  @!P5 IMAD.IADD R27, R27, 0x1, -R2.reuse ;  /* 0x000000011b1bd824 */ /* 0x100fe400078e0a02 */
[----:B------:R-:W-:Y:S01]  /*1dd0*/  @!P2 IMAD.IADD R25, R25, 0x1, -R2 ;  /* 0x000000011919a824 */ /* 0x000fe200078e0a02 */
[C---:B------:R-:W-:Y:S01]  /*1de0*/  ISETP.GT.U32.AND P2, PT, R2.reuse, R28, PT ;  /* 0x0000001c0200720c */ /* 0x040fe20003f44070 */
[----:B------:R-:W-:Y:S01]  /*1df0*/  IMAD.MOV R30, RZ, RZ, -R30 ;  /* 0x000000ffff1e7224 */ /* 0x000fe200078e0a1e */
[C---:B------:R-:W-:Y:S01]  /*1e00*/  ISETP.GT.U32.AND P5, PT, R2.reuse, R27, PT ;  /* 0x0000001b0200720c */ /* 0x040fe20003fa4070 */
[----:B------:R-:W-:Y:S01]  /*1e10*/  @!P1 IMAD.MOV R24, RZ, RZ, -R24 ;  /* 0x000000ffff189224 */ /* 0x000fe200078e0a18 */
[C---:B------:R-:W-:Y:S01]  /*1e20*/  ISETP.GT.U32.AND P1, PT, R2.reuse, R29, PT ;  /* 0x0000001d0200720c */ /* 0x040fe20003f24070 */
[----:B------:R-:W-:-:S02]  /*1e30*/  IMAD R30, R2, R30, R33 ;  /* 0x0000001e021e7224 */ /* 0x000fc400078e0221 */
[----:B------:R-:W-:Y:S02]  /*1e40*/  IMAD.MOV.U32 R32, RZ, RZ, R31 ;  /* 0x000000ffff207224 */ /* 0x000fe400078e001f */
[----:B------:R-:W-:Y:S01]  /*1e50*/  @!P4 IMAD.IADD R26, R26, 0x1, -R2 ;  /* 0x000000011a1ac824 */ /* 0x000fe200078e0a02 */
[----:B------:R-:W-:Y:S01]  /*1e60*/  ISETP.GT.U32.AND P4, PT, R2, R30, PT ;  /* 0x0000001e0200720c */ /* 0x000fe20003f84070 */
[----:B------:R-:W-:-:S04]  /*1e70*/  IMAD.HI.U32 R31, R5, R32, RZ ;  /* 0x00000020051f7227 */ /* 0x000fc800078e00ff */
[--C-:B------:R-:W-:Y:S01]  /*1e80*/  @!P2 IMAD.IADD R28, R28, 0x1, -R2.reuse ;  /* 0x000000011c1ca824 */ /* 0x100fe200078e0a02 */
[----:B------:R-:W-:Y:S01]  /*1e90*/  ISETP.GE.AND P2, PT, R37, RZ, PT ;  /* 0x000000ff2500720c */ /* 0x000fe20003f46270 */
[--C-:B------:R-:W-:Y:S01]  /*1ea0*/  @!P1 IMAD.IADD R29, R29, 0x1, -R2.reuse ;  /* 0x000000011d1d9824 */ /* 0x100fe200078e0a02 */
[----:B------:R-:W-:Y:S01]  /*1eb0*/  LOP3.LUT R37, R4, 0x4a, RZ, 0xfc, !PT ;  /* 0x0000004a04257812 */ /* 0x000fe200078efcff */
[----:B------:R-:W-:Y:S01]  /*1ec0*/  IMAD.MOV R31, RZ, RZ, -R31 ;  /* 0x000000ffff1f7224 */ /* 0x000fe200078e0a1f */
[----:B------:R-:W-:Y:S01]  /*1ed0*/  ISETP.GT.U32.AND P1, PT, R2, R28, PT ;  /* 0x0000001c0200720c */ /* 0x000fe20003f24070 */
[----:B------:R-:W-:Y:S01]  /*1ee0*/  @!P5 IMAD.IADD R27, R27, 0x1, -R2 ;  /* 0x000000011b1bd824 */ /* 0x000fe200078e0a02 */
[----:B------:R-:W-:Y:S01]  /*1ef0*/  ISETP.GE.AND P5, PT, R36, RZ, PT ;  /* 0x000000ff2400720c */ /* 0x000fe20003fa6270 */
[----:B------:R-:W-:Y:S01]  /*1f00*/  @!P0 IMAD.MOV R26, RZ, RZ, -R26 ;  /* 0x000000ffff1a8224 */ /* 0x000fe200078e0a1a */
[----:B------:R-:W-:Y:S01]  /*1f10*/  IABS R36, R37 ;  /* 0x0000002500247213 */ /* 0x000fe20000000000 */
[C---:B------:R-:W-:Y:S01]  /*1f20*/  IMAD R31, R2.reuse, R31, R32 ;  /* 0x0000001f021f7224 */ /* 0x040fe200078e0220 */
[----:B------:R-:W-:Y:S01]  /*1f30*/  ISETP.GT.U32.AND P0, PT, R2, R29, PT ;  /* 0x0000001d0200720c */ /* 0x000fe20003f04070 */
[----:B------:R-:W-:-:S02]  /*1f40*/  @!P4 IMAD.IADD R30, R30, 0x1, -R2 ;  /* 0x000000011e1ec824 */ /* 0x000fc400078e0a02 */
[----:B------:R-:W-:Y:S01]  /*1f50*/  @!P6 IMAD.MOV R27, RZ, RZ, -R27 ;  /* 0x000000ffff1be224 */ /* 0x000fe200078e0a1b */
[C---:B------:R-:W-:Y:S01]  /*1f60*/  ISETP.GT.U32.AND P6, PT, R2.reuse, R31, PT ;  /* 0x0000001f0200720c */ /* 0x040fe20003fc4070 */
[----:B------:R-:W-:Y:S01]  /*1f70*/  IMAD.HI.U32 R33, R5, R36, RZ ;  /* 0x0000002405217227 */ /* 0x000fe200078e00ff */
[----:B------:R-:W-:-:S03]  /*1f80*/  ISETP.GT.U32.AND P4, PT, R2, R30, PT ;  /* 0x0000001e0200720c */ /* 0x000fc60003f84070 */
[----:B------:R-:W-:Y:S01]  /*1f90*/  @!P3 IMAD.MOV R25, RZ, RZ, -R25 ;  /* 0x000000ffff19b224 */ /* 0x000fe200078e0a19 */
[----:B------:R-:W-:Y:S01]  /*1fa0*/  ISETP.GE.AND P3, PT, R35, RZ, PT ;  /* 0x000000ff2300720c */ /* 0x000fe20003f66270 */
[----:B------:R-:W-:-:S04]  /*1fb0*/  IMAD.HI.U32 R32, R5, R34, RZ ;  /* 0x0000002205207227 */ /* 0x000fc800078e00ff */
[----:B------:R-:W-:Y:S02]  /*1fc0*/  IMAD.MOV R33, RZ, RZ, -R33 ;  /* 0x000000ffff217224 */ /* 0x000fe400078e0a21 */
[----:B------:R-:W-:Y:S02]  /*1fd0*/  IMAD.MOV R35, RZ, RZ, -R32 ;  /* 0x000000ffff237224 */ /* 0x000fe400078e0a20 */
[----:B------:R-:W-:Y:S01]  /*1fe0*/  @!P0 IMAD.IADD R29, R29, 0x1, -R2 ;  /* 0x000000011d1d8824 */ /* 0x000fe200078e0a02 */
[----:B------:R-:W-:Y:S01]  /*1ff0*/  ISETP.GE.AND P0, PT, R39, RZ, PT ;  /* 0x000000ff2700720c */ /* 0x000fe20003f06270 */
[C---:B------:R-:W-:Y:S01]  /*2000*/  IMAD R33, R2.reuse, R33, R36 ;  /* 0x0000002102217224 */ /* 0x040fe200078e0224 */
[----:B------:R-:W-:Y:S01]  /*2010*/  IABS R39, R42 ;  /* 0x0000002a00277213 */ /* 0x000fe20000000000 */
[C---:B------:R-:W-:Y:S01]  /*2020*/  IMAD R32, R2.reuse, R35, R34 ;  /* 0x0000002302207224 */ /* 0x040fe200078e0222 */
[----:B------:R-:W-:Y:S01]  /*2030*/  IABS R35, R41 ;  /* 0x0000002900237213 */ /* 0x000fe20000000000 */
[----:B------:R-:W-:Y:S01]  /*2040*/  @!P5 IMAD.MOV R29, RZ, RZ, -R29 ;  /* 0x000000ffff1dd224 */ /* 0x000fe200078e0a1d */
[----:B------:R-:W-:Y:S01]  /*2050*/  ISETP.GT.U32.AND P5, PT, R2, R33, PT ;  /* 0x000000210200720c */ /* 0x000fe20003fa4070 */
[--C-:B------:R-:W-:Y:S01]  /*2060*/  @!P1 IMAD.IADD R28, R28, 0x1, -R2.reuse ;  /* 0x000000011c1c9824 */ /* 0x100fe200078e0a02 */
[----:B------:R-:W-:Y:S01]  /*2070*/  ISETP.GE.AND P1, PT, R38, RZ, PT ;  /* 0x000000ff2600720c */ /* 0x000fe20003f26270 */
[--C-:B------:R-:W-:Y:S01]  /*2080*/  @!P6 IMAD.IADD R31, R31, 0x1, -R2.reuse ;  /* 0x000000011f1fe824 */ /* 0x100fe200078e0a02 */
[----:B------:R-:W-:Y:S01]  /*2090*/  ISETP.GE.AND P6, PT, R37, RZ, PT ;  /* 0x000000ff2500720c */ /* 0x000fe20003fc6270 */
[----:B------:R-:W-:Y:S01]  /*20a0*/  @!P4 IMAD.IADD R30, R30, 0x1, -R2 ;  /* 0x000000011e1ec824 */ /* 0x000fe200078e0a02 */
[C---:B------:R-:W-:Y:S01]  /*20b0*/  ISETP.GT.U32.AND P4, PT, R2.reuse, R32, PT ;  /* 0x000000200200720c */ /* 0x040fe20003f84070 */
[----:B------:R-:W-:Y:S01]  /*20c0*/  @!P3 IMAD.MOV R28, RZ, RZ, -R28 ;  /* 0x000000ffff1cb224 */ /* 0x000fe200078e0a1c */
[----:B------:R-:W-:Y:S01]  /*20d0*/  ISETP.GT.U32.AND P3, PT, R2, R31, PT ;  /* 0x0000001f0200720c */ /* 0x000fe20003f64070 */
[----:B------:R-:W-:Y:S01]  /*20e0*/  IMAD.HI.U32 R34, R5, R35, RZ ;  /* 0x0000002305227227 */ /* 0x000fe200078e00ff */
[----:B------:R-:W-:-:S03]  /*20f0*/  LOP3.LUT R37, R4, 0x46, RZ, 0xfc, !PT ;  /* 0x0000004604257812 */ /* 0x000fc600078efcff */
[----:B------:R-:W-:Y:S01]  /*2100*/  IMAD.MOV R34, RZ, RZ, -R34 ;  /* 0x000000ffff227224 */ /* 0x000fe200078e0a22 */
[----:B------:R-:W-:Y:S01]  /*2110*/  IABS R38, R37 ;  /* 0x0000002500267213 */ /* 0x000fe20000000000 */
[----:B------:R-:W-:Y:S02]  /*2120*/  @!P5 IMAD.IADD R33, R33, 0x1, -R2 ;  /* 0x000000012121d824 */ /* 0x000fe400078e0a02 */
[C---:B------:R-:W-:Y:S02]  /*2130*/  IMAD R34, R2.reuse, R34, R35 ;  /* 0x0000002202227224 */ /* 0x040fe400078e0223 */
[----:B------:R-:W-:Y:S01]  /*2140*/  IMAD.HI.U32 R35, R5, R38, RZ ;  /* 0x0000002605237227 */ /* 0x000fe200078e00ff */
[----:B------:R-:W-:-:S03]  /*2150*/  ISETP.GT.U32.AND P5, PT, R2, R33, PT ;  /* 0x000000210200720c */ /* 0x000fc60003fa4070 */
[--C-:B------:R-:W-:Y:S02]  /*2160*/  @!P4 IMAD.IADD R32, R32, 0x1, -R2.reuse ;  /* 0x000000012020c824 */ /* 0x100fe400078e0a02 */
[----:B------:R-:W-:Y:S01]  /*2170*/  @!P3 IMAD.IADD R31, R31, 0x1, -R2 ;  /* 0x000000011f1fb824 */ /* 0x000fe200078e0a02 */
[C---:B------:R-:W-:Y:S01]  /*2180*/  ISETP.GT.U32.AND P3, PT, R2.reuse, R34, PT ;  /* 0x000000220200720c */ /* 0x040fe20003f64070 */
[----:B------:R-:W-:Y:S01]  /*2190*/  IMAD.HI.U32 R36, R5, R39, RZ ;  /* 0x0000002705247227 */ /* 0x000fe200078e00ff */
[----:B------:R-:W-:-:S03]  /*21a0*/  ISETP.GT.U32.AND P4, PT, R2, R32, PT ;  /* 0x000000200200720c */ /* 0x000fc60003f84070 */
[----:B------:R-:W-:Y:S02]  /*21b0*/  IMAD.MOV R35, RZ, RZ, -R35 ;  /* 0x000000ffff237224 */ /* 0x000fe400078e0a23 */
[----:B------:R-:W-:Y:S02]  /*21c0*/  IMAD.MOV R36, RZ, RZ, -R36 ;  /* 0x000000ffff247224 */ /* 0x000fe400078e0a24 */
[C---:B------:R-:W-:Y:S02]  /*21d0*/  IMAD R35, R2.reuse, R35, R38 ;  /* 0x0000002302237224 */ /* 0x040fe400078e0226 */
[C---:B------:R-:W-:Y:S02]  /*21e0*/  IMAD R36, R2.reuse, R36, R39 ;  /* 0x0000002402247224 */ /* 0x040fe400078e0227 */
[----:B------:R-:W-:Y:S01]  /*21f0*/  @!P1 IMAD.MOV R31, RZ, RZ, -R31 ;  /* 0x000000ffff1f9224 */ /* 0x000fe200078e0a1f */
[C---:B------:R-:W-:Y:S01]  /*2200*/  ISETP.GT.U32.AND P1, PT, R2.reuse, R35, PT ;  /* 0x000000230200720c */ /* 0x040fe20003f24070 */
[----:B------:R-:W-:Y:S01]  /*2210*/  @!P2 IMAD.MOV R30, RZ, RZ, -R30 ;  /* 0x000000ffff1ea224 */ /* 0x000fe200078e0a1e */
[----:B------:R-:W-:Y:S01]  /*2220*/  ISETP.GE.AND P2, PT, R41, RZ, PT ;  /* 0x000000ff2900720c */ /* 0x000fe20003f46270 */
[--C-:B------:R-:W-:Y:S01]  /*2230*/  @!P5 IMAD.IADD R33, R33, 0x1, -R2.reuse ;  /* 0x000000012121d824 */ /* 0x100fe200078e0a02 */
[----:B------:R-:W-:Y:S01]  /*2240*/  ISETP.GT.U32.AND P5, PT, R2, R36, PT ;  /* 0x000000240200720c */ /* 0x000fe20003fa4070 */
[--C-:B------:R-:W-:Y:S01]  /*2250*/  @!P3 IMAD.IADD R34, R34, 0x1, -R2.reuse ;  /* 0x000000012222b824 */ /* 0x100fe200078e0a02 */
[----:B------:R-:W-:Y:S01]  /*2260*/  LOP3.LUT R41, R4, 0x40, RZ, 0xfc, !PT ;  /* 0x0000004004297812 */ /* 0x000fe200078efcff */
[----:B------:R-:W-:Y:S01]  /*2270*/  @!P4 IMAD.IADD R32, R32, 0x1, -R2 ;  /* 0x000000012020c824 */ /* 0x000fe200078e0a02 */
[----:B------:R-:W-:Y:S01]  /*2280*/  ISETP.GE.AND P4, PT, R37, RZ, PT ;  /* 0x000000ff2500720c */ /* 0x000fe20003f86270 */
[----:B------:R-:W-:Y:S01]  /*2290*/  IMAD.HI.U32 R37, R5, R40, RZ ;  /* 0x0000002805257227 */ /* 0x000fe200078e00ff */
[----:B------:R-:W-:-:S02]  /*22a0*/  IABS R39, R41 ;  /* 0x0000002900277213 */ /* 0x000fc40000000000 */
[----:B------:R-:W-:Y:S01]  /*22b0*/  ISETP.GT.U32.AND P3, PT, R2, R34, PT ;  /* 0x000000220200720c */ /* 0x000fe20003f64070 */
[----:B------:R-:W-:Y:S02]  /*22c0*/  IMAD.MOV R37, RZ, RZ, -R37 ;  /* 0x000000ffff257224 */ /* 0x000fe400078e0a25 */
[----:B------:R-:W-:Y:S01]  /*22d0*/  @!P1 IMAD.IADD R35, R35, 0x1, -R2 ;  /* 0x0000000123239824 */ /* 0x000fe200078e0a02 */
[----:B------:R-:W-:Y:S01]  /*22e0*/  ISETP.GE.AND P1, PT, R41, RZ, PT ;  /* 0x000000ff2900720c */ /* 0x000fe20003f26270 */
[----:B------:R-:W-:Y:S01]  /*22f0*/  IMAD.HI.U32 R38, R5, R39, RZ ;  /* 0x0000002705267227 */ /* 0x000fe200078e00ff */
[----:B------:R-:W-:-:S03]  /*2300*/  LOP3.LUT R41, R4, 0x3c, RZ, 0xfc, !PT ;  /* 0x0000003c04297812 */ /* 0x000fc600078efcff */
[----:B------:R-:W-:Y:S01]  /*2310*/  IMAD R37, R2, R37, R40 ;  /* 0x0000002502257224 */ /* 0x000fe200078e0228 */
[----:B------:R-:W-:Y:S01]  /*2320*/  IABS R40, R47 ;  /* 0x0000002f00287213 */ /* 0x000fe20000000000 */
[----:B------:R-:W-:Y:S01]  /*2330*/  @!P5 IMAD.IADD R36, R36, 0x1, -R2 ;  /* 0x000000012424d824 */ /* 0x000fe200078e0a02 */
[C---:B------:R-:W-:Y:S01]  /*2340*/  ISETP.GT.U32.AND P5, PT, R2.reuse, R35, PT ;  /* 0x000000230200720c */ /* 0x040fe20003fa4070 */
[----:B------:R-:W-:Y:S02]  /*2350*/  IMAD.MOV R38, RZ, RZ, -R38 ;  /* 0x000000ffff267224 */ /* 0x000fe400078e0a26 */
[----:B------:R-:W-:Y:S01]  /*2360*/  @!P6 IMAD.MOV R33, RZ, RZ, -R33 ;  /* 0x000000ffff21e224 */ /* 0x000fe200078e0a21 */
[----:B------:R-:W-:Y:S01]  /*2370*/  ISETP.GT.U32.AND P6, PT, R2, R37, PT ;  /* 0x000000250200720c */ /* 0x000fe20003fc4070 */
[----:B------:R-:W-:Y:S01]  /*2380*/  @!P3 IMAD.IADD R34, R34, 0x1, -R2 ;  /* 0x000000012222b824 */ /* 0x000fe200078e0a02 */
[----:B------:R-:W-:Y:S01]  /*2390*/  ISETP.GE.AND P3, PT, R43, RZ, PT ;  /* 0x000000ff2b00720c */ /* 0x000fe20003f66270 */
[----:B------:R-:W-:-:S02]  /*23a0*/  IMAD R38, R2, R38, R39 ;  /* 0x0000002602267224 */ /* 0x000fc400078e0227 */
[----:B------:R-:W-:-:S04]  /*23b0*/  IMAD.HI.U32 R39, R5, R40, RZ ;  /* 0x0000002805277227 */ /* 0x000fc800078e00ff */
[----:B------:R-:W-:Y:S01]  /*23c0*/  @!P0 IMAD.MOV R32, RZ, RZ, -R32 ;  /* 0x000000ffff208224 */ /* 0x000fe200078e0a20 */
[----:B------:R-:W-:Y:S01]  /*23d0*/  ISETP.GE.AND P0, PT, R42, RZ, PT ;  /* 0x000000ff2a00720c */ /* 0x000fe20003f06270 */
[----:B------:R-:W-:Y:S01]  /*23e0*/  @!P2 IMAD.MOV R34, RZ, RZ, -R34 ;  /* 0x000000ffff22a224 */ /* 0x000fe200078e0a22 */
[C---:B------:R-:W-:Y:S01]  /*23f0*/  ISETP.GT.U32.AND P2, PT, R2.reuse, R36, PT ;  /* 0x000000240200720c */ /* 0x040fe20003f44070 */
[----:B------:R-:W-:Y:S01]  /*2400*/  IMAD.MOV R39, RZ, RZ, -R39 ;  /* 0x000000ffff277224 */ /* 0x000fe200078e0a27 */
[----:B------:R-:W-:Y:S01]  /*2410*/  IABS R42, R41 ;  /* 0x00000029002a7213 */ /* 0x000fe20000000000 */
[----:B------:R-:W-:Y:S01]  /*2420*/  @!P5 IMAD.IADD R35, R35, 0x1, -R2 ;  /* 0x000000012323d824 */ /* 0x000fe200078e0a02 */
[C---:B------:R-:W-:Y:S01]  /*2430*/  ISETP.GT.U32.AND P5, PT, R2.reuse, R38, PT ;  /* 0x000000260200720c */ /* 0x040fe20003fa4070 */
[----:B------:R-:W-:Y:S02]  /*2440*/  IMAD R39, R2, R39, R40 ;  /* 0x0000002702277224 */ /* 0x000fe400078e0228 */
[----:B------:R-:W-:-:S04]  /*2450*/  IMAD.HI.U32 R40, R5, R42, RZ ;  /* 0x0000002a05287227 */ /* 0x000fc800078e00ff */
[----:B------:R-:W-:Y:S02]  /*2460*/  @!P6 IMAD.IADD R37, R37, 0x1, -R2 ;  /* 0x000000012525e824 */ /* 0x000fe400078e0a02 */
[----:B------:R-:W-:Y:S02]  /*2470*/  IMAD.MOV R43, RZ, RZ, -R40 ;  /* 0x000000ffff2b7224 */ /* 0x000fe400078e0a28 */
[----:B------:R-:W-:Y:S01]  /*2480*/  @!P2 IMAD.IADD R36, R36, 0x1, -R2 ;  /* 0x000000012424a824 */ /* 0x000fe200078e0a02 */
[C---:B------:R-:W-:Y:S01]  /*2490*/  ISETP.GT.U32.AND P6, PT, R2.reuse, R37, PT ;  /* 0x000000250200720c */ /* 0x040fe20003fc4070 */
[C---:B------:R-:W-:Y:S01]  /*24a0*/  IMAD R40, R2.reuse, R43, R42 ;  /* 0x0000002b02287224 */ /* 0x040fe200078e022a */
[----:B------:R-:W-:Y:S01]  /*24b0*/  ISETP.GT.U32.AND P2, PT, R2, R39, PT ;  /* 0x000000270200720c */ /* 0x000fe20003f44070 */
[----:B------:R-:W-:Y:S02]  /*24c0*/  @!P0 IMAD.MOV R36, RZ, RZ, -R36 ;  /* 0x000000ffff248224 */ /* 0x000fe400078e0a24 */
[----:B------:R-:W-:Y:S01]  /*24d0*/  @!P5 IMAD.IADD R38, R38, 0x1, -R2 ;  /* 0x000000012626d824 */ /* 0x000fe200078e0a02 */
[C---:B------:R-:W-:Y:S01]  /*24e0*/  ISETP.GT.U32.AND P0, PT, R2.reuse, R40, PT ;  /* 0x000000280200720c */ /* 0x040fe20003f04070 */
[----:B------:R-:W-:Y:S01]  /*24f0*/  @!P4 IMAD.MOV R35, RZ, RZ, -R35 ;  /* 0x000000ffff23c224 */ /* 0x000fe200078e0a23 */
[----:B------:R-:W-:Y:S01]  /*2500*/  ISETP.GE.AND P4, PT, R41, RZ, PT ;  /* 0x000000ff2900720c */ /* 0x000fe20003f86270 */
[----:B------:R-:W-:Y:S01]  /*2510*/  IMAD.HI.U32 R41, R5, R44, RZ ;  /* 0x0000002c05297227 */ /* 0x000fe200078e00ff */
[----:B------:R-:W-:-:S03]  /*2520*/  ISETP.GT.U32.AND P5, PT, R2, R38, PT ;  /* 0x000000260200720c */ /* 0x000fc60003fa4070 */
[----:B------:R-:W-:Y:S01]  /*2530*/  @!P6 IMAD.IADD R37, R37, 0x1, -R2 ;  /* 0x000000012525e824 */ /* 0x000fe200078e0a02 */
[----:B------:R-:W-:Y:S01]  /*2540*/  ISETP.GE.AND P6, PT, R47, RZ, PT ;  /* 0x000000ff2f00720c */ /* 0x000fe20003fc6270 */
[----:B------:R-:W-:-:S04]  /*2550*/  IMAD.HI.U32 R42, R5, R46, RZ ;  /* 0x0000002e052a7227 */ /* 0x000fc800078e00ff */
[----:B------:R-:W-:Y:S01]  /*2560*/  @!P3 IMAD.MOV R37, RZ, RZ, -R37 ;  /* 0x000000ffff25b224 */ /* 0x000fe200078e0a25 */
[----:B------:R-:W-:Y:S01]  /*2570*/  ISETP.GE.AND P3, PT, R48, RZ, PT ;  /* 0x000000ff3000720c */ /* 0x000fe20003f66270 */
[----:B------:R-:W-:Y:S01]  /*2580*/  IMAD.MOV R41, RZ, RZ, -R41 ;  /* 0x000000ffff297224 */ /* 0x000fe200078e0a29 */
[----:B------:R-:W-:Y:S01]  /*2590*/  LOP3.LUT R48, R4, 0x36, RZ, 0xfc, !PT ;  /* 0x0000003604307812 */ /* 0x000fe200078efcff */
[----:B------:R-:W-:Y:S02]  /*25a0*/  @!P0 IMAD.IADD R40, R40, 0x1, -R2 ;  /* 0x0000000128288824 */ /* 0x000fe400078e0a02 */
[----:B------:R-:W-:Y:S02]  /*25b0*/  IMAD.MOV R43, RZ, RZ, -R42 ;  /* 0x000000ffff2b7224 */ /* 0x000fe400078e0a2a */
[----:B------:R-:W-:Y:S01]  /*25c0*/  @!P2 IMAD.IADD R39, R39, 0x1, -R2 ;  /* 0x000000012727a824 */ /* 0x000fe200078e0a02 */
[C---:B------:R-:W-:Y:S01]  /*25d0*/  ISETP.GT.U32.AND P0, PT, R2.reuse, R40, PT ;  /* 0x000000280200720c */ /* 0x040fe20003f04070 */
[----:B------:R-:W-:Y:S01]  /*25e0*/  IMAD R41, R2, R41, R44 ;  /* 0x0000002902297224 */ /* 0x000fe200078e022c */
[----:B------:R-:W-:Y:S01]  /*25f0*/  IABS R44, R48 ;  /* 0x00000030002c7213 */ /* 0x000fe20000000000 */
[----:B------:R-:W-:Y:S01]  /*2600*/  @!P5 IMAD.IADD R38, R38, 0x1, -R2 ;  /* 0x000000012626d824 */ /* 0x000fe200078e0a02 */
[C---:B------:R-:W-:Y:S01]  /*2610*/  ISETP.GT.U32.AND P2, PT, R2.reuse, R39, PT ;  /* 0x000000270200720c */ /* 0x040fe20003f44070 */
[----:B------:R-:W-:Y:S01]  /*2620*/  IMAD R42, R2, R43, R46 ;  /* 0x0000002b022a7224 */ /* 0x000fe200078e022e */
[----:B------:R-:W-:Y:S01]  /*2630*/  LOP3.LUT R46, R4, 0x34, RZ, 0xfc, !PT ;  /* 0x00000034042e7812 */ /* 0x000fe200078efcff */
[----:B------:R-:W-:Y:S01]  /*2640*/  @!P1 IMAD.MOV R38, RZ, RZ, -R38 ;  /* 0x000000ffff269224 */ /* 0x000fe200078e0a26 */
[----:B------:R-:W-:Y:S01]  /*2650*/  ISETP.GE.AND P5, PT, R49, RZ, PT ;  /* 0x000000ff3100720c */ /* 0x000fe20003fa6270 */
[----:B------:R-:W-:Y:S01]  /*2660*/  IMAD.HI.U32 R43, R5, R44, RZ ;  /* 0x0000002c052b7227 */ /* 0x000fe200078e00ff */
[----:B------:R-:W-:-:S02]  /*2670*/  ISETP.GT.U32.AND P1, PT, R2, R42, PT ;  /* 0x0000002a0200720c */ /* 0x000fc40003f24070 */
[----:B------:R-:W-:Y:S01]  /*2680*/  IABS R47, R46 ;  /* 0x0000002e002f7213 */ /* 0x000fe20000000000 */
[----:B------:R-:W-:Y:S01]  /*2690*/  IMAD.MOV R43, RZ, RZ, -R43 ;  /* 0x000000ffff2b7224 */ /* 0x000fe200078e0a2b */
[----:B------:R-:W-:Y:S01]  /*26a0*/  IABS R49, R50 ;  /* 0x0000003200317213 */ /* 0x000fe20000000000 */
[----:B------:R-:W-:Y:S01]  /*26b0*/  @!P0 IMAD.IADD R40, R40, 0x1, -R2 ;  /* 0x0000000128288824 */ /* 0x000fe200078e0a02 */
[----:B------:R-:W-:Y:S01]  /*26c0*/  ISETP.GE.AND P0, PT, R46, RZ, PT ;  /* 0x000000ff2e00720c */ /* 0x000fe20003f06270 */
[C---:B------:R-:W-:Y:S02]  /*26d0*/  IMAD R43, R2.reuse, R43, R44 ;  /* 0x0000002b022b7224 */ /* 0x040fe400078e022c */
[----:B------:R-:W-:Y:S01]  /*26e0*/  @!P2 IMAD.IADD R39, R39, 0x1, -R2 ;  /* 0x000000012727a824 */ /* 0x000fe200078e0a02 */
[C---:B------:R-:W-:Y:S01]  /*26f0*/  ISETP.GT.U32.AND P2, PT, R2.reuse, R41, PT ;  /* 0x000000290200720c */ /* 0x040fe20003f44070 */
[----:B------:R-:W-:Y:S01]  /*2700*/  @!P4 IMAD.MOV R40, RZ, RZ, -R40 ;  /* 0x000000ffff28c224 */ /* 0x000fe200078e0a28 */
[----:B------:R-:W-:Y:S01]  /*2710*/  ISETP.GT.U32.AND P4, PT, R2, R43, PT ;  /* 0x0000002b0200720c */ /* 0x000fe20003f84070 */
[----:B------:R-:W-:-:S02]  /*2720*/  @!P1 IMAD.IADD R42, R42, 0x1, -R2 ;  /* 0x000000012a2a9824 */ /* 0x000fc400078e0a02 */
[----:B------:R-:W-:-:S03]  /*2730*/  IMAD.HI.U32 R44, R5, R47, RZ ;  /* 0x0000002f052c7227 */ /* 0x000fc600078e00ff */
[----:B------:R-:W-:Y:S01]  /*2740*/  ISETP.GT.U32.AND P1, PT, R2, R42, PT ;  /* 0x0000002a0200720c */ /* 0x000fe20003f24070 */
[----:B------:R-:W-:Y:S01]  /*2750*/  @!P6 IMAD.MOV R39, RZ, RZ, -R39 ;  /* 0x000000ffff27e224 */ /* 0x000fe200078e0a27 */
[----:B------:R-:W-:Y:S01]  /*2760*/  ISETP.GE.AND P6, PT, R48, RZ, PT ;  /* 0x000000ff3000720c */ /* 0x000fe20003fc6270 */
[----:B------:R-:W-:Y:S01]  /*2770*/  IMAD.MOV R44, RZ, RZ, -R44 ;  /* 0x000000ffff2c7224 */ /* 0x000fe200078e0a2c */
[----:B------:R-:W-:Y:S01]  /*2780*/  LOP3.LUT R48, R4, 0x30, RZ, 0xfc, !PT ;  /* 0x0000003004307812 */ /* 0x000fe200078efcff */
[--C-:B------:R-:W-:Y:S02]  /*2790*/  @!P2 IMAD.IADD R41, R41, 0x1, -R2.reuse ;  /* 0x000000012929a824 */ /* 0x100fe400078e0a02 */
[----:B------:R-:W-:Y:S01]  /*27a0*/  @!P4 IMAD.IADD R43, R43, 0x1, -R2 ;  /* 0x000000012b2bc824 */ /* 0x000fe200078e0a02 */
[----:B------:R-:W-:Y:S01]  /*27b0*/  IABS R51, R48 ;  /* 0x0000003000337213 */ /* 0x000fe20000000000 */
[----:B------:R-:W-:Y:S01]  /*27c0*/  IMAD.HI.U32 R46, R5, R49, RZ ;  /* 0x00000031052e7227 */ /* 0x000fe200078e00ff */
[----:B------:R-:W-:-:S02]  /*27d0*/  ISETP.GT.U32.AND P2, PT, R2, R41, PT ;  /* 0x000000290200720c */ /* 0x000fc40003f44070 */
[C---:B------:R-:W-:Y:S01]  /*27e0*/  ISETP.GT.U32.AND P4, PT, R2.reuse, R43, PT ;  /* 0x0000002b0200720c */ /* 0x040fe20003f84070 */
[----:B------:R-:W-:Y:S02]  /*27f0*/  IMAD R47, R2, R44, R47 ;  /* 0x0000002c022f7224 */ /* 0x000fe400078e022f */
[----:B------:R-:W-:Y:S02]  /*2800*/  IMAD.MOV R46, RZ, RZ, -R46 ;  /* 0x000000ffff2e7224 */ /* 0x000fe400078e0a2e */
[----:B------:R-:W-:Y:S01]  /*2810*/  @!P1 IMAD.IADD R42, R42, 0x1, -R2 ;  /* 0x000000012a2a9824 */ /* 0x000fe200078e0a02 */
[----:B------:R-:W-:Y:S01]  /*2820*/  ISETP.GT.U32.AND P1, PT, R2, R47, PT ;  /* 0x0000002f0200720c */ /* 0x000fe20003f24070 */
[----:B------:R-:W-:-:S04]  /*2830*/  IMAD.HI.U32 R44, R5, R51, RZ ;  /* 0x00000033052c7227 */ /* 0x000fc800078e00ff */
[----:B------:R-:W-:Y:S02]  /*2840*/  IMAD R49, R2, R46, R49 ;  /* 0x0000002e02317224 */ /* 0x000fe400078e0231 */
[----:B------:R-:W-:Y:S02]  /*2850*/  IMAD.MOV R46, RZ, RZ, -R44 ;  /* 0x000000ffff2e7224 */ /* 0x000fe400078e0a2c */
[--C-:B------:R-:W-:Y:S01]  /*2860*/  @!P2 IMAD.IADD R41, R41, 0x1, -R2.reuse ;  /* 0x000000012929a824 */ /* 0x100fe200078e0a02 */
[----:B------:R-:W-:Y:S01]  /*2870*/  ISETP.GE.AND P2, PT, R50, RZ, PT ;  /* 0x000000ff3200720c */ /* 0x000fe20003f46270 */
[----:B------:R-:W-:Y:S01]  /*2880*/  IMAD R51, R2, R46, R51 ;  /* 0x0000002e02337224 */ /* 0x000fe200078e0233 */
[----:B------:R-:W-:Y:S01]  /*2890*/  LOP3.LUT R50, R4, 0x2e, RZ, 0xfc, !PT ;  /* 0x0000002e04327812 */ /* 0x000fe200078efcff */
[--C-:B------:R-:W-:Y:S02]  /*28a0*/  @!P4 IMAD.IADD R43, R43, 0x1, -R2.reuse ;  /* 0x000000012b2bc824 */ /* 0x100fe400078e0a02 */
[----:B------:R-:W-:Y:S01]  /*28b0*/  @!P1 IMAD.IADD R47, R47, 0x1, -R2 ;  /* 0x000000012f2f9824 */ /* 0x000fe200078e0a02 */
[C---:B------:R-:W-:Y:S01]  /*28c0*/  ISETP.GT.U32.AND P4, PT, R2.reuse, R51, PT ;  /* 0x000000330200720c */ /* 0x040fe20003f84070 */
[----:B------:R-:W-:Y:S01]  /*28d0*/  @!P3 IMAD.MOV R41, RZ, RZ, -R41 ;  /* 0x000000ffff29b224 */ /* 0x000fe200078e0a29 */
[----:B------:R-:W-:Y:S01]  /*28e0*/  IABS R53, R50 ;  /* 0x0000003200357213 */ /* 0x000fe20000000000 */
[----:B------:R-:W-:Y:S01]  /*28f0*/  @!P5 IMAD.MOV R42, RZ, RZ, -R42 ;  /* 0x000000ffff2ad224 */ /* 0x000fe200078e0a2a */
[C---:B------:R-:W-:Y:S01]  /*2900*/  ISETP.GT.U32.AND P1, PT, R2.reuse, R47, PT ;  /* 0x0000002f0200720c */ /* 0x040fe20003f24070 */
[----:B------:R-:W-:Y:S01]  /*2910*/  @!P6 IMAD.MOV R43, RZ, RZ, -R43 ;  /* 0x000000ffff2be224 */ /* 0x000fe200078e0a2b */
[----:B------:R-:W-:Y:S01]  /*2920*/  ISETP.GT.U32.AND P3, PT, R2, R49, PT ;  /* 0x000000310200720c */ /* 0x000fe20003f64070 */
[----:B------:R-:W-:Y:S01]  /*2930*/  IMAD.HI.U32 R44, R5, R53, RZ ;  /* 0x00000035052c7227 */ /* 0x000fe200078e00ff */
[----:B------:R-:W-:-:S02]  /*2940*/  ISETP.GE.AND P5, PT, R48, RZ, PT ;  /* 0x000000ff3000720c */ /* 0x000fc40003fa6270 */
[----:B------:R-:W-:Y:S01]  /*2950*/  LOP3.LUT R48, R4, 0x2a, RZ, 0xfc, !PT ;  /* 0x0000002a04307812 */ /* 0x000fe200078efcff */
[----:B------:R-:W-:Y:S01]  /*2960*/  IMAD.MOV R44, RZ, RZ, -R44 ;  /* 0x000000ffff2c7224 */ /* 0x000fe200078e0a2c */
[----:B------:R-:W-:Y:S01]  /*2970*/  ISETP.GE.AND P6, PT, R50, RZ, PT ;  /* 0x000000ff3200720c */ /* 0x000fe20003fc6270 */
[----:B------:R-:W-:Y:S01]  /*2980*/  @!P4 IMAD.IADD R51, R51, 0x1, -R2 ;  /* 0x000000013333c824 */ /* 0x000fe200078e0a02 */
[----:B------:R-:W-:Y:S01]  /*2990*/  IABS R46, R48 ;  /* 0x00000030002e7213 */ /* 0x000fe20000000000 */
[C---:B------:R-:W-:Y:S02]  /*29a0*/  IMAD R53, R2.reuse, R44, R53 ;  /* 0x0000002c02357224 */ /* 0x040fe400078e0235 */
[----:B------:R-:W-:Y:S01]  /*29b0*/  IMAD.HI.U32 R44, R5, R55, RZ ;  /* 0x00000037052c7227 */ /* 0x000fe200078e00ff */
[----:B------:R-:W-:-:S03]  /*29c0*/  ISETP.GT.U32.AND P4, PT, R2, R51, PT ;  /* 0x000000330200720c */ /* 0x000fc60003f84070 */
[----:B------:R-:W-:Y:S01]  /*29d0*/  @!P1 IMAD.IADD R47, R47, 0x1, -R2 ;  /* 0x000000012f2f9824 */ /* 0x000fe200078e0a02 */
[----:B------:R-:W-:Y:S01]  /*29e0*/  ISETP.GT.U32.AND P1, PT, R2, R53, PT ;  /* 0x000000350200720c */ /* 0x000fe20003f24070 */
[----:B------:R-:W-:Y:S02]  /*29f0*/  IMAD.MOV R44, RZ, RZ, -R44 ;  /* 0x000000ffff2c7224 */ /* 0x000fe400078e0a2c */
[----:B------:R-:W-:Y:S02]  /*2a00*/  IMAD.MOV.U32 R59, RZ, RZ, R47 ;  /* 0x000000ffff3b7224 */ /* 0x000fe400078e002f */
[----:B------:R-:W-:Y:S01]  /*2a10*/  IMAD.MOV.U32 R47, RZ, RZ, R46 ;  /* 0x000000ffff2f7224 */ /* 0x000fe200078e002e */
[----:B------:R-:W-:Y:S01]  /*2a20*/  LOP3.LUT R46, R4, 0x28, RZ, 0xfc, !PT ;  /* 0x00000028042e7812 */ /* 0x000fe200078efcff */
[----:B------:R-:W-:Y:S02]  /*2a30*/  @!P3 IMAD.IADD R49, R49, 0x1, -R2 ;  /* 0x000000013131b824 */ /* 0x000fe400078e0a02 */
[----:B------:R-:W-:-:S02]  /*2a40*/  IMAD R55, R2, R44, R55 ;  /* 0x0000002c02377224 */ /* 0x000fc400078e0237 */
[----:B------:R-:W-:Y:S01]  /*2a50*/  IMAD.HI.U32 R44, R5, R47, RZ ;  /* 0x0000002f052c7227 */ /* 0x000fe200078e00ff */
[----:B------:R-:W-:-:S03]  /*2a60*/  ISETP.GT.U32.AND P3, PT, R2, R49, PT ;  /* 0x000000310200720c */ /* 0x000fc60003f64070 */
[----:B------:R-:W-:Y:S02]  /*2a70*/  IMAD.MOV R44, RZ, RZ, -R44 ;  /* 0x000000ffff2c7224 */ /* 0x000fe400078e0a2c */
[--C-:B------:R-:W-:Y:S01]  /*2a80*/  @!P4 IMAD.IADD R51, R51, 0x1, -R2.reuse ;  /* 0x000000013333c824 */ /* 0x100fe200078e0a02 */
[----:B------:R-:W-:Y:S01]  /*2a90*/  ISETP.GE.AND P4, PT, R46, RZ, PT ;  /* 0x000000ff2e00720c */ /* 0x000fe20003f86270 */
[----:B------:R-:W-:Y:S01]  /*2aa0*/  @!P0 IMAD.MOV R59, RZ, RZ, -R59 ;  /* 0x000000ffff3b8224 */ /* 0x000fe200078e0a3b */
[C---:B------:R-:W-:Y:S01]  /*2ab0*/  ISETP.GT.U32.AND P0, PT, R2.reuse, R55, PT ;  /* 0x000000370200720c */ /* 0x040fe20003f04070 */
[----:B------:R-:W-:Y:S02]  /*2ac0*/  IMAD R47, R2, R44, R47 ;  /* 0x0000002c022f7224 */ /* 0x000fe400078e022f */
[----:B------:R-:W-:Y:S02]  /*2ad0*/  IMAD.MOV.U32 R63, RZ, RZ, R51 ;  /* 0x000000ffff3f7224 */ /* 0x000fe400078e0033 */
[--C-:B------:R-:W-:Y:S01]  /*2ae0*/  @!P3 IMAD.IADD R49, R49, 0x1, -R2.reuse ;  /* 0x000000013131b824 */ /* 0x100fe200078e0a02 */
[----:B------:R-:W-:Y:S01]  /*2af0*/  ISETP.GE.AND P3, PT, R52, RZ, PT ;  /* 0x000000ff3400720c */ /* 0x000fe20003f66270 */
[----:B------:R-:W-:Y:S01]  /*2b00*/  @!P5 IMAD.MOV R63, RZ, RZ, -R63 ;  /* 0x000000ffff3fd224 */ /* 0x000fe200078e0a3f */
[----:B------:R-:W-:Y:S01]  /*2b10*/  ISETP.GT.U32.AND P5, PT, R2, R47, PT ;  /* 0x0000002f0200720c */ /* 0x000fe20003fa4070 */
[----:B------:R-:W-:Y:S01]  /*2b20*/  IMAD.MOV.U32 R61, RZ, RZ, R49 ;  /* 0x000000ffff3d7224 */ /* 0x000fe200078e0031 */
[----:B------:R-:W-:Y:S01]  /*2b30*/  IABS R49, R46 ;  /* 0x0000002e00317213 */ /* 0x000fe20000000000 */
[--C-:B------:R-:W-:Y:S01]  /*2b40*/  @!P1 IMAD.IADD R53, R53, 0x1, -R2.reuse ;  /* 0x0000000135359824 */ /* 0x100fe200078e0a02 */
[----:B------:R-:W-:Y:S01]  /*2b50*/  ISETP.GE.AND P1, PT, R48, RZ, PT ;  /* 0x000000ff3000720c */ /* 0x000fe20003f26270 */
[----:B------:R-:W-:Y:S01]  /*2b60*/  @!P0 IMAD.IADD R55, R55, 0x1, -R2 ;  /* 0x0000000137378824 */ /* 0x000fe200078e0a02 */
[----:B------:R-:W-:Y:S01]  /*2b70*/  LOP3.LUT R48, R4, 0x24, RZ, 0xfc, !PT ;  /* 0x0000002404307812 */ /* 0x000fe200078efcff */
[----:B------:R-:W-:Y:S01]  /*2b80*/  @!P2 IMAD.MOV R61, RZ, RZ, -R61 ;  /* 0x000000ffff3da224 */ /* 0x000fe200078e0a3d */
[C---:B------:R-:W-:Y:S01]  /*2b90*/  ISETP.GT.U32.AND P2, PT, R2.reuse, R53, PT ;  /* 0x000000350200720c */ /* 0x040fe20003f44070 */
[----:B------:R-:W-:Y:S01]  /*2ba0*/  IMAD.HI.U32 R44, R5, R49, RZ ;  /* 0x00000031052c7227 */ /* 0x000fe200078e00ff */
[----:B------:R-:W-:-:S02]  /*2bb0*/  ISETP.GT.U32.AND P0, PT, R2, R55, PT ;  /* 0x000000370200720c */ /* 0x000fc40003f04070 */
[----:B------:R-:W-:Y:S01]  /*2bc0*/  LOP3.LUT R46, R4, 0x26, RZ, 0xfc, !PT ;  /* 0x00000026042e7812 */ /* 0x000fe200078efcff */
[----:B------:R-:W-:Y:S01]  /*2bd0*/  @!P5 IMAD.IADD R47, R47, 0x1, -R2 ;  /* 0x000000012f2fd824 */ /* 0x000fe200078e0a02 */
[----:B------:R-:W-:Y:S01]  /*2be0*/  IABS R50, R48 ;  /* 0x0000003000327213 */ /* 0x000fe20000000000 */
[----:B------:R-:W-:Y:S01]  /*2bf0*/  IMAD.MOV R44, RZ, RZ, -R44 ;  /* 0x000000ffff2c7224 */ /* 0x000fe200078e0a2c */
[----:B------:R-:W-:Y:S02]  /*2c00*/  IABS R51, R46 ;  /* 0x0000002e00337213 */ /* 0x000fe40000000000 */
[C---:B------:R-:W-:Y:S01]  /*2c10*/  ISETP.GT.U32.AND P5, PT, R2.reuse, R47, PT ;  /* 0x0000002f0200720c */ /* 0x040fe20003fa4070 */
[----:B------:R-:W-:Y:S01]  /*2c20*/  IMAD R49, R2, R44, R49 ;  /* 0x0000002c02317224 */ /* 0x000fe200078e0231 */
[----:B------:R-:W-:Y:S01]  /*2c30*/  IABS R52, R54 ;  /* 0x0000003600347213 */ /* 0x000fe20000000000 */
[--C-:B------:R-:W-:Y:S01]  /*2c40*/  @!P2 IMAD.IADD R53, R53, 0x1, -R2.reuse ;  /* 0x000000013535a824 */ /* 0x100fe200078e0a02 */
[----:B------:R-:W-:Y:S01]  /*2c50*/  ISETP.GE.AND P2, PT, R46, RZ, PT ;  /* 0x000000ff2e00720c */ /* 0x000fe20003f46270 */
[----:B------:R-:W-:Y:S01]  /*2c60*/  @!P0 IMAD.IADD R55, R55, 0x1, -R2 ;  /* 0x0000000137378824 */ /* 0x000fe200078e0a02 */
[----:B------:R-:W-:Y:S01]  /*2c70*/  ISETP.GT.U32.AND P0, PT, R2, R49, PT ;  /* 0x000000310200720c */ /* 0x000fe20003f04070 */
[----:B------:R-:W-:-:S04]  /*2c80*/  IMAD.HI.U32 R46, R5, R50, RZ ;  /* 0x00000032052e7227 */ /* 0x000fc800078e00ff */
[----:B------:R-:W-:Y:S02]  /*2c90*/  IMAD.MOV.U32 R65, RZ, RZ, R53 ;  /* 0x000000ffff417224 */ /* 0x000fe400078e0035 */
[----:B------:R-:W-:Y:S02]  /*2ca0*/  IMAD.MOV R53, RZ, RZ, -R46 ;  /* 0x000000ffff357224 */ /* 0x000fe400078e0a2e */
[----:B------:R-:W-:Y:S02]  /*2cb0*/  @!P5 IMAD.IADD R47, R47, 0x1, -R2 ;  /* 0x000000012f2fd824 */ /* 0x000fe400078e0a02 */
[----:B------:R-:W-:Y:S02]  /*2cc0*/  IMAD R53, R2, R53, R50 ;  /* 0x0000003502357224 */ /* 0x000fe400078e0232 */
[----:B------:R-:W-:Y:S02]  /*2cd0*/  IMAD.MOV.U32 R69, RZ, RZ, R47 ;  /* 0x000000ffff457224 */ /* 0x000fe400078e002f */
[----:B------:R-:W-:-:S04]  /*2ce0*/  IMAD.HI.U32 R44, R5, R51, RZ ;  /* 0x00000033052c7227 */ /* 0x000fc800078e00ff */
[----:B------:R-:W-:Y:S02]  /*2cf0*/  IMAD.MOV.U32 R67, RZ, RZ, R55 ;  /* 0x000000ffff437224 */ /* 0x000fe400078e0037 */
[----:B------:R-:W-:Y:S01]  /*2d00*/  @!P0 IMAD.IADD R49, R49, 0x1, -R2 ;  /* 0x0000000131318824 */ /* 0x000fe200078e0a02 */
[----:B------:R-:W-:Y:S01]  /*2d10*/  ISETP.GE.AND P0, PT, R54, RZ, PT ;  /* 0x000000ff3600720c */ /* 0x000fe20003f06270 */
[----:B------:R-:W-:Y:S01]  /*2d20*/  @!P1 IMAD.MOV R69, RZ, RZ, -R69 ;  /* 0x000000ffff459224 */ /* 0x000fe200078e0a45 */
[C---:B------:R-:W-:Y:S01]  /*2d30*/  ISETP.GT.U32.AND P1, PT, R2.reuse, R53, PT ;  /* 0x000000350200720c */ /* 0x040fe20003f24070 */
[----:B------:R-:W-:Y:S01]  /*2d40*/  IMAD.MOV R44, RZ, RZ, -R44 ;  /* 0x000000ffff2c7224 */ /* 0x000fe200078e0a2c */
[----:B------:R-:W-:Y:S01]  /*2d50*/  IABS R54, R58 ;  /* 0x0000003a00367213 */ /* 0x000fe20000000000 */
[----:B------:R-:W-:Y:S01]  /*2d60*/  @!P3 IMAD.MOV R67, RZ, RZ, -R67 ;  /* 0x000000ffff43b224 */ /* 0x000fe200078e0a43 */
        /* <DEDUP_REMOVED lines=8> */
[----:B------:R-:W-:Y:S02]  /*2df0*/  @!P1 IMAD.IADD R53, R53, 0x1, -R2 ;  /* 0x0000000135359824 */ /* 0x000fe400078e0a02 */
[----:B------:R-:W-:Y:S02]  /*2e00*/  IMAD.MOV R55, RZ, RZ, -R48 ;  /* 0x000000ffff377224 */ /* 0x000fe400078e0a30 */
[----:B------:R-:W-:Y:S01]  /*2e10*/  @!P3 IMAD.IADD R49, R49, 0x1, -R2 ;  /* 0x000000013131b824 */ /* 0x000fe200078e0a02 */
[----:B------:R-:W-:Y:S01]  /*2e20*/  ISETP.GE.AND P3, PT, R44, RZ, PT ;  /* 0x000000ff2c00720c */ /* 0x000fe20003f66270 */
[----:B------:R-:W-:Y:S01]  /*2e30*/  IMAD.HI.U32 R44, R5, R50, RZ ;  /* 0x00000032052c7227 */ /* 0x000fe200078e00ff */
[----:B------:R-:W-:-:S03]  /*2e40*/  ISETP.GT.U32.AND P1, PT, R2, R53, PT ;  /* 0x000000350200720c */ /* 0x000fc60003f24070 */
[----:B------:R-:W-:-:S04]  /*2e50*/  IMAD.HI.U32 R47, R5, R54, RZ ;  /* 0x00000036052f7227 */ /* 0x000fc800078e00ff */
[----:B------:R-:W-:Y:S02]  /*2e60*/  IMAD.MOV.U32 R71, RZ, RZ, R49 ;  /* 0x000000ffff477224 */ /* 0x000fe400078e0031 */
[----:B------:R-:W-:Y:S02]  /*2e70*/  @!P5 IMAD.IADD R51, R51, 0x1, -R2 ;  /* 0x000000013333d824 */ /* 0x000fe400078e0a02 */
[----:B------:R-:W-:Y:S02]  /*2e80*/  IMAD.MOV R49, RZ, RZ, -R44 ;  /* 0x000000ffff317224 */ /* 0x000fe400078e0a2c */
[C---:B------:R-:W-:Y:S01]  /*2e90*/  IMAD R55, R2.reuse, R55, R52 ;  /* 0x0000003702377224 */ /* 0x040fe200078e0234 */
[----:B------:R-:W-:Y:S01]  /*2ea0*/  IABS R52, R56 ;  /* 0x0000003800347213 */ /* 0x000fe20000000000 */
[----:B------:R-:W-:Y:S01]  /*2eb0*/  IMAD.MOV R73, RZ, RZ, -R47 ;  /* 0x000000ffff497224 */ /* 0x000fe200078e0a2f */
[C---:B------:R-:W-:Y:S01]  /*2ec0*/  ISETP.GT.U32.AND P5, PT, R2.reuse, R51, PT ;  /* 0x000000330200720c */ /* 0x040fe20003fa4070 */
[----:B------:R-:W-:-:S02]  /*2ed0*/  IMAD R47, R2, R49, R50 ;  /* 0x00000031022f7224 */ /* 0x000fc400078e0232 */
[----:B------:R-:W-:Y:S02]  /*2ee0*/  @!P1 IMAD.IADD R53, R53, 0x1, -R2 ;  /* 0x0000000135359824 */ /* 0x000fe400078e0a02 */
[----:B------:R-:W-:Y:S01]  /*2ef0*/  IMAD.HI.U32 R46, R5, R52, RZ ;  /* 0x00000034052e7227 */ /* 0x000fe200078e00ff */
[----:B------:R-:W-:-:S03]  /*2f00*/  ISETP.GT.U32.AND P1, PT, R2, R47, PT ;  /* 0x0000002f0200720c */ /* 0x000fc60003f24070 */
[----:B------:R-:W-:Y:S02]  /*2f10*/  IMAD.MOV R57, RZ, RZ, -R46 ;  /* 0x000000ffff397224 */ /* 0x000fe400078e0a2e */
[----:B------:R-:W-:-:S04]  /*2f20*/  IMAD.HI.U32 R48, R5, R85, RZ ;  /* 0x0000005505307227 */ /* 0x000fc800078e00ff */
[----:B------:R-:W-:Y:S01]  /*2f30*/  @!P4 IMAD.MOV R71, RZ, RZ, -R71 ;  /* 0x000000ffff47c224 */ /* 0x000fe200078e0a47 */
[C---:B------:R-:W-:Y:S01]  /*2f40*/  ISETP.GT.U32.AND P4, PT, R2.reuse, R55, PT ;  /* 0x000000370200720c */ /* 0x040fe20003f84070 */
[----:B------:R-:W-:Y:S01]  /*2f50*/  IMAD R49, R2, R57, R52 ;  /* 0x0000003902317224 */ /* 0x000fe200078e0234 */
[----:B------:R-:W-:Y:S01]  /*2f60*/  IABS R52, R62 ;  /* 0x0000003e00347213 */ /* 0x000fe20000000000 */
[----:B------:R-:W-:Y:S01]  /*2f70*/  @!P5 IMAD.IADD R51, R51, 0x1, -R2 ;  /* 0x000000013333d824 */ /* 0x000fe200078e0a02 */
[----:B------:R-:W-:Y:S01]  /*2f80*/  ISETP.GE.AND P5, PT, R56, RZ, PT ;  /* 0x000000ff3800720c */ /* 0x000fe20003fa6270 */
[----:B------:R-:W-:Y:S01]  /*2f90*/  IMAD.MOV R48, RZ, RZ, -R48 ;  /* 0x000000ffff307224 */ /* 0x000fe200078e0a30 */
[----:B------:R-:W-:Y:S01]  /*2fa0*/  LOP3.LUT R56, R4, 0x16, RZ, 0xfc, !PT ;  /* 0x0000001604387812 */ /* 0x000fe200078efcff */
[----:B------:R-:W-:Y:S01]  /*2fb0*/  IMAD R57, R2, R73, R54 ;  /* 0x0000004902397224 */ /* 0x000fe200078e0236 */
[----:B------:R-:W-:Y:S01]  /*2fc0*/  LOP3.LUT R54, R4, 0x18, RZ, 0xfc, !PT ;  /* 0x0000001804367812 */ /* 0x000fe200078efcff */
[----:B------:R-:W-:Y:S01]  /*2fd0*/  IMAD R85, R2, R48, R85 ;  /* 0x0000003002557224 */ /* 0x000fe200078e0255 */
[----:B------:R-:W-:Y:S01]  /*2fe0*/  IABS R50, R56 ;  /* 0x0000003800327213 */ /* 0x000fe20000000000 */
[----:B------:R-:W-:Y:S01]  /*2ff0*/  @!P1 IMAD.IADD R47, R47, 0x1, -R2 ;  /* 0x000000012f2f9824 */ /* 0x000fe200078e0a02 */
[----:B------:R-:W-:Y:S01]  /*3000*/  IABS R48, R54 ;  /* 0x0000003600307213 */ /* 0x000fe20000000000 */
[----:B------:R-:W-:-:S02]  /*3010*/  IMAD.MOV.U32 R73, RZ, RZ, R51 ;  /* 0x000000ffff497224 */ /* 0x000fc400078e0033 */
[----:B------:R-:W-:Y:S01]  /*3020*/  @!P4 IMAD.IADD R55, R55, 0x1, -R2 ;  /* 0x000000013737c824 */ /* 0x000fe200078e0a02 */
[C---:B------:R-:W-:Y:S01]  /*3030*/  ISETP.GT.U32.AND P4, PT, R2.reuse, R49, PT ;  /* 0x000000310200720c */ /* 0x040fe20003f84070 */
[----:B------:R-:W-:Y:S01]  /*3040*/  @!P2 IMAD.MOV R73, RZ, RZ, -R73 ;  /* 0x000000ffff49a224 */ /* 0x000fe200078e0a49 */
[C---:B------:R-:W-:Y:S01]  /*3050*/  ISETP.GT.U32.AND P2, PT, R2.reuse, R47, PT ;  /* 0x0000002f0200720c */ /* 0x040fe20003f44070 */
[----:B------:R-:W-:Y:S01]  /*3060*/  IMAD.HI.U32 R44, R5, R48, RZ ;  /* 0x00000030052c7227 */ /* 0x000fe200078e00ff */
[----:B------:R-:W-:-:S03]  /*3070*/  ISETP.GT.U32.AND P1, PT, R2, R55, PT ;  /* 0x000000370200720c */ /* 0x000fc60003f24070 */
[----:B------:R-:W-:Y:S02]  /*3080*/  IMAD.MOV R51, RZ, RZ, -R44 ;  /* 0x000000ffff337224 */ /* 0x000fe400078e0a2c */
[----:B------:R-:W-:-:S04]  /*3090*/  IMAD.HI.U32 R46, R5, R50, RZ ;  /* 0x00000032052e7227 */ /* 0x000fc800078e00ff */
[C---:B------:R-:W-:Y:S02]  /*30a0*/  IMAD R51, R2.reuse, R51, R48 ;  /* 0x0000003302337224 */ /* 0x040fe400078e0230 */
[--C-:B------:R-:W-:Y:S02]  /*30b0*/  @!P2 IMAD.IADD R47, R47, 0x1, -R2.reuse ;  /* 0x000000012f2fa824 */ /* 0x100fe400078e0a02 */
[----:B------:R-:W-:Y:S01]  /*30c0*/  @!P4 IMAD.IADD R49, R49, 0x1, -R2 ;  /* 0x000000013131c824 */ /* 0x000fe200078e0a02 */
[C---:B------:R-:W-:Y:S01]  /*30d0*/  ISETP.GT.U32.AND P2, PT, R2.reuse, R51, PT ;  /* 0x000000330200720c */ /* 0x040fe20003f44070 */
[----:B------:R-:W-:Y:S02]  /*30e0*/  IMAD.MOV.U32 R75, RZ, RZ, R53 ;  /* 0x000000ffff4b7224 */ /* 0x000fe400078e0035 */
[----:B------:R-:W-:Y:S01]  /*30f0*/  IMAD.MOV R53, RZ, RZ, -R46 ;  /* 0x000000ffff357224 */ /* 0x000fe200078e0a2e */
[----:B------:R-:W-:Y:S01]  /*3100*/  ISETP.GT.U32.AND P4, PT, R2, R49, PT ;  /* 0x000000310200720c */ /* 0x000fe20003f84070 */
[----:B------:R-:W-:-:S02]  /*3110*/  IMAD.MOV.U32 R79, RZ, RZ, R47 ;  /* 0x000000ffff4f7224 */ /* 0x000fc400078e002f */
[C---:B------:R-:W-:Y:S01]  /*3120*/  IMAD R53, R2.reuse, R53, R50 ;  /* 0x0000003502357224 */ /* 0x040fe200078e0232 */
[----:B------:R-:W-:Y:S01]  /*3130*/  IABS R50, R64 ;  /* 0x0000004000327213 */ /* 0x000fe20000000000 */
[----:B------:R-:W-:Y:S01]  /*3140*/  IMAD.MOV.U32 R48, RZ, RZ, R52 ;  /* 0x000000ffff307224 */ /* 0x000fe200078e0034 */
[----:B------:R-:W-:Y:S01]  /*3150*/  IABS R52, R70 ;  /* 0x0000004600347213 */ /* 0x000fe20000000000 */
[--C-:B------:R-:W-:Y:S01]  /*3160*/  @!P1 IMAD.IADD R55, R55, 0x1, -R2.reuse ;  /* 0x0000000137379824 */ /* 0x100fe200078e0a02 */
[C---:B------:R-:W-:Y:S01]  /*3170*/  ISETP.GT.U32.AND P1, PT, R2.reuse, R85, PT ;  /* 0x000000550200720c */ /* 0x040fe20003f24070 */
[----:B------:R-:W-:Y:S02]  /*3180*/  @!P2 IMAD.IADD R51, R51, 0x1, -R2 ;  /* 0x000000013333a824 */ /* 0x000fe400078e0a02 */
[----:B------:R-:W-:Y:S02]  /*3190*/  @!P3 IMAD.MOV R79, RZ, RZ, -R79 ;  /* 0x000000ffff4fb224 */ /* 0x000fe400078e0a4f */
[----:B------:R-:W-:Y:S01]  /*31a0*/  IMAD.HI.U32 R44, R5, R48, RZ ;  /* 0x00000030052c7227 */ /* 0x000fe200078e00ff */
[----:B------:R-:W-:-:S03]  /*31b0*/  ISETP.GT.U32.AND P3, PT, R2, R51, PT ;  /* 0x000000330200720c */ /* 0x000fc60003f64070 */
[----:B------:R-:W-:Y:S01]  /*31c0*/  @!P6 IMAD.MOV R75, RZ, RZ, -R75 ;  /* 0x000000ffff4be224 */ /* 0x000fe200078e0a4b */
[----:B------:R-:W-:Y:S01]  /*31d0*/  ISETP.GT.U32.AND P6, PT, R2, R57, PT ;  /* 0x000000390200720c */ /* 0x000fe20003fc4070 */
[----:B------:R-:W-:-:S04]  /*31e0*/  IMAD.HI.U32 R46, R5, R50, RZ ;  /* 0x00000032052e7227 */ /* 0x000fc800078e00ff */
[----:B------:R-:W-:Y:S02]  /*31f0*/  IMAD.MOV.U32 R77, RZ, RZ, R55 ;  /* 0x000000ffff4d7224 */ /* 0x000fe400078e0037 */
[----:B------:R-:W-:Y:S01]  /*3200*/  @!P4 IMAD.IADD R49, R49, 0x1, -R2 ;  /* 0x000000013131c824 */ /* 0x000fe200078e0a02 */
[----:B------:R-:W-:Y:S01]  /*3210*/  ISETP.GE.AND P4, PT, R58, RZ, PT ;  /* 0x000000ff3a00720c */ /* 0x000fe20003f86270 */
[----:B------:R-:W-:Y:S01]  /*3220*/  IMAD.MOV R55, RZ, RZ, -R44 ;  /* 0x000000ffff377224 */ /* 0x000fe200078e0a2c */
[----:B------:R-:W-:Y:S01]  /*3230*/  LOP3.LUT R58, R4, 0x10, RZ, 0xfc, !PT ;  /* 0x00000010043a7812 */ /* 0x000fe200078efcff */
[----:B------:R-:W-:Y:S02]  /*3240*/  IMAD.MOV R81, RZ, RZ, -R46 ;  /* 0x000000ffff517224 */ /* 0x000fe400078e0a2e */
[C---:B------:R-:W-:Y:S01]  /*3250*/  IMAD R47, R2.reuse, R55, R48 ;  /* 0x00000037022f7224 */ /* 0x040fe200078e0230 */
[----:B------:R-:W-:Y:S01]  /*3260*/  IABS R93, R58 ;  /* 0x0000003a005d7213 */ /* 0x000fe20000000000 */
[----:B------:R-:W-:Y:S01]  /*3270*/  IMAD R55, R2, R81, R50 ;  /* 0x0000005102377224 */ /* 0x000fe200078e0232 */
[----:B------:R-:W-:Y:S01]  /*3280*/  IABS R50, R4 ;  /* 0x0000000400327213 */ /* 0x000fe20000000000 */
[----:B------:R-:W-:-:S02]  /*3290*/  @!P3 IMAD.IADD R51, R51, 0x1, -R2 ;  /* 0x000000013333b824 */ /* 0x000fc400078e0a02 */
[--C-:B------:R-:W-:Y:S01]  /*32a0*/  @!P1 IMAD.IADD R85, R85, 0x1, -R2.reuse ;  /* 0x0000000155559824 */ /* 0x100fe200078e0a02 */
[C---:B------:R-:W-:Y:S01]  /*32b0*/  ISETP.GT.U32.AND P3, PT, R2.reuse, R55, PT ;  /* 0x000000370200720c */ /* 0x040fe20003f64070 */
[----:B------:R-:W-:Y:S01]  /*32c0*/  @!P6 IMAD.IADD R57, R57, 0x1, -R2 ;  /* 0x000000013939e824 */ /* 0x000fe200078e0a02 */
[----:B------:R-:W-:Y:S01]  /*32d0*/  ISETP.GT.U32.AND P6, PT, R2, R53, PT ;  /* 0x000000350200720c */ /* 0x000fe20003fc4070 */
[----:B------:R-:W-:Y:S01]  /*32e0*/  IMAD.HI.U32 R44, R5, R93, RZ ;  /* 0x0000005d052c7227 */ /* 0x000fe200078e00ff */
[----:B------:R-:W-:Y:S02]  /*32f0*/  ISETP.GE.AND P1, PT, R60, RZ, PT ;  /* 0x000000ff3c00720c */ /* 0x000fe40003f26270 */
[C---:B------:R-:W-:Y:S01]  /*3300*/  ISETP.GT.U32.AND P2, PT, R2.reuse, R57, PT ;  /* 0x000000390200720c */ /* 0x040fe20003f44070 */
[----:B------:R-:W-:Y:S01]  /*3310*/  @!P0 IMAD.MOV R77, RZ, RZ, -R77 ;  /* 0x000000ffff4d8224 */ /* 0x000fe200078e0a4d */
[----:B------:R-:W-:Y:S01]  /*3320*/  ISETP.GT.U32.AND P0, PT, R2, R85, PT ;  /* 0x000000550200720c */ /* 0x000fe20003f04070 */
[----:B------:R-:W-:Y:S01]  /*3330*/  IMAD.MOV R46, RZ, RZ, -R44 ;  /* 0x000000ffff2e7224 */ /* 0x000fe200078e0a2c */
[----:B------:R-:W-:Y:S01]  /*3340*/  LOP3.LUT R60, R4, 0xe, RZ, 0xfc, !PT ;  /* 0x0000000e043c7812 */ /* 0x000fe200078efcff */
[----:B------:R-:W-:-:S02]  /*3350*/  IMAD.MOV.U32 R81, RZ, RZ, R49 ;  /* 0x000000ffff517224 */ /* 0x000fc400078e0031 */
[C---:B------:R-:W-:Y:S01]  /*3360*/  IMAD R93, R2.reuse, R46, R93 ;  /* 0x0000002e025d7224 */ /* 0x040fe200078e025d */
[----:B------:R-:W-:Y:S01]  /*3370*/  IABS R95, R60 ;  /* 0x0000003c005f7213 */ /* 0x000fe20000000000 */
[--C-:B------:R-:W-:Y:S02]  /*3380*/  @!P3 IMAD.IADD R55, R55, 0x1, -R2.reuse ;  /* 0x000000013737b824 */ /* 0x100fe400078e0a02 */
[----:B------:R-:W-:Y:S01]  /*3390*/  @!P6 IMAD.IADD R53, R53, 0x1, -R2 ;  /* 0x000000013535e824 */ /* 0x000fe200078e0a02 */
[----:B------:R-:W-:Y:S01]  /*33a0*/  ISETP.GT.U32.AND P3, PT, R2, R93, PT ;  /* 0x0000005d0200720c */ /* 0x000fe20003f64070 */
[----:B------:R-:W-:-:S03]  /*33b0*/  IMAD.HI.U32 R44, R5, R95, RZ ;  /* 0x0000005f052c7227 */ /* 0x000fc600078e00ff */
[----:B------:R-:W-:Y:S01]  /*33c0*/  ISETP.GT.U32.AND P6, PT, R2, R53, PT ;  /* 0x000000350200720c */ /* 0x000fe20003fc4070 */
[--C-:B------:R-:W-:Y:S01]  /*33d0*/  @!P0 IMAD.IADD R85, R85, 0x1, -R2.reuse ;  /* 0x0000000155558824 */ /* 0x100fe200078e0a02 */
[----:B------:R-:W-:Y:S01]  /*33e0*/  ISETP.GE.AND P0, PT, R54, RZ, PT ;  /* 0x000000ff3600720c */ /* 0x000fe20003f06270 */
[----:B------:R-:W-:Y:S01]  /*33f0*/  @!P2 IMAD.IADD R57, R57, 0x1, -R2 ;  /* 0x000000013939a824 */ /* 0x000fe200078e0a02 */
[----:B------:R-:W-:Y:S01]  /*3400*/  ISETP.GT.U32.AND P2, PT, R2, R47, PT ;  /* 0x0000002f0200720c */ /* 0x000fe20003f44070 */
[----:B------:R-:W-:Y:S01]  /*3410*/  IMAD.MOV R44, RZ, RZ, -R44 ;  /* 0x000000ffff2c7224 */ /* 0x000fe200078e0a2c */
[----:B------:R-:W-:Y:S01]  /*3420*/  LOP3.LUT R54, R4, 0xc, RZ, 0xfc, !PT ;  /* 0x0000000c04367812 */ /* 0x000fe200078efcff */
[----:B------:R-:W-:Y:S02]  /*3430*/  @!P1 IMAD.MOV R85, RZ, RZ, -R85 ;  /* 0x000000ffff559224 */ /* 0x000fe400078e0a55 */
[----:B------:R-:W-:Y:S01]  /*3440*/  IMAD R95, R2, R44, R95 ;  /* 0x0000002c025f7224 */ /* 0x000fe200078e025f */
[----:B------:R-:W-:Y:S01]  /*3450*/  IABS R97, R54 ;  /* 0x0000003600617213 */ /* 0x000fe20000000000 */
[----:B------:R-:W-:-:S02]  /*3460*/  @!P3 IMAD.IADD R93, R93, 0x1, -R2 ;  /* 0x000000015d5db824 */ /* 0x000fc400078e0a02 */
[--C-:B------:R-:W-:Y:S01]  /*3470*/  @!P6 IMAD.IADD R53, R53, 0x1, -R2.reuse ;  /* 0x000000013535e824 */ /* 0x100fe200078e0a02 */
[----:B------:R-:W-:Y:S01]  /*3480*/  ISETP.GT.U32.AND P3, PT, R2, R95, PT ;  /* 0x0000005f0200720c */ /* 0x000fe20003f64070 */
[----:B------:R-:W-:Y:S01]  /*3490*/  IMAD.HI.U32 R44, R5, R97, RZ ;  /* 0x00000061052c7227 */ /* 0x000fe200078e00ff */
[----:B------:R-:W-:Y:S02]  /*34a0*/  ISETP.GE.AND P6, PT, R56, RZ, PT ;  /* 0x000000ff3800720c */ /* 0x000fe40003fc6270 */
[----:B------:R-:W-:Y:S01]  /*34b0*/  LOP3.LUT R56, R4, 0xa, RZ, 0xfc, !PT ;  /* 0x0000000a04387812 */ /* 0x000fe200078efcff */
[----:B------:R-:W-:Y:S01]  /*34c0*/  @!P2 IMAD.IADD R47, R47, 0x1, -R2 ;  /* 0x000000012f2fa824 */ /* 0x000fe200078e0a02 */
[----:B------:R-:W-:Y:S01]  /*34d0*/  ISETP.GE.AND P2, PT, R62, RZ, PT ;  /* 0x000000ff3e00720c */ /* 0x000fe20003f46270 */
[----:B------:R-:W-:Y:S01]  /*34e0*/  IMAD.MOV R44, RZ, RZ, -R44 ;  /* 0x000000ffff2c7224 */ /* 0x000fe200078e0a2c */
[----:B------:R-:W-:Y:S01]  /*34f0*/  LOP3.LUT R62, R4, 0x8, RZ, 0xfc, !PT ;  /* 0x00000008043e7812 */ /* 0x000fe200078efcff */
[----:B------:R-:W-:Y:S01]  /*3500*/  IMAD.MOV.U32 R83, RZ, RZ, R57 ;  /* 0x000000ffff537224 */ /* 0x000fe200078e0039 */
[----:B------:R-:W-:Y:S01]  /*3510*/  IABS R99, R56 ;  /* 0x0000003800637213 */ /* 0x000fe20000000000 */
[C---:B------:R-:W-:Y:S01]  /*3520*/  IMAD R97, R2.reuse, R44, R97 ;  /* 0x0000002c02617224 */ /* 0x040fe200078e0261 */
[----:B------:R-:W-:Y:S01]  /*3530*/  IABS R101, R62 ;  /* 0x0000003e00657213 */ /* 0x000fe20000000000 */
[----:B------:R-:W-:Y:S01]  /*3540*/  @!P3 IMAD.IADD R95, R95, 0x1, -R2 ;  /* 0x000000015f5fb824 */ /* 0x000fe200078e0a02 */
[C---:B------:R-:W-:Y:S01]  /*3550*/  ISETP.GT.U32.AND P1, PT, R2.reuse, R93, PT ;  /* 0x0000005d0200720c */ /* 0x040fe20003f24070 */
[----:B------:R-:W-:Y:S01]  /*3560*/  IMAD.HI.U32 R46, R5, R99, RZ ;  /* 0x00000063052e7227 */ /* 0x000fe200078e00ff */
[----:B------:R-:W-:-:S03]  /*3570*/  ISETP.GT.U32.AND P3, PT, R2, R97, PT ;  /* 0x000000610200720c */ /* 0x000fc60003f64070 */
[----:B------:R-:W-:-:S04]  /*3580*/  IMAD.HI.U32 R44, R5, R101, RZ ;  /* 0x00000065052c7227 */ /* 0x000fc800078e00ff */
[----:B------:R-:W-:Y:S02]  /*3590*/  IMAD.MOV R44, RZ, RZ, -R44 ;  /* 0x000000ffff2c7224 */ /* 0x000fe400078e0a2c */
[----:B------:R-:W-:Y:S02]  /*35a0*/  IMAD.MOV R46, RZ, RZ, -R46 ;  /* 0x000000ffff2e7224 */ /* 0x000fe400078e0a2e */
[C---:B------:R-:W-:Y:S02]  /*35b0*/  IMAD R101, R2.reuse, R44, R101 ;  /* 0x0000002c02657224 */ /* 0x040fe400078e0265 */
[----:B------:R-:W-:Y:S02]  /*35c0*/  IMAD R99, R2, R46, R99 ;  /* 0x0000002e02637224 */ /* 0x000fe400078e0263 */
[----:B------:R-:W-:-:S04]  /*35d0*/  IMAD.HI.U32 R44, R5, R50, RZ ;  /* 0x00000032052c7227 */ /* 0x000fc800078e00ff */
[----:B------:R-:W-:-:S04]  /*35e0*/  IMAD.HI.U32 R46, R5, R103, RZ ;  /* 0x00000067052e7227 */ /* 0x000fc800078e00ff */
[----:B------:R-:W-:Y:S01]  /*35f0*/  @!P3 IMAD.IADD R97, R97, 0x1, -R2 ;  /* 0x000000016161b824 */ /* 0x000fe200078e0a02 */
[C---:B------:R-:W-:Y:S01]  /*3600*/  ISETP.GT.U32.AND P3, PT, R2.reuse, R47, PT ;  /* 0x0000002f0200720c */ /* 0x040fe20003f64070 */
[----:B------:R-:W-:Y:S01]  /*3610*/  IMAD.MOV R49, RZ, RZ, -R44 ;  /* 0x000000ffff317224 */ /* 0x000fe200078e0a2c */
[----:B------:R-:W-:Y:S01]  /*3620*/  LOP3.LUT R44, RZ, R45, RZ, 0x33, !PT ;  /* 0x0000002dff2c7212 */ /* 0x000fe200078e33ff */
[----:B------:R-:W-:Y:S02]  /*3630*/  IMAD.MOV R46, RZ, RZ, -R46 ;  /* 0x000000ffff2e7224 */ /* 0x000fe400078e0a2e */
[----:B------:R-:W-:Y:S02]  /*3640*/  IMAD.MOV.U32 R89, RZ, RZ, R53 ;  /* 0x000000ffff597224 */ /* 0x000fe400078e0035 */
[----:B------:R-:W-:Y:S02]  /*3650*/  IMAD.MOV.U32 R87, RZ, RZ, R51 ;  /* 0x000000ffff577224 */ /* 0x000fe400078e0033 */
[----:B------:R-:W-:-:S02]  /*3660*/  IMAD R51, R2, R49, R50 ;  /* 0x0000003102337224 */ /* 0x000fc400078e0232 */
[C---:B------:R-:W-:Y:S02]  /*3670*/  IMAD R103, R2.reuse, R46, R103 ;  /* 0x0000002e02677224 */ /* 0x040fe400078e0267 */
[----:B------:R-:W-:Y:S02]  /*3680*/  IMAD.MOV.U32 R46, RZ, RZ, R52 ;  /* 0x000000ffff2e7224 */ /* 0x000fe400078e0034 */
[----:B------:R-:W-:Y:S01]  /*3690*/  @!P4 IMAD.MOV R83, RZ, RZ, -R83 ;  /* 0x000000ffff53c224 */ /* 0x000fe200078e0a53 */
[C---:B------:R-:W-:Y:S01]  /*36a0*/  ISETP.GT.U32.AND P4, PT, R2.reuse, R55, PT ;  /* 0x000000370200720c */ /* 0x040fe20003f84070 */
[----:B------:R-:W-:Y:S01]  /*36b0*/  @!P6 IMAD.MOV R89, RZ, RZ, -R89 ;  /* 0x000000ffff59e224 */ /* 0x000fe200078e0a59 */
[C---:B------:R-:W-:Y:S01]  /*36c0*/  ISETP.GT.U32.AND P6, PT, R2.reuse, R99, PT ;  /* 0x000000630200720c */ /* 0x040fe20003fc4070 */
[----:B------:R-:W-:Y:S01]  /*36d0*/  @!P5 IMAD.MOV R81, RZ, RZ, -R81 ;  /* 0x000000ffff51d224 */ /* 0x000fe200078e0a51 */
[C---:B------:R-:W-:Y:S01]  /*36e0*/  ISETP.GT.U32.AND P5, PT, R2.reuse, R95, PT ;  /* 0x0000005f0200720c */ /* 0x040fe20003fa4070 */
[----:B------:R-:W-:Y:S01]  /*36f0*/  @!P1 IMAD.IADD R93, R93, 0x1, -R2 ;  /* 0x000000015d5d9824 */ /* 0x000fe200078e0a02 */
[----:B------:R-:W-:Y:S01]  /*3700*/  ISETP.GT.U32.AND P1, PT, R2, R51, PT ;  /* 0x000000330200720c */ /* 0x000fe20003f24070 */
[----:B------:R-:W-:-:S04]  /*3710*/  IMAD.HI.U32 R48, R5, R105, RZ ;  /* 0x0000006905307227 */ /* 0x000fc800078e00ff */
[----:B------:R-:W-:-:S04]  /*3720*/  IMAD.HI.U32 R5, R5, R46, RZ ;  /* 0x0000002e05057227 */ /* 0x000fc800078e00ff */
[----:B------:R-:W-:Y:S01]  /*3730*/  @!P0 IMAD.MOV R87, RZ, RZ, -R87 ;  /* 0x000000ffff578224 */ /* 0x000fe200078e0a57 */
[C---:B------:R-:W-:Y:S01]  /*3740*/  ISETP.GT.U32.AND P0, PT, R2.reuse, R97, PT ;  /* 0x000000610200720c */ /* 0x040fe20003f04070 */
[----:B------:R-:W-:Y:S01]  /*3750*/  @!P3 IMAD.IADD R47, R47, 0x1, -R2 ;  /* 0x000000012f2fb824 */ /* 0x000fe200078e0a02 */
[C---:B------:R-:W-:Y:S01]  /*3760*/  ISETP.GT.U32.AND P3, PT, R2.reuse, R101, PT ;  /* 0x000000650200720c */ /* 0x040fe20003f64070 */
[----:B------:R-:W-:Y:S02]  /*3770*/  IMAD.MOV R48, RZ, RZ, -R48 ;  /* 0x000000ffff307224 */ /* 0x000fe400078e0a30 */
[----:B------:R-:W-:Y:S02]  /*3780*/  IMAD.MOV R5, RZ, RZ, -R5 ;  /* 0x000000ffff057224 */ /* 0x000fe400078e0a05 */
[C---:B------:R-:W-:Y:S02]  /*3790*/  IMAD R105, R2.reuse, R48, R105 ;  /* 0x0000003002697224 */ /* 0x040fe400078e0269 */
[----:B------:R-:W-:-:S02]  /*37a0*/  IMAD R49, R2, R5, R46 ;  /* 0x0000000502317224 */ /* 0x000fc400078e022e */
[--C-:B------:R-:W-:Y:S01]  /*37b0*/  @!P4 IMAD.IADD R55, R55, 0x1, -R2.reuse ;  /* 0x000000013737c824 */ /* 0x100fe200078e0a02 */
[----:B------:R-:W-:Y:S01]  /*37c0*/  ISETP.GT.U32.AND P4, PT, R2, R103, PT ;  /* 0x000000670200720c */ /* 0x000fe20003f84070 */
[--C-:B------:R-:W-:Y:S01]  /*37d0*/  @!P6 IMAD.IADD R99, R99, 0x1, -R2.reuse ;  /* 0x000000016363e824 */ /* 0x100fe200078e0a02 */
[----:B------:R-:W-:Y:S01]  /*37e0*/  ISETP.GE.AND P6, PT, R58, RZ, PT ;  /* 0x000000ff3a00720c */ /* 0x000fe20003fc6270 */
[----:B------:R-:W-:Y:S02]  /*37f0*/  IMAD.MOV.U32 R5, RZ, RZ, R47 ;  /* 0x000000ffff057224 */ /* 0x000fe400078e002f */
[--C-:B------:R-:W-:Y:S01]  /*3800*/  @!P5 IMAD.IADD R95, R95, 0x1, -R2.reuse ;  /* 0x000000015f5fd824 */ /* 0x100fe200078e0a02 */
[C---:B------:R-:W-:Y:S01]  /*3810*/  ISETP.GT.U32.AND P5, PT, R2.reuse, R105, PT ;  /* 0x000000690200720c */ /* 0x040fe20003fa4070 */
[--C-:B------:R-:W-:Y:S01]  /*3820*/  @!P1 IMAD.IADD R51, R51, 0x1, -R2.reuse ;  /* 0x0000000133339824 */ /* 0x100fe200078e0a02 */
[C---:B------:R-:W-:Y:S01]  /*3830*/  ISETP.GT.U32.AND P1, PT, R2.reuse, R49, PT ;  /* 0x000000310200720c */ /* 0x040fe20003f24070 */
[----:B------:R-:W-:Y:S01]  /*3840*/  @!P2 IMAD.MOV R5, RZ, RZ, -R5 ;  /* 0x000000ffff05a224 */ /* 0x000fe200078e0a05 */
[----:B------:R-:W-:Y:S01]  /*3850*/  ISETP.GT.U32.AND P2, PT, R2, R99, PT ;  /* 0x000000630200720c */ /* 0x000fe20003f44070 */
[--C-:B------:R-:W-:Y:S01]  /*3860*/  @!P0 IMAD.IADD R97, R97, 0x1, -R2.reuse ;  /* 0x0000000161618824 */ /* 0x100fe200078e0a02 */
[----:B------:R-:W-:Y:S01]  /*3870*/  ISETP.GE.AND P0, PT, R64, RZ, PT ;  /* 0x000000ff4000720c */ /* 0x000fe20003f06270 */
[--C-:B------:R-:W-:Y:S01]  /*3880*/  @!P3 IMAD.IADD R101, R101, 0x1, -R2.reuse ;  /* 0x000000016565b824 */ /* 0x100fe200078e0a02 */
[----:B------:R-:W-:Y:S01]  /*3890*/  ISETP.GE.AND P3, PT, R60, RZ, PT ;  /* 0x000000ff3c00720c */ /* 0x000fe20003f66270 */
[----:B------:R-:W-:Y:S01]  /*38a0*/  @!P4 IMAD.IADD R103, R103, 0x1, -R2 ;  /* 0x000000016767c824 */ /* 0x000fe200078e0a02 */
[----:B------:R-:W-:Y:S01]  /*38b0*/  ISETP.GE.AND P4, PT, R54, RZ, PT ;  /* 0x000000ff3600720c */ /* 0x000fe20003f86270 */
[----:B------:R-:W-:-:S02]  /*38c0*/  IMAD.MOV.U32 R91, RZ, RZ, R55 ;  /* 0x000000ffff5b7224 */ /* 0x000fc400078e0037 */
[--C-:B------:R-:W-:Y:S01]  /*38d0*/  @!P5 IMAD.IADD R105, R105, 0x1, -R2.reuse ;  /* 0x000000016969d824 */ /* 0x100fe200078e0a02 */
[----:B------:R-:W-:Y:S01]  /*38e0*/  ISETP.GT.U32.AND P5, PT, R2, R103, PT ;  /* 0x000000670200720c */ /* 0x000fe20003fa4070 */
[--C-:B------:R-:W-:Y:S02]  /*38f0*/  @!P1 IMAD.IADD R49, R49, 0x1, -R2.reuse ;  /* 0x0000000131319824 */ /* 0x100fe400078e0a02 */
[--C-:B------:R-:W-:Y:S01]  /*3900*/  @!P2 IMAD.IADD R99, R99, 0x1, -R2.reuse ;  /* 0x000000016363a824 */ /* 0x100fe200078e0a02 */
[----:B------:R-:W-:Y:S01]  /*3910*/  ISETP.GE.AND P2, PT, R56, RZ, PT ;  /* 0x000000ff3800720c */ /* 0x000fe20003f46270 */
[----:B------:R-:W-:Y:S01]  /*3920*/  @!P0 IMAD.MOV R91, RZ, RZ, -R91 ;  /* 0x000000ffff5b8224 */ /* 0x000fe200078e0a5b */
[C---:B------:R-:W-:Y:S01]  /*3930*/  ISETP.GT.U32.AND P0, PT, R2.reuse, R101, PT ;  /* 0x000000650200720c */ /* 0x040fe20003f04070 */
[----:B------:R-:W-:Y:S01]  /*3940*/  @!P6 IMAD.MOV R93, RZ, RZ, -R93 ;  /* 0x000000ffff5de224 */ /* 0x000fe200078e0a5d */
[C---:B------:R-:W-:Y:S01]  /*3950*/  ISETP.GT.U32.AND P6, PT, R2.reuse, R51, PT ;  /* 0x000000330200720c */ /* 0x040fe20003fc4070 */
[----:B------:R-:W-:Y:S01]  /*3960*/  @!P3 IMAD.MOV R95, RZ, RZ, -R95 ;  /* 0x000000ffff5fb224 */ /* 0x000fe200078e0a5f */
[C---:B------:R-:W-:Y:S01]  /*3970*/  ISETP.GT.U32.AND P1, PT, R2.reuse, R105, PT ;  /* 0x000000690200720c */ /* 0x040fe20003f24070 */
[----:B------:R-:W-:Y:S01]  /*3980*/  @!P4 IMAD.MOV R97, RZ, RZ, -R97 ;  /* 0x000000ffff61c224 */ /* 0x000fe200078e0a61 */
[----:B------:R-:W-:Y:S01]  /*3990*/  ISETP.GT.U32.AND P3, PT, R2, R49, PT ;  /* 0x000000310200720c */ /* 0x000fe20003f64070 */
[--C-:B------:R-:W-:Y:S01]  /*39a0*/  @!P5 IMAD.IADD R103, R103, 0x1, -R2.reuse ;  /* 0x000000016767d824 */ /* 0x100fe200078e0a02 */
[----:B------:R-:W-:Y:S01]  /*39b0*/  ISETP.GE.AND P4, PT, R4, RZ, PT ;  /* 0x000000ff0400720c */ /* 0x000fe20003f86270 */
[----:B------:R-:W-:Y:S01]  /*39c0*/  IMAD R4, R152, UR13, RZ ;  /* 0x0000000d98047c24 */ /* 0x000fe2000f8e02ff */
[----:B------:R-:W-:Y:S01]  /*39d0*/  ISETP.GE.AND P5, PT, R66, RZ, PT ;  /* 0x000000ff4200720c */ /* 0x000fe20003fa6270 */
[----:B------:R-:W-:Y:S01]  /*39e0*/  @!P2 IMAD.MOV R99, RZ, RZ, -R99 ;  /* 0x000000ffff63a224 */ /* 0x000fe200078e0a63 */
[----:B------:R-:W-:Y:S01]  /*39f0*/  ISETP.NE.AND P2, PT, R45, RZ, PT ;  /* 0x000000ff2d00720c */ /* 0x000fe20003f45270 */
[--C-:B------:R-:W-:Y:S01]  /*3a00*/  @!P0 IMAD.IADD R101, R101, 0x1, -R2.reuse ;  /* 0x0000000165658824 */ /* 0x100fe200078e0a02 */
[----:B------:R-:W-:Y:S01]  /*3a10*/  ISETP.GE.AND P0, PT, R62, RZ, PT ;  /* 0x000000ff3e00720c */ /* 0x000fe20003f06270 */
[--C-:B------:R-:W-:Y:S01]  /*3a20*/  @!P6 IMAD.IADD R51, R51, 0x1, -R2.reuse ;  /* 0x000000013333e824 */ /* 0x100fe200078e0a02 */
[----:B------:R-:W-:Y:S01]  /*3a30*/  ISETP.GE.AND P6, PT, R68, RZ, PT ;  /* 0x000000ff4400720c */ /* 0x000fe20003fc6270 */
[--C-:B------:R-:W-:Y:S01]  /*3a40*/  @!P1 IMAD.IADD R105, R105, 0x1, -R2.reuse ;  /* 0x0000000169699824 */ /* 0x100fe200078e0a02 */
[----:B------:R-:W-:Y:S01]  /*3a50*/  ISETP.GE.AND P1, PT, R70, RZ, PT ;  /* 0x000000ff4600720c */ /* 0x000fe20003f26270 */
[----:B------:R-:W-:Y:S01]  /*3a60*/  @!P3 IMAD.IADD R49, R49, 0x1, -R2 ;  /* 0x000000013131b824 */ /* 0x000fe200078e0a02 */
[----:B------:R-:W-:Y:S01]  /*3a70*/  IADD3 R2, P3, R4, UR4, RZ ;  /* 0x0000000404027c10 */ /* 0x000fe2000ff7e0ff */
[----:B------:R-:W-:Y:S01]  /*3a80*/  IMAD.MOV.U32 R109, RZ, RZ, R51 ;  /* 0x000000ffff6d7224 */ /* 0x000fe200078e0033 */
[----:B------:R-:W-:Y:S01]  /*3a90*/  SEL R6, R44, R6, !P2 ;  /* 0x000000062c067207 */ /* 0x000fe20005000000 */
[----:B------:R-:W-:Y:S01]  /*3aa0*/  IMAD.MOV.U32 R107, RZ, RZ, R49 ;  /* 0x000000ffff6b7224 */ /* 0x000fe200078e0031 */
[----:B------:R-:W-:Y:S01]  /*3ab0*/  LEA.HI.X.SX32 R4, R4, UR5, 0x1, P3 ;  /* 0x0000000504047c11 */ /* 0x000fe200098f0eff */
[----:B------:R-:W-:Y:S01]  /*3ac0*/  ULDC UR5, c[0x0][0x240] ;  /* 0x0000900000057ab9 */ /* 0x000fe20000000800 */
[C---:B------:R-:W-:Y:S01]  /*3ad0*/  SEL R7, R44.reuse, R7, !P2 ;  /* 0x000000072c077207 */ /* 0x040fe20005000000 */
[----:B------:R-:W-:Y:S01]  /*3ae0*/  @!P4 IMAD.MOV R109, RZ, RZ, -R109 ;  /* 0x000000ffff6dc224 */ /* 0x000fe200078e0a6d */
[----:B------:R-:W-:Y:S01]  /*3af0*/  SEL R100, R44, R5, !P2 ;  /* 0x000000052c647207 */ /* 0x000fe20005000000 */
[----:B------:R-:W-:Y:S01]  /*3b00*/  IMAD R5, R6, UR5, RZ ;  /* 0x0000000506057c24 */ /* 0x000fe2000f8e02ff */
[C---:B------:R-:W-:Y:S01]  /*3b10*/  SEL R8, R44.reuse, R8, !P2 ;  /* 0x000000082c087207 */ /* 0x040fe20005000000 */
[----:B------:R-:W-:Y:S01]  /*3b20*/  IMAD R7, R7, UR5, RZ ;  /* 0x0000000507077c24 */ /* 0x000fe2000f8e02ff */
[C---:B------:R-:W-:Y:S01]  /*3b30*/  SEL R45, R44.reuse, R9, !P2 ;  /* 0x000000092c2d7207 */ /* 0x040fe20005000000 */
[----:B------:R-:W-:Y:S01]  /*3b40*/  @!P0 IMAD.MOV R101, RZ, RZ, -R101 ;  /* 0x000000ffff658224 */ /* 0x000fe200078e0a65 */
[----:B------:R-:W-:Y:S01]  /*3b50*/  SEL R10, R44, R10, !P2 ;  /* 0x0000000a2c0a7207 */ /* 0x000fe20005000000 */
[----:B------:R-:W-:Y:S01]  /*3b60*/  IMAD R9, R8, UR5, RZ ;  /* 0x0000000508097c24 */ /* 0x000fe2000f8e02ff */
[----:B------:R-:W-:Y:S01]  /*3b70*/  IADD3 R6, P4, R5, R2, RZ ;  /* 0x0000000205067210 */ /* 0x000fe20007f9e0ff */
[----:B------:R-:W-:Y:S01]  /*3b80*/  IMAD R45, R45, UR5, RZ ;  /* 0x000000052d2d7c24 */ /* 0x000fe2000f8e02ff */
[C---:B------:R-:W-:Y:S01]  /*3b90*/  SEL R46, R44.reuse, R11, !P2 ;  /* 0x0000000b2c2e7207 */ /* 0x040fe20005000000 */
[----:B------:R-:W-:Y:S01]  /*3ba0*/  @!P5 IMAD.MOV R103, RZ, RZ, -R103 ;  /* 0x000000ffff67d224 */ /* 0x000fe200078e0a67 */
[C---:B------:R-:W-:Y:S01]  /*3bb0*/  SEL R12, R44.reuse, R12, !P2 ;  /* 0x0000000c2c0c7207 */ /* 0x040fe20005000000 */
[----:B------:R-:W-:Y:S01]  /*3bc0*/  @!P6 IMAD.MOV R105, RZ, RZ, -R105 ;  /* 0x000000ffff69e224 */ /* 0x000fe200078e0a69 */
[-C--:B------:R-:W-:Y:S01]  /*3bd0*/  IADD3 R8, P6, R7, R2.reuse, RZ ;  /* 0x0000000207087210 */ /* 0x080fe20007fde0ff */
[----:B------:R-:W-:Y:S01]  /*3be0*/  @!P1 IMAD.MOV R107, RZ, RZ, -R107 ;  /* 0x000000ffff6b9224 */ /* 0x000fe200078e0a6b */
[----:B------:R-:W-:Y:S01]  /*3bf0*/  SEL R47, R44, R13, !P2 ;  /* 0x0000000d2c2f7207 */ /* 0x000fe20005000000 */
[----:B------:R-:W-:Y:S01]  /*3c00*/  IMAD R11, R10, UR5, RZ ;  /* 0x000000050a0b7c24 */ /* 0x000fe2000f8e02ff */
[----:B------:R-:W-:Y:S01]  /*3c10*/  IADD3 R10, P5, R9, R2, RZ ;  /* 0x00000002090a7210 */ /* 0x000fe20007fbe0ff */
[----:B------:R0:W-:Y:S01]  /*3c20*/  STL [R1+0x24], R6 ;  /* 0x0000240601007387 */ /* 0x0001e20000100800 */
[----:B------:R-:W-:Y:S01]  /*3c30*/  SEL R48, R44, R15, !P2 ;  /* 0x0000000f2c307207 */ /* 0x000fe20005000000 */
[----:B------:R-:W-:Y:S01]  /*3c40*/  IMAD R13, R46, UR5, RZ ;  /* 0x000000052e0d7c24 */ /* 0x000fe2000f8e02ff */
[----:B------:R-:W-:Y:S01]  /*3c50*/  SEL R16, R44, R16, !P2 ;  /* 0x000000102c107207 */ /* 0x000fe20005000000 */
[----:B------:R-:W-:Y:S01]  /*3c60*/  IMAD R15, R12, UR5, RZ ;  /* 0x000000050c0f7c24 */ /* 0x000fe2000f8e02ff */
[C---:B------:R-:W-:Y:S01]  /*3c70*/  SEL R49, R44.reuse, R17, !P2 ;  /* 0x000000112c317207 */ /* 0x040fe20005000000 */
[----:B------:R1:W-:Y:S01]  /*3c80*/  STL [R1+0x2c], R8 ;  /* 0x00002c0801007387 */ /* 0x0003e20000100800 */
[C---:B------:R-:W-:Y:S01]  /*3c90*/  SEL R18, R44.reuse, R18, !P2 ;  /* 0x000000122c127207 */ /* 0x040fe20005000000 */
[----:B------:R-:W-:Y:S01]  /*3ca0*/  IMAD R47, R47, UR5, RZ ;  /* 0x000000052f2f7c24 */ /* 0x000fe2000f8e02ff */
[----:B------:R-:W-:Y:S01]  /*3cb0*/  SEL R50, R44, R19, !P2 ;  /* 0x000000132c327207 */ /* 0x000fe20005000000 */
[----:B------:R2:W-:Y:S01]  /*3cc0*/  STL [R1+0x34], R10 ;  /* 0x0000340a01007387 */ /* 0x0005e20000100800 */
[----:B0-----:R-:W-:Y:S01]  /*3cd0*/  IADD3 R6, P3, R45, R2, RZ ;  /* 0x000000022d067210 */ /* 0x001fe20007f7e0ff */
        /* <DEDUP_REMOVED lines=8> */
[----:B------:R-:W-:Y:S01]  /*3d60*/  IMAD R21, R18, UR5, RZ ;  /* 0x0000000512157c24 */ /* 0x000fe2000f8e02ff */
[----:B------:R-:W-:Y:S01]  /*3d70*/  SEL R24, R44, R24, !P2 ;  /* 0x000000182c187207 */ /* 0x000fe20005000000 */
[----:B------:R-:W-:Y:S01]  /*3d80*/  IMAD R23, R50, UR5, RZ ;  /* 0x0000000532177c24 */ /* 0x000fe2000f8e02ff */
[----:B------:R-:W-:Y:S01]  /*3d90*/  SEL R53, R44, R25, !P2 ;  /* 0x000000192c357207 */ /* 0x000fe20005000000 */
[----:B------:R-:W-:Y:S01]  /*3da0*/  IMAD R25, R20, UR5, RZ ;  /* 0x0000000514197c24 */ /* 0x000fe2000f8e02ff */
[C---:B------:R-:W-:Y:S01]  /*3db0*/  SEL R26, R44.reuse, R26, !P2 ;  /* 0x0000001a2c1a7207 */ /* 0x040fe20005000000 */
[----:B------:R-:W-:Y:S01]  /*3dc0*/  IMAD R51, R51, UR5, RZ ;  /* 0x0000000533337c24 */ /* 0x000fe2000f8e02ff */
[----:B------:R-:W-:Y:S01]  /*3dd0*/  SEL R54, R44, R27, !P2 ;  /* 0x0000001b2c367207 */ /* 0x000fe20005000000 */
[----:B------:R-:W-:Y:S01]  /*3de0*/  IMAD R27, R22, UR5, RZ ;  /* 0x00000005161b7c24 */ /* 0x000fe2000f8e02ff */
        /* <DEDUP_REMOVED lines=13> */
[----:B------:R-:W-:Y:S01]  /*3ec0*/  ULDC UR4, c[0x0][0x234] ;  /* 0x00008d0000047ab9 */ /* 0x000fe20000000800 */
        /* <DEDUP_REMOVED lines=11> */
[----:B------:R-:W-:Y:S01]  /*3f80*/  UMOV UR4, URZ ;  /* 0x0000003f00047c82 */ /* 0x000fe20008000000 */
[----:B------:R-:W-:Y:S01]  /*3f90*/  SEL R64, R44, R41, !P2 ;  /* 0x000000292c407207 */ /* 0x000fe20005000000 */
[----:B------:R-:W-:Y:S01]  /*3fa0*/  IMAD R41, R56, UR5, RZ ;  /* 0x0000000538297c24 */ /* 0x000fe2000f8e02ff */
[C---:B------:R-:W-:Y:S01]  /*3fb0*/  SEL R42, R44.reuse, R42, !P2 ;  /* 0x0000002a2c2a7207 */ /* 0x040fe20005000000 */
[----:B------:R-:W-:Y:S01]  /*3fc0*/  USHF.L.U32 UR13, UR13, 0x7, URZ ;  /* 0x000000070d0d7899 */ /* 0x000fe2000800063f */
[----:B------:R-:W-:Y:S01]  /*3fd0*/  SEL R66, R44, R43, !P2 ;  /* 0x0000002b2c427207 */ /* 0x000fe20005000000 */
[----:B------:R-:W-:Y:S01]  /*3fe0*/  IMAD R43, R32, UR5, RZ ;  /* 0x00000005202b7c24 */ /* 0x000fe2000f8e02ff */
        /* <DEDUP_REMOVED lines=52> */
[-C--:B-1----:R-:W-:Y:S01]  /*4330*/  IADD3 R8, P2, R11, R2.reuse, RZ ;  /* 0x000000020b087210 */ /* 0x082fe20007f5e0ff */
[----:B------:R-:W-:Y:S01]  /*4340*/  IMAD R113, R102, UR5, RZ ;  /* 0x0000000566717c24 */ /* 0x000fe2000f8e02ff */
[-C--:B--2---:R-:W-:Y:S01]  /*4350*/  IADD3 R10, P1, R13, R2.reuse, RZ ;  /* 0x000000020d0a7210 */ /* 0x084fe20007f3e0ff */
[----:B------:R-:W-:Y:S01]  /*4360*/  IMAD R115, R104, UR5, RZ ;  /* 0x0000000568737c24 */ /* 0x000fe2000f8e02ff */
[----:B0-----:R-:W-:Y:S01]  /*4370*/  IADD3 R6, P0, R15, R2, RZ ;  /* 0x000000020f067210 */ /* 0x001fe20007f1e0ff */
[----:B------:R0:W-:Y:S01]  /*4380*/  STL [R1+0x44], R8 ;  /* 0x0000440801007387 */ /* 0x0001e20000100800 */
[----:B------:R-:W-:Y:S01]  /*4390*/  IMAD R117, R106, UR5, RZ ;  /* 0x000000056a757c24 */ /* 0x000fe2000f8e02ff */
[----:B------:R-:W-:Y:S01]  /*43a0*/  USHF.R.S32.HI UR25, URZ, 0x1f, UR13 ;  /* 0x0000001f3f197899 */ /* 0x000fe2000801140d */
[----:B------:R-:W-:Y:S01]  /*43b0*/  IMAD R119, R108, UR5, RZ ;  /* 0x000000056c777c24 */ /* 0x000fe2000f8e02ff */
[----:B------:R-:W-:Y:S01]  /*43c0*/  STL [R1+0x4c], R10 ;  /* 0x00004c0a01007387 */ /* 0x000fe20000100800 */
[----:B------:R-:W-:-:S02]  /*43d0*/  IMAD R121, R110, UR5, RZ ;  /* 0x000000056e797c24 */ /* 0x000fc4000f8e02ff */
[----:B------:R-:W-:Y:S01]  /*43e0*/  IMAD R123, R112, UR5, RZ ;  /* 0x00000005707b7c24 */ /* 0x000fe2000f8e02ff */
[----:B------:R1:W-:Y:S01]  /*43f0*/  STL [R1+0x54], R6 ;  /* 0x0000540601007387 */ /* 0x0003e20000100800 */
[----:B------:R-:W-:Y:S01]  /*4400*/  IMAD R125, R114, UR5, RZ ;  /* 0x00000005727d7c24 */ /* 0x000fe2000f8e02ff */
[----:B0-----:R-:W-:Y:S01]  /*4410*/  LEA.HI.X.SX32 R8, R5, R4, 0x1, P4 ;  /* 0x0000000405087211 */ /* 0x001fe200020f0eff */
[----:B------:R-:W-:Y:S01]  /*4420*/  IMAD R127, R116, UR5, RZ ;  /* 0x00000005747f7c24 */ /* 0x000fe2000f8e02ff */
[----:B------:R-:W-:Y:S01]  /*4430*/  IADD3 R5, P4, R47, R2, RZ ;  /* 0x000000022f057210 */ /* 0x000fe20007f9e0ff */
[----:B------:R-:W-:Y:S02]  /*4440*/  IMAD R129, R118, UR5, RZ ;  /* 0x0000000576817c24 */ /* 0x000fe4000f8e02ff */
[----:B------:R-:W-:Y:S01]  /*4450*/  STL [R1+0x20], R8 ;  /* 0x0000200801007387 */ /* 0x000fe20000100800 */
[----:B------:R-:W-:Y:S01]  /*4460*/  IMAD R131, R44, UR5, RZ ;  /* 0x000000052c837c24 */ /* 0x000fe2000f8e02ff */
[----:B------:R-:W-:Y:S01]  /*4470*/  UIADD3 UR5, UR12, 0x8000, URZ ;  /* 0x000080000c057890 */ /* 0x000fe2000fffe03f */
[----:B-1----:R-:W-:Y:S01]  /*4480*/  LEA.HI.X.SX32 R6, R7, R4, 0x1, P6 ;  /* 0x0000000407067211 */ /* 0x002fe200030f0eff */
[----:B------:R0:W-:Y:S01]  /*4490*/  STL [R1+0x5c], R5 ;  /* 0x00005c0501007387 */ /* 0x0001e20000100800 */
[----:B------:R-:W-:Y:S01]  /*44a0*/  IADD3 R7, P6, R17, R2, RZ ;  /* 0x0000000211077210 */ /* 0x000fe20007fde0ff */
[----:B------:R-:W-:-:S02]  /*44b0*/  USHF.R.U32.HI UR5, URZ, 0x4, UR5 ;  /* 0x000000043f057899 */ /* 0x000fc40008011605 */
[----:B------:R1:W-:Y:S02]  /*44c0*/  STL [R1+0x28], R6 ;  /* 0x0000280601007387 */ /* 0x0003e40000100800 */
[----:B------:R-:W-:Y:S02]  /*44d0*/  USGXT.U32 UR10, UR5, 0xe ;  /* 0x0000000e050a789a */ /* 0x000fe40008000000 */
[----:B------:R2:W-:Y:S01]  /*44e0*/  STL [R1+0x64], R7 ;  /* 0x0000640701007387 */ /* 0x0005e20000100800 */
[----:B0-----:R-:W-:Y:S02]  /*44f0*/  LEA.HI.X.SX32 R5, R9, R4, 0x1, P5 ;  /* 0x0000000409057211 */ /* 0x001fe400028f0eff */
[----:B-1----:R-:W-:-:S03]  /*4500*/  IADD3 R6, P5, R19, R2, RZ ;  /* 0x0000000213067210 */ /* 0x002fc60007fbe0ff */
[----:B------:R0:W-:Y:S01]  /*4510*/  STL [R1+0x30], R5 ;  /* 0x0000300501007387 */ /* 0x0001e20000100800 */
[----:B--2---:R-:W-:-:S03]  /*4520*/  LEA.HI.X.SX32 R7, R45, R4, 0x1, P3 ;  /* 0x000000042d077211 */ /* 0x004fc600018f0eff */
[----:B------:R1:W-:Y:S01]  /*4530*/  STL [R1+0x6c], R6 ;  /* 0x00006c0601007387 */ /* 0x0003e20000100800 */
[----:B------:R-:W-:-:S03]  /*4540*/  CS2R R44, SRZ ;  /* 0x00000000002c7805 */ /* 0x000fc6000001ff00 */
[----:B------:R2:W-:Y:S01]  /*4550*/  STL [R1+0x38], R7 ;  /* 0x0000380701007387 */ /* 0x0005e20000100800 */
[----:B0-----:R-:W-:Y:S02]  /*4560*/  IADD3 R5, P3, R49, R2, RZ ;  /* 0x0000000231057210 */ /* 0x001fe40007f7e0ff */
[----:B-1----:R-:W-:-:S03]  /*4570*/  LEA.HI.X.SX32 R6, R11, R4, 0x1, P2 ;  /* 0x000000040b067211 */ /* 0x002fc600010f0eff */
[----:B------:R0:W-:Y:S01]  /*4580*/  STL [R1+0x74], R5 ;  /* 0x0000740501007387 */ /* 0x0001e20000100800 */
[----:B--2---:R-:W-:-:S03]  /*4590*/  IADD3 R7, P2, R21, R2, RZ ;  /* 0x0000000215077210 */ /* 0x004fc60007f5e0ff */
[----:B------:R1:W-:Y:S04]  /*45a0*/  STL [R1+0x40], R6 ;  /* 0x0000400601007387 */ /* 0x0003e80000100800 */
[----:B------:R2:W-:Y:S01]  /*45b0*/  STL [R1+0x7c], R7 ;  /* 0x00007c0701007387 */ /* 0x0005e20000100800 */
[----:B0-----:R-:W-:Y:S02]  /*45c0*/  LEA.HI.X.SX32 R5, R13, R4, 0x1, P1 ;  /* 0x000000040d057211 */ /* 0x001fe400008f0eff */
[----:B-1----:R-:W-:-:S03]  /*45d0*/  IADD3 R6, P1, R23, R2, RZ ;  /* 0x0000000217067210 */ /* 0x002fc60007f3e0ff */
[----:B------:R0:W-:Y:S01]  /*45e0*/  STL [R1+0x48], R5 ;  /* 0x0000480501007387 */ /* 0x0001e20000100800 */
[----:B--2---:R-:W-:-:S03]  /*45f0*/  LEA.HI.X.SX32 R7, R15, R4, 0x1, P0 ;  /* 0x000000040f077211 */ /* 0x004fc600000f0eff */
[----:B------:R1:W-:Y:S04]  /*4600*/  STL [R1+0x84], R6 ;  /* 0x0000840601007387 */ /* 0x0003e80000100800 */
[----:B------:R2:W-:Y:S01]  /*4610*/  STL [R1+0x50], R7 ;  /* 0x0000500701007387 */ /* 0x0005e20000100800 */
[----:B0-----:R-:W-:Y:S02]  /*4620*/  IADD3 R5, P0, R25, R2, RZ ;  /* 0x0000000219057210 */ /* 0x001fe40007f1e0ff */
[----:B-1----:R-:W-:-:S03]  /*4630*/  LEA.HI.X.SX32 R6, R47, R4, 0x1, P4 ;  /* 0x000000042f067211 */ /* 0x002fc600020f0eff */
[----:B------:R0:W-:Y:S01]  /*4640*/  STL [R1+0x8c], R5 ;  /* 0x00008c0501007387 */ /* 0x0001e20000100800 */
[----:B------:R-:W-:Y:S02]  /*4650*/  CS2R R46, SRZ ;  /* 0x00000000002e7805 */ /* 0x000fe4000001ff00 */
[----:B--2---:R-:W-:Y:S01]  /*4660*/  IADD3 R7, P4, R51, R2, RZ ;  /* 0x0000000233077210 */ /* 0x004fe20007f9e0ff */
        /* <DEDUP_REMOVED lines=29> */
[----:B------:R-:W-:-:S02]  /*4840*/  CS2R R50, SRZ ;  /* 0x0000000000327805 */ /* 0x000fc4000001ff00 */
[----:B-1----:R-:W-:Y:S01]  /*4850*/  IADD3 R6, P4, R37, R2, RZ ;  /* 0x0000000225067210 */ /* 0x002fe20007f9e0ff */
        /* <DEDUP_REMOVED lines=200> */
[-C--:B------:R-:W-:Y:S02]  /*54e0*/  LEA.HI.X.SX32 R2, R119, R4.reuse, 0x1, P6 ;  /* 0x0000000477027211 */ /* 0x080fe400030f0eff */
[----:B------:R-:W-:Y:S02]  /*54f0*/  CS2R R118, SRZ ;  /* 0x0000000000767805 */ /* 0x000fe4000001ff00 */
[----:B--2---:R-:W-:Y:S01]  /*5500*/  LEA.HI.X.SX32 R7, R121, R4, 0x1, P5 ;  /* 0x0000000479077211 */ /* 0x004fe200028f0eff */
[----:B------:R1:W-:Y:S01]  /*5510*/  STL [R1+0x21c], R6 ;  /* 0x00021c0601007387 */ /* 0x0003e20000100800 */
[----:B------:R-:W-:-:S03]  /*5520*/  CS2R R120, SRZ ;  /* 0x0000000000787805 */ /* 0x000fc6000001ff00 */
[----:B------:R2:W-:Y:S01]  /*5530*/  STL [R1+0x1e8], R2 ;  /* 0x0001e80201007387 */ /* 0x0005e20000100800 */
[----:B0-----:R-:W-:Y:S01]  /*5540*/  IADD3 R5, P6, R3, UR6, RZ ;  /* 0x0000000603057c10 */ /* 0x001fe2000ffde0ff */
[----:B------:R-:W-:Y:S02]  /*5550*/  UIADD3 UR6, UP0, UR10, 0x2, URZ ;  /* 0x000000020a067890 */ /* 0x000fe4000ff1e03f */
[----:B------:R0:W-:Y:S01]  /*5560*/  STL [R1+0x1f0], R7 ;  /* 0x0001f00701007387 */ /* 0x0001e20000100800 */
[-C--:B-1----:R-:W-:Y:S02]  /*5570*/  LEA.HI.X.SX32 R6, R123, R4.reuse, 0x1, P3 ;  /* 0x000000047b067211 */ /* 0x082fe400018f0eff */
[----:B------:R-:W-:Y:S02]  /*5580*/  CS2R R122, SRZ ;  /* 0x00000000007a7805 */ /* 0x000fe4000001ff00 */
[----:B------:R-:W-:Y:S01]  /*5590*/  LEA.HI.X.SX32 R3, R3, UR7, 0x1, P6 ;  /* 0x0000000703037c11 */ /* 0x000fe2000b0f0eff */
[----:B------:R-:W-:Y:S01]  /*55a0*/  UIADD3.X UR7, UR4, 0x40000040, URZ, UP0, !UPT ;  /* 0x4000004004077890 */ /* 0x000fe200087fe43f */
[-C--:B--2---:R-:W-:Y:S01]  /*55b0*/  LEA.HI.X.SX32 R2, R125, R4.reuse, 0x1, P2 ;  /* 0x000000047d027211 */ /* 0x084fe200010f0eff */
[----:B------:R1:W-:Y:S01]  /*55c0*/  STL [R1+0x1f8], R6 ;  /* 0x0001f80601007387 */ /* 0x0003e20000100800 */
[----:B------:R-:W-:Y:S01]  /*55d0*/  CS2R R124, SRZ ;  /* 0x00000000007c7805 */ /* 0x000fe2000001ff00 */
[----:B------:R-:W-:Y:S01]  /*55e0*/  UIADD3.64 UR22, UR6, 0x2, URZ ;  /* 0x0000000206167897 */ /* 0x000fe2000fffe03f */
[----:B0-----:R-:W-:Y:S01]  /*55f0*/  LEA.HI.X.SX32 R7, R127, R4, 0x1, P1 ;  /* 0x000000047f077211 */ /* 0x001fe200008f0eff */
[----:B------:R0:W-:Y:S01]  /*5600*/  STL [R1+0x200], R2 ;  /* 0x0002000201007387 */ /* 0x0001e20000100800 */
[----:B------:R-:W-:Y:S01]  /*5610*/  CS2R R126, SRZ ;  /* 0x00000000007e7805 */ /* 0x000fe2000001ff00 */
[----:B------:R-:W-:-:S02]  /*5620*/  UIADD3.64 UR18, UR6, 0x4, URZ ;  /* 0x0000000406127897 */ /* 0x000fc4000fffe03f */
[----:B------:R2:W-:Y:S01]  /*5630*/  STL [R1+0x208], R7 ;  /* 0x0002080701007387 */ /* 0x0005e20000100800 */
[-C--:B-1----:R-:W-:Y:S02]  /*5640*/  LEA.HI.X.SX32 R6, R129, R4.reuse, 0x1, P0 ;  /* 0x0000000481067211 */ /* 0x082fe400000f0eff */
[----:B------:R-:W-:Y:S02]  /*5650*/  CS2R R128, SRZ ;  /* 0x0000000000807805 */ /* 0x000fe4000001ff00 */
[----:B0-----:R-:W-:Y:S01]  /*5660*/  LEA.HI.X.SX32 R2, R131, R4, 0x1, P4 ;  /* 0x0000000483027211 */ /* 0x001fe200020f0eff */
[----:B------:R-:W-:Y:S01]  /*5670*/  STL [R1+0x210], R6 ;  /* 0x0002100601007387 */ /* 0x000fe20000100800 */
[----:B------:R-:W-:Y:S01]  /*5680*/  IMAD.MOV.U32 R4, RZ, RZ, RZ ;  /* 0x000000ffff047224 */ /* 0x000fe200078e00ff */
[----:B------:R-:W-:Y:S02]  /*5690*/  CS2R R130, SRZ ;  /* 0x0000000000827805 */ /* 0x000fe4000001ff00 */
[--C-:B--2---:R-:W-:Y:S01]  /*56a0*/  SHF.R.S32.HI R7, RZ, 0x7, R242.reuse ;  /* 0x00000007ff077819 */ /* 0x104fe200000114f2 */
[----:B------:R0:W-:Y:S03]  /*56b0*/  STL [R1+0x218], R2 ;  /* 0x0002180201007387 */ /* 0x0001e60000100800 */
[----:B------:R-:W-:Y:S01]  /*56c0*/  SGXT R7, R7, 0x1 ;  /* 0x000000010707781a */ /* 0x000fe20000000200 */
[----:B------:R1:W-:Y:S03]  /*56d0*/  STL [R1+0x630], R14 ;  /* 0x0006300e01007387 */ /* 0x0003e60000100800 */
[----:B------:R-:W-:Y:S01]  /*56e0*/  LOP3.LUT R7, R7, 0x90, RZ, 0xc0, !PT ;  /* 0x0000009007077812 */ /* 0x000fe200078ec0ff */
[----:B0-----:R-:W0:Y:S03]  /*56f0*/  LDC R2, c[0x0][0x238] ;  /* 0x00008e00ff027b82 */ /* 0x001e260000000800 */
[----:B------:R-:W-:Y:S01]  /*5700*/  LOP3.LUT R7, R7, 0x7f, R242, 0x78, !PT ;  /* 0x0000007f07077812 */ /* 0x000fe200078e78f2 */
[----:B0-----:R-:W-:-:S02]  /*5710*/  IMAD R8, R2, 0x7f, RZ ;  /* 0x0000007f02087824 */ /* 0x001fc400078e02ff */
[C---:B------:R-:W-:Y:S02]  /*5720*/  IMAD R9, R2.reuse, 0x7e, RZ ;  /* 0x0000007e02097824 */ /* 0x040fe400078e02ff */
[----:B------:R-:W-:Y:S01]  /*5730*/  IMAD R10, R2, 0x7d, RZ ;  /* 0x0000007d020a7824 */ /* 0x000fe200078e02ff */
[-C--:B------:R-:W-:Y:S01]  /*5740*/  IADD3 R243, P3, R8, R5.reuse, RZ ;  /* 0x0000000508f37210 */ /* 0x080fe20007f7e0ff */
[C---:B------:R-:W-:Y:S01]  /*5750*/  IMAD R11, R2.reuse, 0x7c, RZ ;  /* 0x0000007c020b7824 */ /* 0x040fe200078e02ff */
[-C--:B-1----:R-:W-:Y:S01]  /*5760*/  IADD3 R14, P4, R9, R5.reuse, RZ ;  /* 0x00000005090e7210 */ /* 0x082fe20007f9e0ff */
[----:B------:R-:W-:Y:S01]  /*5770*/  IMAD R12, R2, 0x7b, RZ ;  /* 0x0000007b020c7824 */ /* 0x000fe200078e02ff */
[----:B------:R-:W-:Y:S01]  /*5780*/  IADD3 R242, P5, R10, R5, RZ ;  /* 0x000000050af27210 */ /* 0x000fe20007fbe0ff */
[C---:B------:R-:W-:Y:S01]  /*5790*/  IMAD R13, R2.reuse, 0x7a, RZ ;  /* 0x0000007a020d7824 */ /* 0x040fe200078e02ff */
[----:B------:R0:W-:Y:S01]  /*57a0*/  STL [R1+0x224], R243 ;  /* 0x000224f301007387 */ /* 0x0001e20000100800 */
[----:B------:R-:W-:-:S02]  /*57b0*/  IMAD R15, R2, 0x79, RZ ;  /* 0x00000079020f7824 */ /* 0x000fc400078e02ff */
[C---:B------:R-:W-:Y:S01]  /*57c0*/  IMAD R16, R2.reuse, 0x78, RZ ;  /* 0x0000007802107824 */ /* 0x040fe200078e02ff */
[----:B------:R1:W-:Y:S01]  /*57d0*/  STL [R1+0x22c], R14 ;  /* 0x00022c0e01007387 */ /* 0x0003e20000100800 */
[C---:B------:R-:W-:Y:S02]  /*57e0*/  IMAD R17, R2.reuse, 0x77, RZ ;  /* 0x0000007702117824 */ /* 0x040fe400078e02ff */
[C---:B------:R-:W-:Y:S01]  /*57f0*/  IMAD R18, R2.reuse, 0x76, RZ ;  /* 0x0000007602127824 */ /* 0x040fe200078e02ff */
[----:B------:R2:W-:Y:S01]  /*5800*/  STL [R1+0x234], R242 ;  /* 0x000234f201007387 */ /* 0x0005e20000100800 */
[C---:B------:R-:W-:Y:S01]  /*5810*/  IMAD R19, R2.reuse, 0x75, RZ ;  /* 0x0000007502137824 */ /* 0x040fe200078e02ff */
[-C--:B0-----:R-:W-:Y:S01]  /*5820*/  IADD3 R243, P6, R11, R5.reuse, RZ ;  /* 0x000000050bf37210 */ /* 0x081fe20007fde0ff */
[C---:B------:R-:W-:Y:S02]  /*5830*/  IMAD R20, R2.reuse, 0x74, RZ ;  /* 0x0000007402147824 */ /* 0x040fe400078e02ff */
[----:B------:R-:W-:Y:S01]  /*5840*/  IMAD R21, R2, 0x73, RZ ;  /* 0x0000007302157824 */ /* 0x000fe200078e02ff */
[-C--:B-1----:R-:W-:Y:S01]  /*5850*/  IADD3 R14, P0, R12, R5.reuse, RZ ;  /* 0x000000050c0e7210 */ /* 0x082fe20007f1e0ff */
[----:B------:R0:W-:Y:S01]  /*5860*/  STL [R1+0x23c], R243 ;  /* 0x00023cf301007387 */ /* 0x0001e20000100800 */
[----:B------:R-:W-:Y:S01]  /*5870*/  IMAD R22, R2, 0x72, RZ ;  /* 0x0000007202167824 */ /* 0x000fe200078e02ff */
[----:B--2---:R-:W-:-:S02]  /*5880*/  IADD3 R242, P1, R13, R5, RZ ;  /* 0x000000050df27210 */ /* 0x004fc40007f3e0ff */
[----:B------:R1:W-:Y:S01]  /*5890*/  STL [R1+0x244], R14 ;  /* 0x0002440e01007387 */ /* 0x0003e20000100800 */
[C---:B------:R-:W-:Y:S02]  /*58a0*/  IMAD R23, R2.reuse, 0x71, RZ ;  /* 0x0000007102177824 */ /* 0x040fe400078e02ff */
[C---:B------:R-:W-:Y:S01]  /*58b0*/  IMAD R66, R2.reuse, 0x70, RZ ;  /* 0x0000007002427824 */ /* 0x040fe200078e02ff */
[----:B------:R2:W-:Y:S01]  /*58c0*/  STL [R1+0x24c], R242 ;  /* 0x00024cf201007387 */ /* 0x0005e20000100800 */
[C---:B------:R-:W-:Y:S01]  /*58d0*/  IMAD R67, R2.reuse, 0x6f, RZ ;  /* 0x0000006f02437824 */ /* 0x040fe200078e02ff */
[----:B0-----:R-:W-:Y:S01]  /*58e0*/  IADD3 R243, P2, R15, R5, RZ ;  /* 0x000000050ff37210 */ /* 0x001fe20007f5e0ff */
[C---:B------:R-:W-:Y:S02]  /*58f0*/  IMAD R68, R2.reuse, 0x6e, RZ ;  /* 0x0000006e02447824 */ /* 0x040fe400078e02ff */
[----:B------:R-:W-:Y:S01]  /*5900*/  IMAD R69, R2, 0x6d, RZ ;  /* 0x0000006d02457824 */ /* 0x000fe200078e02ff */
[-C--:B-1----:R-:W-:Y:S01]  /*5910*/  LEA.HI.X.SX32 R14, R8, R3.reuse, 0x1, P3 ;  /* 0x00000003080e7211 */ /* 0x082fe200018f0eff */
[----:B------:R-:W-:Y:S01]  /*5920*/  STL [R1+0x254], R243 ;  /* 0x000254f301007387 */ /* 0x000fe20000100800 */
[----:B------:R-:W-:Y:S01]  /*5930*/  LEA.HI.X.SX32 R8, R9, R3, 0x1, P4 ;  /* 0x0000000309087211 */ /* 0x000fe200020f0eff */
[----:B------:R-:W-:Y:S01]  /*5940*/  IMAD R70, R2, 0x6c, RZ ;  /* 0x0000006c02467824 */ /* 0x000fe200078e02ff */
[----:B--2---:R-:W-:Y:S01]  /*5950*/  IADD3 R242, P3, R16, R5, RZ ;  /* 0x0000000510f27210 */ /* 0x004fe20007f7e0ff */
[----:B------:R0:W-:Y:S01]  /*5960*/  STL [R1+0x220], R14 ;  /* 0x0002200e01007387 */ /* 0x0001e20000100800 */
[-C--:B------:R-:W-:Y:S01]  /*5970*/  LEA.HI.X.SX32 R9, R10, R3.reuse, 0x1, P5 ;  /* 0x000000030a097211 */ /* 0x080fe200028f0eff */
[C---:B------:R-:W-:Y:S01]  /*5980*/  IMAD R71, R2.reuse, 0x6b, RZ ;  /* 0x0000006b02477824 */ /* 0x040fe200078e02ff */
[----:B------:R-:W-:Y:S01]  /*5990*/  LEA.HI.X.SX32 R10, R11, R3, 0x1, P6 ;  /* 0x000000030b0a7211 */ /* 0x000fe200030f0eff */
[----:B------:R-:W-:Y:S01]  /*59a0*/  STL [R1+0x25c], R242 ;  /* 0x00025cf201007387 */ /* 0x000fe20000100800 */
[----:B------:R-:W-:-:S02]  /*59b0*/  IMAD R72, R2, 0x6a, RZ ;  /* 0x0000006a02487824 */ /* 0x000fc400078e02ff */
[C---:B------:R-:W-:Y:S01]  /*59c0*/  IMAD R73, R2.reuse, 0x69, RZ ;  /* 0x0000006902497824 */ /* 0x040fe200078e02ff */
[----:B------:R1:W-:Y:S01]  /*59d0*/  STL [R1+0x228], R8 ;  /* 0x0002280801007387 */ /* 0x0003e20000100800 */
[C---:B------:R-:W-:Y:S01]  /*59e0*/  IMAD R74, R2.reuse, 0x68, RZ ;  /* 0x00000068024a7824 */ /* 0x040fe200078e02ff */
[-C--:B0-----:R-:W-:Y:S01]  /*59f0*/  IADD3 R14, P4, R17, R5.reuse, RZ ;  /* 0x00000005110e7210 */ /* 0x081fe20007f9e0ff */
[C---:B------:R-:W-:Y:S02]  /*5a00*/  IMAD R75, R2.reuse, 0x67, RZ ;  /* 0x00000067024b7824 */ /* 0x040fe400078e02ff */
[C---:B------:R-:W-:Y:S02]  /*5a10*/  IMAD R76, R2.reuse, 0x66, RZ ;  /* 0x00000066024c7824 */ /* 0x040fe400078e02ff */
[----:B------:R-:W-:Y:S01]  /*5a20*/  STL [R1+0x264], R14 ;  /* 0x0002640e01007387 */ /* 0x000fe20000100800 */
[----:B------:R-:W-:Y:S01]  /*5a30*/  IMAD R77, R2, 0x65, RZ ;  /* 0x00000065024d7824 */ /* 0x000fe200078e02ff */
[----:B-1----:R-:W-:-:S02]  /*5a40*/  IADD3 R8, P5, R18, R5, RZ ;  /* 0x0000000512087210 */ /* 0x002fc40007fbe0ff */
[----:B------:R0:W-:Y:S01]  /*5a50*/  STL [R1+0x230], R9 ;  /* 0x0002300901007387 */ /* 0x0001e20000100800 */
[C---:B------:R-:W-:Y:S02]  /*5a60*/  IMAD R78, R2.reuse, 0x64, RZ ;  /* 0x00000064024e7824 */ /* 0x040fe400078e02ff */
[C---:B------:R-:W-:Y:S01]  /*5a70*/  IMAD R79, R2.reuse, 0x63, RZ ;  /* 0x00000063024f7824 */ /* 0x040fe200078e02ff */
[----:B------:R1:W-:Y:S01]  /*5a80*/  STL [R1+0x26c], R8 ;  /* 0x00026c0801007387 */ /* 0x0003e20000100800 */
[C---:B------:R-:W-:Y:S02]  /*5a90*/  IMAD R80, R2.reuse, 0x62, RZ ;  /* 0x0000006202507824 */ /* 0x040fe400078e02ff */
[C---:B------:R-:W-:Y:S01]  /*5aa0*/  IMAD R81, R2.reuse, 0x61, RZ ;  /* 0x0000006102517824 */ /* 0x040fe200078e02ff */
[----:B------:R2:W-:Y:S01]  /*5ab0*/  STL [R1+0x238], R10 ;  /* 0x0002380a01007387 */ /* 0x0005e20000100800 */
[C---:B------:R-:W-:Y:S01]  /*5ac0*/  IMAD R82, R2.reuse, 0x60, RZ ;  /* 0x0000006002527824 */ /* 0x040fe200078e02ff */
[----:B0-----:R-:W-:Y:S01]  /*5ad0*/  IADD3 R9, P6, R19, R5, RZ ;  /* 0x0000000513097210 */ /* 0x001fe20007fde0ff */
[----:B------:R-:W-:-:S02]  /*5ae0*/  IMAD R83, R2, 0x5f, RZ ;  /* 0x0000005f02537824 */ /* 0x000fc400078e02ff */
[----:B------:R-:W-:Y:S01]  /*5af0*/  IMAD R84, R2, 0x5e, RZ ;  /* 0x0000005e02547824 */ /* 0x000fe200078e02ff */
[----:B-1----:R-:W-:Y:S01]  /*5b00*/  LEA.HI.X.SX32 R8, R12, R3, 0x1, P0 ;  /* 0x000000030c087211 */ /* 0x002fe200000f0eff */
[----:B------:R0:W-:Y:S01]  /*5b10*/  STL [R1+0x274], R9 ;  /* 0x0002740901007387 */ /* 0x0001e20000100800 */
[----:B------:R-:W-:Y:S01]  /*5b20*/  IMAD R85, R2, 0x5d, RZ ;  /* 0x0000005d02557824 */ /* 0x000fe200078e02ff */
[----:B--2---:R-:W-:Y:S02]  /*5b30*/  IADD3 R10, P0, R20, R5, RZ ;  /* 0x00000005140a7210 */ /* 0x004fe40007f1e0ff */
[----:B------:R1:W-:Y:S01]  /*5b40*/  STL [R1+0x240], R8 ;  /* 0x0002400801007387 */ /* 0x0003e20000100800 */
[C---:B------:R-:W-:Y:S02]  /*5b50*/  IMAD R86, R2.reuse, 0x5c, RZ ;  /* 0x0000005c02567824 */ /* 0x040fe400078e02ff */
[C---:B------:R-:W-:Y:S01]  /*5b60*/  IMAD R87, R2.reuse, 0x5b, RZ ;  /* 0x0000005b02577824 */ /* 0x040fe200078e02ff */
[----:B------:R2:W-:Y:S01]  /*5b70*/  STL [R1+0x27c], R10 ;  /* 0x00027c0a01007387 */ /* 0x0005e20000100800 */
[C---:B------:R-:W-:Y:S01]  /*5b80*/  IMAD R152, R2.reuse, 0x5a, RZ ;  /* 0x0000005a02987824 */ /* 0x040fe200078e02ff */
[----:B0-----:R-:W-:Y:S01]  /*5b90*/  LEA.HI.X.SX32 R9, R13, R3, 0x1, P1 ;  /* 0x000000030d097211 */ /* 0x001fe200008f0eff */
[----:B------:R-:W-:-:S02]  /*5ba0*/  IMAD R153, R2, 0x59, RZ ;  /* 0x0000005902997824 */ /* 0x000fc400078e02ff */
[C---:B------:R-:W-:Y:S01]  /*5bb0*/  IMAD R154, R2.reuse, 0x58, RZ ;  /* 0x00000058029a7824 */ /* 0x040fe200078e02ff */
[----:B-1----:R-:W-:Y:S01]  /*5bc0*/  IADD3 R8, P1, R21, R5, RZ ;  /* 0x0000000515087210 */ /* 0x002fe20007f3e0ff */
[----:B------:R0:W-:Y:S01]  /*5bd0*/  STL [R1+0x248], R9 ;  /* 0x0002480901007387 */ /* 0x0001e20000100800 */
[C---:B------:R-:W-:Y:S01]  /*5be0*/  IMAD R155, R2.reuse, 0x57, RZ ;  /* 0x00000057029b7824 */ /* 0x040fe200078e02ff */
[----:B--2---:R-:W-:Y:S02]  /*5bf0*/  LEA.HI.X.SX32 R10, R15, R3, 0x1, P2 ;  /* 0x000000030f0a7211 */ /* 0x004fe400010f0eff */
[----:B------:R1:W-:Y:S01]  /*5c00*/  STL [R1+0x284], R8 ;  /* 0x0002840801007387 */ /* 0x0003e20000100800 */
[C---:B------:R-:W-:Y:S02]  /*5c10*/  IMAD R156, R2.reuse, 0x56, RZ ;  /* 0x00000056029c7824 */ /* 0x040fe400078e02ff */
[C---:B------:R-:W-:Y:S01]  /*5c20*/  IMAD R157, R2.reuse, 0x55, RZ ;  /* 0x00000055029d7824 */ /* 0x040fe200078e02ff */
[----:B------:R2:W-:Y:S01]  /*5c30*/  STL [R1+0x250], R10 ;  /* 0x0002500a01007387 */ /* 0x0005e20000100800 */
[----:B------:R-:W-:Y:S01]  /*5c40*/  IMAD R158, R2, 0x54, RZ ;  /* 0x00000054029e7824 */ /* 0x000fe200078e02ff */
[----:B0-----:R-:W-:Y:S01]  /*5c50*/  IADD3 R9, P2, R22, R5, RZ ;  /* 0x0000000516097210 */ /* 0x001fe20007f5e0ff */
[----:B------:R-:W-:-:S02]  /*5c60*/  IMAD R159, R2, 0x53, RZ ;  /* 0x00000053029f7824 */ /* 0x000fc400078e02ff */
[----:B------:R-:W-:Y:S01]  /*5c70*/  IMAD R160, R2, 0x52, RZ ;  /* 0x0000005202a07824 */ /* 0x000fe200078e02ff */
[----:B-1----:R-:W-:Y:S01]  /*5c80*/  LEA.HI.X.SX32 R8, R16, R3, 0x1, P3 ;  /* 0x0000000310087211 */ /* 0x002fe200018f0eff */
[----:B------:R0:W-:Y:S01]  /*5c90*/  STL [R1+0x28c], R9 ;  /* 0x00028c0901007387 */ /* 0x0001e20000100800 */
[C---:B------:R-:W-:Y:S01]  /*5ca0*/  IMAD R161, R2.reuse, 0x51, RZ ;  /* 0x0000005102a17824 */ /* 0x040fe200078e02ff */
        /* <DEDUP_REMOVED lines=8> */
[----:B------:R-:W-:Y:S01]  /*5d30*/  IMAD R166, R2, 0x4c, RZ ;  /* 0x0000004c02a67824 */ /* 0x000fe200078e02ff */
[----:B-1----:R-:W-:Y:S01]  /*5d40*/  IADD3 R8, P4, R66, R5, RZ ;  /* 0x0000000542087210 */ /* 0x002fe20007f9e0ff */
[----:B------:R0:W-:Y:S01]  /*5d50*/  STL [R1+0x260], R9 ;  /* 0x0002600901007387 */ /* 0x0001e20000100800 */
[----:B------:R-:W-:Y:S01]  /*5d60*/  IMAD R167, R2, 0x4b, RZ ;  /* 0x0000004b02a77824 */ /* 0x000fe200078e02ff */
[----:B--2---:R-:W-:Y:S02]  /*5d70*/  LEA.HI.X.SX32 R10, R18, R3, 0x1, P5 ;  /* 0x00000003120a7211 */ /* 0x004fe400028f0eff */
[----:B------:R1:W-:Y:S01]  /*5d80*/  STL [R1+0x29c], R8 ;  /* 0x00029c0801007387 */ /* 0x0003e20000100800 */
[C---:B------:R-:W-:Y:S02]  /*5d90*/  IMAD R168, R2.reuse, 0x4a, RZ ;  /* 0x0000004a02a87824 */ /* 0x040fe400078e02ff */
[C---:B------:R-:W-:Y:S01]  /*5da0*/  IMAD R169, R2.reuse, 0x49, RZ ;  /* 0x0000004902a97824 */ /* 0x040fe200078e02ff */
[----:B------:R2:W-:Y:S01]  /*5db0*/  STL [R1+0x268], R10 ;  /* 0x0002680a01007387 */ /* 0x0005e20000100800 */
[C---:B------:R-:W-:Y:S01]  /*5dc0*/  IMAD R170, R2.reuse, 0x48, RZ ;  /* 0x0000004802aa7824 */ /* 0x040fe200078e02ff */
[----:B0-----:R-:W-:Y:S01]  /*5dd0*/  IADD3 R9, P5, R67, R5, RZ ;  /* 0x0000000543097210 */ /* 0x001fe20007fbe0ff */
[----:B------:R-:W-:-:S02]  /*5de0*/  IMAD R171, R2, 0x47, RZ ;  /* 0x0000004702ab7824 */ /* 0x000fc400078e02ff */
[C---:B------:R-:W-:Y:S01]  /*5df0*/  IMAD R172, R2.reuse, 0x46, RZ ;  /* 0x0000004602ac7824 */ /* 0x040fe200078e02ff */
        /* <DEDUP_REMOVED lines=8> */
[----:B------:R-:W-:Y:S01]  /*5e80*/  IMAD R176, R2, 0x42, RZ ;  /* 0x0000004202b07824 */ /* 0x000fe200078e02ff */
[----:B0-----:R-:W-:Y:S01]  /*5e90*/  LEA.HI.X.SX32 R9, R20, R3, 0x1, P0 ;  /* 0x0000000314097211 */ /* 0x001fe200000f0eff */
[----:B------:R-:W-:-:S02]  /*5ea0*/  IMAD R177, R2, 0x41, RZ ;  /* 0x0000004102b17824 */ /* 0x000fc400078e02ff */
[C---:B------:R-:W-:Y:S01]  /*5eb0*/  IMAD.SHL.U32 R178, R2.reuse, 0x40, RZ ;  /* 0x0000004002b27824 */ /* 0x040fe200078e00ff */
        /* <DEDUP_REMOVED lines=39> */
[----:B------:R-:W-:Y:S02]  /*6130*/  CS2R R66, SRZ ;  /* 0x0000000000427805 */ /* 0x000fe4000001ff00 */
[----:B--2---:R-:W-:Y:S01]  /*6140*/  IADD3 R10, P5, R74, R5, RZ ;  /* 0x000000054a0a7210 */ /* 0x004fe20007fbe0ff */
[----:B------:R1:W-:Y:S01]  /*6150*/  STL [R1+0x2a0], R8 ;  /* 0x0002a00801007387 */ /* 0x0003e20000100800 */
[C---:B------:R-:W-:Y:S02]  /*6160*/  IMAD R198, R2.reuse, 0x2c, RZ ;  /* 0x0000002c02c67824 */ /* 0x040fe400078e02ff */
[C---:B------:R-:W-:Y:S01]  /*6170*/  IMAD R199, R2.reuse, 0x2b, RZ ;  /* 0x0000002b02c77824 */ /* 0x040fe200078e02ff */
[----:B------:R2:W-:Y:S01]  /*6180*/  STL [R1+0x2dc], R10 ;  /* 0x0002dc0a01007387 */ /* 0x0005e20000100800 */
[----:B------:R-:W-:Y:S01]  /*6190*/  IMAD R200, R2, 0x2a, RZ ;  /* 0x0000002a02c87824 */ /* 0x000fe200078e02ff */
        /* <DEDUP_REMOVED lines=8> */
[C---:B------:R-:W-:Y:S01]  /*6220*/  IMAD R204, R2.reuse, 0x26, RZ ;  /* 0x0000002602cc7824 */ /* 0x040fe200078e02ff */
[----:B------:R-:W-:Y:S01]  /*6230*/  CS2R R68, SRZ ;  /* 0x0000000000447805 */ /* 0x000fe2000001ff00 */
        /* <DEDUP_REMOVED lines=11> */
[C---:B------:R-:W-:Y:S02]  /*62f0*/  IMAD.SHL.U32 R210, R2.reuse, 0x20, RZ ;  /* 0x0000002002d27824 */ /* 0x040fe400078e00ff */
[C---:B------:R-:W-:Y:S01]  /*6300*/  IMAD R211, R2.reuse, 0x1f, RZ ;  /* 0x0000001f02d37824 */ /* 0x040fe200078e02ff */
[----:B------:R2:W-:Y:S01]  /*6310*/  STL [R1+0x2f4], R10 ;  /* 0x0002f40a01007387 */ /* 0x0005e20000100800 */
[C---:B------:R-:W-:Y:S01]  /*6320*/  IMAD R212, R2.reuse, 0x1e, RZ ;  /* 0x0000001e02d47824 */ /* 0x040fe200078e02ff */
[----:B0-----:R-:W-:Y:S01]  /*6330*/  LEA.HI.X.SX32 R9, R71, R3, 0x1, P2 ;  /* 0x0000000347097211 */ /* 0x001fe200010f0eff */
[C---:B------:R-:W-:Y:S01]  /*6340*/  IMAD R213, R2.reuse, 0x1d, RZ ;  /* 0x0000001d02d57824 */ /* 0x040fe200078e02ff */
[----:B------:R-:W-:Y:S01]  /*6350*/  CS2R R70, SRZ ;  /* 0x0000000000467805 */ /* 0x000fe2000001ff00 */
[----:B------:R-:W-:Y:S01]  /*6360*/  IMAD R214, R2, 0x1c, RZ ;  /* 0x0000001c02d67824 */ /* 0x000fe200078e02ff */
[----:B-1----:R-:W-:Y:S01]  /*6370*/  IADD3 R8, P2, R78, R5, RZ ;  /* 0x000000054e087210 */ /* 0x002fe20007f5e0ff */
[----:B------:R0:W-:Y:S01]  /*6380*/  STL [R1+0x2c0], R9 ;  /* 0x0002c00901007387 */ /* 0x0001e20000100800 */
[----:B------:R-:W-:Y:S01]  /*6390*/  IMAD R215, R2, 0x1b, RZ ;  /* 0x0000001b02d77824 */ /* 0x000fe200078e02ff */
[----:B--2---:R-:W-:-:S02]  /*63a0*/  LEA.HI.X.SX32 R10, R72, R3, 0x1, P3 ;  /* 0x00000003480a7211 */ /* 0x004fc400018f0eff */
[----:B------:R1:W-:Y:S01]  /*63b0*/  STL [R1+0x2fc], R8 ;  /* 0x0002fc0801007387 */ /* 0x0003e20000100800 */
[C---:B------:R-:W-:Y:S02]  /*63c0*/  IMAD R216, R2.reuse, 0x1a, RZ ;  /* 0x0000001a02d87824 */ /* 0x040fe400078e02ff */
[C---:B------:R-:W-:Y:S01]  /*63d0*/  IMAD R217, R2.reuse, 0x19, RZ ;  /* 0x0000001902d97824 */ /* 0x040fe200078e02ff */
[----:B------:R2:W-:Y:S01]  /*63e0*/  STL [R1+0x2c8], R10 ;  /* 0x0002c80a01007387 */ /* 0x0005e20000100800 */
[C---:B------:R-:W-:Y:S01]  /*63f0*/  IMAD R218, R2.reuse, 0x18, RZ ;  /* 0x0000001802da7824 */ /* 0x040fe200078e02ff */
[----:B0-----:R-:W-:Y:S01]  /*6400*/  IADD3 R9, P3, R79, R5, RZ ;  /* 0x000000054f097210 */ /* 0x001fe20007f7e0ff */
[C---:B------:R-:W-:Y:S02]  /*6410*/  IMAD R219, R2.reuse, 0x17, RZ ;  /* 0x0000001702db7824 */ /* 0x040fe400078e02ff */
[C---:B------:R-:W-:Y:S01]  /*6420*/  IMAD R220, R2.reuse, 0x16, RZ ;  /* 0x0000001602dc7824 */ /* 0x040fe200078e02ff */
[----:B-1----:R-:W-:Y:S01]  /*6430*/  LEA.HI.X.SX32 R8, R73, R3, 0x1, P4 ;  /* 0x0000000349087211 */ /* 0x002fe200020f0eff */
[----:B------:R0:W-:Y:S01]  /*6440*/  STL [R1+0x304], R9 ;  /* 0x0003040901007387 */ /* 0x0001e20000100800 */
[----:B------:R-:W-:Y:S01]  /*6450*/  IMAD R221, R2, 0x15, RZ ;  /* 0x0000001502dd7824 */ /* 0x000fe200078e02ff */
[----:B------:R-:W-:-:S02]  /*6460*/  CS2R R72, SRZ ;  /* 0x0000000000487805 */ /* 0x000fc4000001ff00 */
[----:B--2---:R-:W-:Y:S01]  /*6470*/  IADD3 R10, P4, R80, R5, RZ ;  /* 0x00000005500a7210 */ /* 0x004fe20007f9e0ff */
[----:B------:R1:W-:Y:S01]  /*6480*/  STL [R1+0x2d0], R8 ;  /* 0x0002d00801007387 */ /* 0x0003e20000100800 */
[C---:B------:R-:W-:Y:S02]  /*6490*/  IMAD R222, R2.reuse, 0x14, RZ ;  /* 0x0000001402de7824 */ /* 0x040fe400078e02ff */
[C---:B------:R-:W-:Y:S01]  /*64a0*/  IMAD R223, R2.reuse, 0x13, RZ ;  /* 0x0000001302df7824 */ /* 0x040fe200078e02ff */
[----:B------:R2:W-:Y:S01]  /*64b0*/  STL [R1+0x30c], R10 ;  /* 0x00030c0a01007387 */ /* 0x0005e20000100800 */
[----:B------:R-:W-:Y:S01]  /*64c0*/  IMAD R224, R2, 0x12, RZ ;  /* 0x0000001202e07824 */ /* 0x000fe200078e02ff */
[----:B0-----:R-:W-:Y:S01]  /*64d0*/  LEA.HI.X.SX32 R9, R74, R3, 0x1, P5 ;  /* 0x000000034a097211 */ /* 0x001fe200028f0eff */
[C---:B------:R-:W-:Y:S02]  /*64e0*/  IMAD R225, R2.reuse, 0x11, RZ ;  /* 0x0000001102e17824 */ /* 0x040fe400078e02ff */
[C---:B------:R-:W-:Y:S01]  /*64f0*/  IMAD.SHL.U32 R226, R2.reuse, 0x10, RZ ;  /* 0x0000001002e27824 */ /* 0x040fe200078e00ff */
[----:B-1----:R-:W-:Y:S01]  /*6500*/  IADD3 R8, P5, R81, R5, RZ ;  /* 0x0000000551087210 */ /* 0x002fe20007fbe0ff */
[----:B------:R0:W-:Y:S01]  /*6510*/  STL [R1+0x2d8], R9 ;  /* 0x0002d80901007387 */ /* 0x0001e20000100800 */
[----:B------:R-:W-:Y:S01]  /*6520*/  IMAD R227, R2, 0xf, RZ ;  /* 0x0000000f02e37824 */ /* 0x000fe200078e02ff */
[----:B--2---:R-:W-:-:S02]  /*6530*/  LEA.HI.X.SX32 R10, R75, R3, 0x1, P6 ;  /* 0x000000034b0a7211 */ /* 0x004fc400030f0eff */
[----:B------:R1:W-:Y:S01]  /*6540*/  STL [R1+0x314], R8 ;  /* 0x0003140801007387 */ /* 0x0003e20000100800 */
[C---:B------:R-:W-:Y:S01]  /*6550*/  IMAD R228, R2.reuse, 0xe, RZ ;  /* 0x0000000e02e47824 */ /* 0x040fe200078e02ff */
[----:B------:R-:W-:Y:S01]  /*6560*/  CS2R R74, SRZ ;  /* 0x00000000004a7805 */ /* 0x000fe2000001ff00 */
[C---:B------:R-:W-:Y:S01]  /*6570*/  IMAD R229, R2.reuse, 0xd, RZ ;  /* 0x0000000d02e57824 */ /* 0x040fe200078e02ff */
[----:B------:R2:W-:Y:S01]  /*6580*/  STL [R1+0x2e0], R10 ;  /* 0x0002e00a01007387 */ /* 0x0005e20000100800 */
[----:B------:R-:W-:Y:S01]  /*6590*/  IMAD R230, R2, 0xc, RZ ;  /* 0x0000000c02e67824 */ /* 0x000fe200078e02ff */
[----:B0-----:R-:W-:Y:S01]  /*65a0*/  IADD3 R9, P6, R82, R5, RZ ;  /* 0x0000000552097210 */ /* 0x001fe20007fde0ff */
[C---:B------:R-:W-:Y:S02]  /*65b0*/  IMAD R231, R2.reuse, 0xb, RZ ;  /* 0x0000000b02e77824 */ /* 0x040fe400078e02ff */
[----:B------:R-:W-:Y:S01]  /*65c0*/  IMAD R232, R2, 0xa, RZ ;  /* 0x0000000a02e87824 */ /* 0x000fe200078e02ff */
[----:B-1----:R-:W-:Y:S01]  /*65d0*/  LEA.HI.X.SX32 R8, R76, R3, 0x1, P0 ;  /* 0x000000034c087211 */ /* 0x002fe200000f0eff */
[----:B------:R0:W-:Y:S01]  /*65e0*/  STL [R1+0x31c], R9 ;  /* 0x00031c0901007387 */ /* 0x0001e20000100800 */
[----:B------:R-:W-:Y:S01]  /*65f0*/  IMAD R233, R2, 0x9, RZ ;  /* 0x0000000902e97824 */ /* 0x000fe200078e02ff */
[----:B--2---:R-:W-:-:S02]  /*6600*/  IADD3 R10, P0, R83, R5, RZ ;  /* 0x00000005530a7210 */ /* 0x004fc40007f1e0ff */
        /* <DEDUP_REMOVED lines=8> */
[----:B------:R-:W-:Y:S01]  /*6690*/  IMAD.SHL.U32 R238, R2, 0x4, RZ ;  /* 0x0000000402ee7824 */ /* 0x000fe200078e00ff */
[----:B-1----:R-:W-:Y:S01]  /*66a0*/  IADD3 R8, P1, R84, R5, RZ ;  /* 0x0000000554087210 */ /* 0x002fe20007f3e0ff */
[----:B------:R0:W-:Y:S01]  /*66b0*/  STL [R1+0x2f0], R9 ;  /* 0x0002f00901007387 */ /* 0x0001e20000100800 */
[----:B------:R-:W-:Y:S01]  /*66c0*/  IMAD R239, R2, 0x3, RZ ;  /* 0x0000000302ef7824 */ /* 0x000fe200078e02ff */
[----:B--2---:R-:W-:-:S02]  /*66d0*/  LEA.HI.X.SX32 R10, R78, R3, 0x1, P2 ;  /* 0x000000034e0a7211 */ /* 0x004fc400010f0eff */
[----:B------:R1:W-:Y:S01]  /*66e0*/  STL [R1+0x32c], R8 ;  /* 0x00032c0801007387 */ /* 0x0003e20000100800 */
[C---:B------:R-:W-:Y:S02]  /*66f0*/  IMAD.SHL.U32 R240, R2.reuse, 0x2, RZ ;  /* 0x0000000202f07824 */ /* 0x040fe400078e00ff */
[----:B------:R-:W-:Y:S01]  /*6700*/  IMAD.SHL.U32 R6, R2, 0x80, RZ ;  /* 0x0000008002067824 */ /* 0x000fe200078e00ff */
        /* <DEDUP_REMOVED lines=22> */
[----:B------:R-:W-:Y:S02]  /*6870*/  CS2R R82, SRZ ;  /* 0x0000000000527805 */ /* 0x000fe4000001ff00 */
[----:B-1----:R-:W-:Y:S01]  /*6880*/  IADD3 R8, P0, R154, R5, RZ ;  /* 0x000000059a087210 */ /* 0x002fe20007f1e0ff */
        /* <DEDUP_REMOVED lines=353> */
[----:B------:R-:W-:-:S03]  /*7ea0*/  LEA.HI.X.SX32 R2, R2, R3, 0x1, P3 ;  /* 0x0000000302027211 */ /* 0x000fc600018f0eff */
[----:B------:R2:W-:Y:S01]  /*7eb0*/  STL [R1+0x5e8], R10 ;  /* 0x0005e80a01007387 */ /* 0x0005e20000100800 */
[-C--:B0-----:R-:W-:Y:S02]  /*7ec0*/  LEA.HI.X.SX32 R9, R236, R3.reuse, 0x1, P5 ;  /* 0x00000003ec097211 */ /* 0x081fe400028f0eff */
[----:B-1----:R-:W-:-:S03]  /*7ed0*/  LEA.HI.X.SX32 R8, R237, R3, 0x1, P6 ;  /* 0x00000003ed087211 */ /* 0x002fc600030f0eff */
[----:B------:R0:W-:Y:S01]  /*7ee0*/  STL [R1+0x5f0], R9 ;  /* 0x0005f00901007387 */ /* 0x0001e20000100800 */
[----:B--2---:R-:W-:-:S03]  /*7ef0*/  LEA.HI.X.SX32 R10, R238, R3, 0x1, P0 ;  /* 0x00000003ee0a7211 */ /* 0x004fc600000f0eff */
[----:B------:R1:W-:Y:S04]  /*7f00*/  STL [R1+0x5f8], R8 ;  /* 0x0005f80801007387 */ /* 0x0003e80000100800 */
[----:B------:R2:W-:Y:S01]  /*7f10*/  STL [R1+0x600], R10 ;  /* 0x0006000a01007387 */ /* 0x0005e20000100800 */
[-C--:B0-----:R-:W-:Y:S02]  /*7f20*/  LEA.HI.X.SX32 R9, R239, R3.reuse, 0x1, P1 ;  /* 0x00000003ef097211 */ /* 0x081fe400008f0eff */
[----:B-1----:R-:W-:-:S03]  /*7f30*/  LEA.HI.X.SX32 R8, R240, R3, 0x1, P2 ;  /* 0x00000003f0087211 */ /* 0x002fc600010f0eff */
[----:B------:R0:W-:Y:S01]  /*7f40*/  STL [R1+0x608], R9 ;  /* 0x0006080901007387 */ /* 0x0001e20000100800 */
[----:B--2---:R-:W-:-:S03]  /*7f50*/  LOP3.LUT R10, R241, 0x20, RZ, 0x3c, !PT ;  /* 0x00000020f10a7812 */ /* 0x004fc600078e3cff */
[----:B------:R1:W-:Y:S04]  /*7f60*/  STL [R1+0x610], R8 ;  /* 0x0006100801007387 */ /* 0x0003e80000100800 */
[----:B------:R2:W-:Y:S01]  /*7f70*/  STL [R1+0x618], R2 ;  /* 0x0006180201007387 */ /* 0x0005e20000100800 */
[C---:B0-----:R-:W-:Y:S02]  /*7f80*/  LOP3.LUT R9, R241.reuse, 0x30, RZ, 0x3c, !PT ;  /* 0x00000030f1097812 */ /* 0x041fe400078e3cff */
[----:B-1----:R-:W-:Y:S02]  /*7f90*/  LOP3.LUT R8, R241, 0x10, RZ, 0x3c, !PT ;  /* 0x00000010f1087812 */ /* 0x002fe400078e3cff */
[----:B--2---:R-:W-:-:S03]  /*7fa0*/  SHF.R.S32.HI R2, RZ, 0x1f, R6 ;  /* 0x0000001fff027819 */ /* 0x004fc60000011406 */
[----:B------:R0:W-:Y:S04]  /*7fb0*/  STL [R1+0x64c], R8 ;  /* 0x00064c0801007387 */ /* 0x0001e80000100800 */
[----:B------:R1:W-:Y:S04]  /*7fc0*/  STL [R1+0x648], R10 ;  /* 0x0006480a01007387 */ /* 0x0003e80000100800 */
[----:B------:R2:W-:Y:S01]  /*7fd0*/  STL [R1+0x644], R9 ;  /* 0x0006440901007387 */ /* 0x0005e20000100800 */
[C---:B0-----:R-:W-:Y:S02]  /*7fe0*/  LOP3.LUT R8, R241.reuse, 0x40, RZ, 0x3c, !PT ;  /* 0x00000040f1087812 */ /* 0x041fe400078e3cff */
[----:B-1----:R-:W-:-:S03]  /*7ff0*/  LOP3.LUT R10, R241, 0x50, RZ, 0x3c, !PT ;  /* 0x00000050f10a7812 */ /* 0x002fc600078e3cff */
[----:B------:R0:W-:Y:S01]  /*8000*/  STL [R1+0x640], R8 ;  /* 0x0006400801007387 */ /* 0x0001e20000100800 */
[----:B--2---:R-:W-:-:S03]  /*8010*/  LOP3.LUT R9, R241, 0x60, RZ, 0x3c, !PT ;  /* 0x00000060f1097812 */ /* 0x004fc600078e3cff */
[----:B------:R1:W-:Y:S04]  /*8020*/  STL [R1+0x63c], R10 ;  /* 0x00063c0a01007387 */ /* 0x0003e80000100800 */
[----:B------:R2:W-:Y:S01]  /*8030*/  STL [R1+0x638], R9 ;  /* 0x0006380901007387 */ /* 0x0005e20000100800 */
[----:B0-----:R-:W-:Y:S02]  /*8040*/  LOP3.LUT R8, R241, 0x70, RZ, 0x3c, !PT ;  /* 0x00000070f1087812 */ /* 0x001fe400078e3cff */
[----:B-1----:R-:W-:-:S03]  /*8050*/  LOP3.LUT R10, R7, 0x20, RZ, 0x3c, !PT ;  /* 0x00000020070a7812 */ /* 0x002fc600078e3cff */
[----:B------:R0:W-:Y:S01]  /*8060*/  STL [R1+0x634], R8 ;  /* 0x0006340801007387 */ /* 0x0001e20000100800 */
[C---:B--2---:R-:W-:Y:S02]  /*8070*/  LOP3.LUT R9, R7.reuse, 0x40, RZ, 0x3c, !PT ;  /* 0x0000004007097812 */ /* 0x044fe400078e3cff */
[----:B0-----:R-:W-:-:S07]  /*8080*/  LOP3.LUT R8, R7, 0x60, RZ, 0x3c, !PT ;  /* 0x0000006007087812 */ /* 0x001fce00078e3cff */
.L_x_2:
[----:B------:R-:W0:Y:S01]  /*8090*/  LDC R12, c[0x0][0x230] ;  /* 0x00008c00ff0c7b82 */ /* 0x000e220000000800 */
[----:B-1----:R1:W-:Y:S04]  /*80a0*/  STL [R1+0x6a8], R165 ;  /* 0x0006a8a501007387 */ /* 0x0023e80000100800 */
[----:B------:R-:W-:Y:S04]  /*80b0*/  STL [R1+0x6a4], R193 ;  /* 0x0006a4c101007387 */ /* 0x000fe80000100800 */
[----:B------:R-:W-:Y:S01]  /*80c0*/  STL [R1+0x6a0], R221 ;  /* 0x0006a0dd01007387 */ /* 0x000fe20000100800 */
[----:B------:R-:W-:-:S03]  /*80d0*/  PRMT R211, RZ, 0x7610, R211 ;  /* 0x00007610ffd37816 */ /* 0x000fc600000000d3 */
[----:B------:R-:W-:Y:S04]  /*80e0*/  STL [R1+0x69c], R219 ;  /* 0x00069cdb01007387 */ /* 0x000fe80000100800 */
[----:B------:R-:W-:Y:S04]  /*80f0*/  STL [R1+0x698], R215 ;  /* 0x000698d701007387 */ /* 0x000fe80000100800 */
[----:B------:R-:W-:Y:S01]  /*8100*/  STL [R1+0x694], R217 ;  /* 0x000694d901007387 */ /* 0x000fe20000100800 */
[----:B0-----:R-:W-:-:S03]  /*8110*/  IMAD R12, R4, -0x80, R12 ;  /* 0xffffff80040c7824 */ /* 0x001fc600078e020c */
[----:B------:R-:W-:Y:S02]  /*8120*/  STL [R1+0x690], R213 ;  /* 0x000690d501007387 */ /* 0x000fe40000100800 */
[C---:B------:R-:W-:Y:S02]  /*8130*/  ISETP.GT.AND P0, PT, R12.reuse, RZ, PT ;  /* 0x000000ff0c00720c */ /* 0x040fe40003f04270 */
[----:B------:R-:W-:Y:S04]  /*8140*/  STL [R1+0x670], R7 ;  /* 0x0006700701007387 */ /* 0x000fe80000100800 */
[----:B------:R-:W2:Y:S01]  /*8150*/  LDL.LU R2, [R1+0x5fc] ;  /* 0x0005fc0001027983 */ /* 0x000ea20000300800 */
[C---:B------:R-:W-:Y:S02]  /*8160*/  ISETP.GT.AND P1, PT, R12.reuse, 0x1, PT ;  /* 0x000000010c00780c */ /* 0x040fe40003f24270 */
[----:B------:R-:W-:Y:S01]  /*8170*/  PRMT R166, RZ, 0x7610, R166 ;  /* 0x00007610ffa67816 */ /* 0x000fe200000000a6 */
[----:B-----5:R-:W-:Y:S01]  /*8180*/  STL [R1+0x664], R0 ;  /* 0x0006640001007387 */ /* 0x020fe20000100800 */
[----:B------:R-:W-:-:S02]  /*8190*/  ISETP.GT.AND P2, PT, R12, 0x2, PT ;  /* 0x000000020c00780c */ /* 0x000fc40003f44270 */
[----:B------:R-:W-:Y:S01]  /*81a0*/  @P0 IMAD.MOV.U32 R8, RZ, RZ, R5 ;  /* 0x000000ffff080224 */ /* 0x000fe200078e0005 */
[----:B------:R-:W-:Y:S01]  /*81b0*/  STL [R1+0x674], R4 ;  /* 0x0006740401007387 */ /* 0x000fe20000100800 */
[----:B------:R-:W-:-:S03]  /*81c0*/  @P0 IMAD.MOV.U32 R9, RZ, RZ, R3 ;  /* 0x000000ffff090224 */ /* 0x000fc600078e0003 */
[----:B------:R-:W-:Y:S04]  /*81d0*/  STL [R1+0x67c], R5 ;  /* 0x00067c0501007387 */ /* 0x000fe80000100800 */
[----:B------:R-:W-:Y:S04]  /*81e0*/  STL [R1+0x678], R3 ;  /* 0x0006780301007387 */ /* 0x000fe80000100800 */
[----:B------:R0:W3:Y:S04]  /*81f0*/  @P0 LDG.E.U8 R211, desc[UR14][R8.64] ;  /* 0x0000000e08d30981 */ /* 0x0000e8000c1e1100 */
[----:B------:R-:W0:Y:S04]  /*8200*/  LDL R8, [R1+0x618] ;  /* 0x0006180001087983 */ /* 0x000e280000100800 */
[----:B------:R-:W0:Y:S01]  /*8210*/  LDL R9, [R1+0x61c] ;  /* 0x00061c0001097983 */ /* 0x000e220000100800 */
[----:B------:R-:W-:-:S02]  /*8220*/  PRMT R210, RZ, 0x7610, R210 ;  /* 0x00007610ffd27816 */ /* 0x000fc400000000d2 */
[C---:B------:R-:W-:Y:S02]  /*8230*/  ISETP.GT.AND P3, PT, R12.reuse, 0x3, PT ;  /* 0x000000030c00780c */ /* 0x040fe40003f64270 */
[----:B------:R-:W-:Y:S02]  /*8240*/  PRMT R174, RZ, 0x7610, R174 ;  /* 0x00007610ffae7816 */ /* 0x000fe400000000ae */
[C---:B------:R-:W-:Y:S02]  /*8250*/  ISETP.GT.AND P4, PT, R12.reuse, 0x4, PT ;  /* 0x000000040c00780c */ /* 0x040fe40003f84270 */
[----:B------:R-:W-:Y:S02]  /*8260*/  PRMT R209, RZ, 0x7610, R209 ;  /* 0x00007610ffd17816 */ /* 0x000fe400000000d1 */
[----:B------:R-:W-:Y:S02]  /*8270*/  ISETP.GT.AND P5, PT, R12, 0x5, PT ;  /* 0x000000050c00780c */ /* 0x000fe40003fa4270 */
[----:B0-----:R-:W-:-:S04]  /*8280*/  @P1 LOP3.LUT R9, R9, R8, RZ, 0x3c, !PT ;  /* 0x0000000809091212 */ /* 0x001fc800078e3cff */
[----:B------:R-:W-:-:S04]  /*8290*/  @P1 LOP3.LUT R8, R9, R8, RZ, 0x3c, !PT ;  /* 0x0000000809081212 */ /* 0x000fc800078e3cff */
[----:B------:R-:W-:-:S05]  /*82a0*/  @P1 LOP3.LUT R9, R9, R8, RZ, 0x3c, !PT ;  /* 0x0000000809091212 */ /* 0x000fca00078e3cff */
[----:B------:R0:W4:Y:S04]  /*82b0*/  @P1 LDG.E.U8 R166, desc[UR14][R8.64] ;  /* 0x0000000e08a61981 */ /* 0x000128000c1e1100 */
[----:B------:R-:W0:Y:S04]  /*82c0*/  LDL R8, [R1+0x610] ;  /* 0x0006100001087983 */ /* 0x000e280000100800 */
[----:B------:R-:W0:Y:S02]  /*82d0*/  LDL R9, [R1+0x614] ;  /* 0x0006140001097983 */ /* 0x000e240000100800 */
[----:B0-----:R-:W-:-:S04]  /*82e0*/  @P2 LOP3.LUT R9, R9, R8, RZ, 0x3c, !PT ;  /* 0x0000000809092212 */ /* 0x001fc800078e3cff */
[----:B------:R-:W-:-:S04]  /*82f0*/  @P2 LOP3.LUT R8, R9, R8, RZ, 0x3c, !PT ;  /* 0x0000000809082212 */ /* 0x000fc800078e3cff */
[----:B------:R-:W-:-:S05]  /*8300*/  @P2 LOP3.LUT R9, R9, R8, RZ, 0x3c, !PT ;  /* 0x0000000809092212 */ /* 0x000fca00078e3cff */
[----:B------:R0:W4:Y:S04]  /*8310*/  @P2 LDG.E.U8 R210, desc[UR14][R8.64] ;  /* 0x0000000e08d22981 */ /* 0x000128000c1e1100 */
[----:B------:R-:W0:Y:S04]  /*8320*/  LDL R8, [R1+0x608] ;  /* 0x0006080001087983 */ /* 0x000e280000100800 */
[----:B------:R-:W0:Y:S01]  /*8330*/  LDL R9, [R1+0x60c] ;  /* 0x00060c0001097983 */ /* 0x000e220000100800 */
[----:B------:R-:W-:Y:S02]  /*8340*/  PRMT R167, RZ, 0x7610, R167 ;  /* 0x00007610ffa77816 */ /* 0x000fe400000000a7 */
[----:B------:R-:W-:-:S02]  /*8350*/  ISETP.GT.AND P1, PT, R12, 0x6, PT ;  /* 0x000000060c00780c */ /* 0x000fc40003f24270 */
        /* <DEDUP_REMOVED lines=12> */
[----:B------:R-:W3:Y:S01]  /*8420*/  LDL R9, [R1+0x5f8] ;  /* 0x0005f80001097983 */ /* 0x000ee20000100800 */
[----:B--2---:R-:W-:-:S03]  /*8430*/  @P5 IMAD.MOV.U32 R8, RZ, RZ, R2 ;  /* 0x000000ffff085224 */ /* 0x004fc600078e0002 */
[----:B------:R0:W-:Y:S04]  /*8440*/  STL [R1+0x680], R2 ;  /* 0x0006800201007387 */ /* 0x0001e80000100800 */
[----:B---3--:R2:W3:Y:S04]  /*8450*/  @P5 LDG.E.U8 R167, desc[UR14][R8.64] ;  /* 0x0000000e08a75981 */ /* 0x0084e8000c1e1100 */
[----:B------:R-:W2:Y:S04]  /*8460*/  LDL R8, [R1+0x5f0] ;  /* 0x0005f00001087983 */ /* 0x000ea80000100800 */
[----:B------:R-:W2:Y:S01]  /*8470*/  LDL R9, [R1+0x5f4] ;  /* 0x0005f40001097983 */ /* 0x000ea20000100800 */
[----:B------:R-:W-:-:S02]  /*8480*/  PRMT R208, RZ, 0x7610, R208 ;  /* 0x00007610ffd07816 */ /* 0x000fc400000000d0 */
[C---:B------:R-:W-:Y:S02]  /*8490*/  ISETP.GT.AND P2, PT, R12.reuse, 0x8, PT ;  /* 0x000000080c00780c */ /* 0x040fe40003f44270 */
[----:B------:R-:W-:Y:S02]  /*84a0*/  PRMT R205, RZ, 0x7610, R205 ;  /* 0x00007610ffcd7816 */ /* 0x000fe400000000cd */
[C---:B------:R-:W-:Y:S02]  /*84b0*/  ISETP.GT.AND P3, PT, R12.reuse, 0x9, PT ;  /* 0x000000090c00780c */ /* 0x040fe40003f64270 */
[----:B------:R-:W-:Y:S02]  /*84c0*/  PRMT R207, RZ, 0x7610, R207 ;  /* 0x00007610ffcf7816 */ /* 0x000fe400000000cf */
[----:B------:R-:W-:Y:S02]  /*84d0*/  ISETP.GT.AND P4, PT, R12, 0xa, PT ;  /* 0x0000000a0c00780c */ /* 0x000fe40003f84270 */
[----:B--2---:R-:W-:-:S04]  /*84e0*/  @P1 LOP3.LUT R9, R9, R8, RZ, 0x3c, !PT ;  /* 0x0000000809091212 */ /* 0x004fc800078e3cff */
[----:B------:R-:W-:-:S04]  /*84f0*/  @P1 LOP3.LUT R8, R9, R8, RZ, 0x3c, !PT ;  /* 0x0000000809081212 */ /* 0x000fc800078e3cff */
[----:B------:R-:W-:-:S05]  /*8500*/  @P1 LOP3.LUT R9, R9, R8, RZ, 0x3c, !PT ;  /* 0x0000000809091212 */ /* 0x000fca00078e3cff */
[----:B------:R2:W3:Y:S04]  /*8510*/  @P1 LDG.E.U8 R192, desc[UR14][R8.64] ;  /* 0x0000000e08c01981 */ /* 0x0004e8000c1e1100 */
[----:B------:R-:W2:Y:S04]  /*8520*/  LDL R8, [R1+0x5e8] ;  /* 0x0005e80001087983 */ /* 0x000ea80000100800 */
[----:B------:R-:W2:Y:S02]  /*8530*/  LDL R9, [R1+0x5ec] ;  /* 0x0005ec0001097983 */ /* 0x000ea40000100800 */
[----:B--2---:R-:W-:-:S04]  /*8540*/  @P0 LOP3.LUT R9, R9, R8, RZ, 0x3c, !PT ;  /* 0x0000000809090212 */ /* 0x004fc800078e3cff */
[----:B------:R-:W-:-:S04]  /*8550*/  @P0 LOP3.LUT R8, R9, R8, RZ, 0x3c, !PT ;  /* 0x0000000809080212 */ /* 0x000fc800078e3cff */
[----:B------:R-:W-:-:S05]  /*8560*/  @P0 LOP3.LUT R9, R9, R8, RZ, 0x3c, !PT ;  /* 0x0000000809090212 */ /* 0x000fca00078e3cff */
[----:B------:R2:W3:Y:S04]  /*8570*/  @P0 LDG.E.U8 R208, desc[UR14][R8.64] ;  /* 0x0000000e08d00981 */ /* 0x0004e8000c1e1100 */
[----:B------:R-:W2:Y:S04]  /*8580*/  LDL R8, [R1+0x5e0] ;  /* 0x0005e00001087983 */ /* 0x000ea80000100800 */
[----:B------:R-:W2:Y:S01]  /*8590*/  LDL R9, [R1+0x5e4] ;  /* 0x0005e40001097983 */ /* 0x000ea20000100800 */
[----:B------:R-:W-:Y:S02]  /*85a0*/  PRMT R11, RZ, 0x7610, R11 ;  /* 0x00007610ff0b7816 */ /* 0x000fe4000000000b */
[----:B------:R-:W-:-:S02]  /*85b0*/  ISETP.GT.AND P1, PT, R12, 0xb, PT ;  /* 0x0000000b0c00780c */ /* 0x000fc40003f24270 */
        /* <DEDUP_REMOVED lines=340> */
[----:B-1----:R-:W-:Y:S02]  /*9b00*/  PRMT R165, RZ, 0x7610, R165 ;  /* 0x00007610ffa57816 */ /* 0x002fe400000000a5 */
[----:B------:R-:W-:-:S02]  /*9b10*/  ISETP.GT.AND P2, PT, R12, 0x35, PT ;  /* 0x000000350c00780c */ /* 0x000fc40003f44270 */
[----:B0-----:R-:W-:Y:S02]  /*9b20*/  PRMT R2, RZ, 0x7610, R2 ;  /* 0x00007610ff027816 */ /* 0x001fe40000000002 */
[C---:B------:R-:W-:Y:S02]  /*9b30*/  ISETP.GT.AND P3, PT, R12.reuse, 0x36, PT ;  /* 0x000000360c00780c */ /* 0x040fe40003f64270 */
[----:B------:R-:W-:Y:S02]  /*9b40*/  PRMT R193, RZ, 0x7610, R193 ;  /* 0x00007610ffc17816 */ /* 0x000fe400000000c1 */
[----:B------:R-:W-:Y:S02]  /*9b50*/  ISETP.GT.AND P4, PT, R12, 0x37, PT ;  /* 0x000000370c00780c */ /* 0x000fe40003f84270 */
[----:B--2---:R-:W-:-:S04]  /*9b60*/  @P1 LOP3.LUT R9, R9, R8, RZ, 0x3c, !PT ;  /* 0x0000000809091212 */ /* 0x004fc800078e3cff */
[----:B------:R-:W-:-:S04]  /*9b70*/  @P1 LOP3.LUT R8, R9, R8, RZ, 0x3c, !PT ;  /* 0x0000000809081212 */ /* 0x000fc800078e3cff */
[----:B------:R-:W-:-:S05]  /*9b80*/  @P1 LOP3.LUT R9, R9, R8, RZ, 0x3c, !PT ;  /* 0x0000000809091212 */ /* 0x000fca00078e3cff */
[----:B------:R0:W2:Y:S04]  /*9b90*/  @P1 LDG.E.U8 R198, desc[UR14][R8.64] ;  /* 0x0000000e08c61981 */ /* 0x0000a8000c1e1100 */
[----:B------:R-:W0:Y:S04]  /*9ba0*/  LDL R8, [R1+0x480] ;  /* 0x0004800001087983 */ /* 0x000e280000100800 */
[----:B------:R-:W0:Y:S02]  /*9bb0*/  LDL R9, [R1+0x484] ;  /* 0x0004840001097983 */ /* 0x000e240000100800 */
[----:B0-----:R-:W-:-:S04]  /*9bc0*/  @P0 LOP3.LUT R9, R9, R8, RZ, 0x3c, !PT ;  /* 0x0000000809090212 */ /* 0x001fc800078e3cff */
[----:B------:R-:W-:-:S04]  /*9bd0*/  @P0 LOP3.LUT R8, R9, R8, RZ, 0x3c, !PT ;  /* 0x0000000809080212 */ /* 0x000fc800078e3cff */
[----:B------:R-:W-:-:S05]  /*9be0*/  @P0 LOP3.LUT R9, R9, R8, RZ, 0x3c, !PT ;  /* 0x0000000809090212 */ /* 0x000fca00078e3cff */
[----:B------:R-:W4:Y:S04]  /*9bf0*/  @P0 LDG.E.U8 R165, desc[UR14][R8.64] ;  /* 0x0000000e08a50981 */ /* 0x000f28000c1e1100 */
[----:B----4-:R0:W-:Y:S04]  /*9c00*/  STL [R1+0x10], R165 ;  /* 0x000010a501007387 */ /* 0x0101e80000100800 */
[----:B0-----:R-:W4:Y:S04]  /*9c10*/  LDL.LU R165, [R1+0x6a8] ;  /* 0x0006a80001a57983 */ /* 0x001f280000300800 */
[----:B------:R-:W3:Y:S04]  /*9c20*/  LDL R8, [R1+0x478] ;  /* 0x0004780001087983 */ /* 0x000ee80000100800 */
[----:B------:R-:W3:Y:S01]  /*9c30*/  LDL R9, [R1+0x47c] ;  /* 0x00047c0001097983 */ /* 0x000ee20000100800 */
[----:B------:R-:W-:-:S02]  /*9c40*/  PRMT R221, RZ, 0x7610, R221 ;  /* 0x00007610ffdd7816 */ /* 0x000fc400000000dd */
[C---:B------:R-:W-:Y:S02]  /*9c50*/  ISETP.GT.AND P1, PT, R12.reuse, 0x38, PT ;  /* 0x000000380c00780c */ /* 0x040fe40003f24270 */
[----:B------:R-:W-:Y:S02]  /*9c60*/  PRMT R219, RZ, 0x7610, R219 ;  /* 0x00007610ffdb7816 */ /* 0x000fe400000000db */
[----:B------:R-:W-:Y:S02]  /*9c70*/  ISETP.GT.AND P0, PT, R12, 0x39, PT ;  /* 0x000000390c00780c */ /* 0x000fe40003f04270 */
[----:B---3--:R-:W-:-:S04]  /*9c80*/  @P2 LOP3.LUT R9, R9, R8, RZ, 0x3c, !PT ;  /* 0x0000000809092212 */ /* 0x008fc800078e3cff */
[----:B------:R-:W-:-:S04]  /*9c90*/  @P2 LOP3.LUT R8, R9, R8, RZ, 0x3c, !PT ;  /* 0x0000000809082212 */ /* 0x000fc800078e3cff */
[----:B------:R-:W-:-:S05]  /*9ca0*/  @P2 LOP3.LUT R9, R9, R8, RZ, 0x3c, !PT ;  /* 0x0000000809092212 */ /* 0x000fca00078e3cff */
[----:B------:R0:W3:Y:S04]  /*9cb0*/  @P2 LDG.E.U8 R2, desc[UR14][R8.64] ;  /* 0x0000000e08022981 */ /* 0x0000e8000c1e1100 */
[----:B------:R-:W0:Y:S04]  /*9cc0*/  LDL R8, [R1+0x470] ;  /* 0x0004700001087983 */ /* 0x000e280000100800 */
[----:B------:R-:W0:Y:S02]  /*9cd0*/  LDL R9, [R1+0x474] ;  /* 0x0004740001097983 */ /* 0x000e240000100800 */
[----:B0-----:R-:W-:-:S04]  /*9ce0*/  @P3 LOP3.LUT R9, R9, R8, RZ, 0x3c, !PT ;  /* 0x0000000809093212 */ /* 0x001fc800078e3cff */
[----:B------:R-:W-:-:S04]  /*9cf0*/  @P3 LOP3.LUT R8, R9, R8, RZ, 0x3c, !PT ;  /* 0x0000000809083212 */ /* 0x000fc800078e3cff */
[----:B------:R-:W-:-:S05]  /*9d00*/  @P3 LOP3.LUT R9, R9, R8, RZ, 0x3c, !PT ;  /* 0x0000000809093212 */ /* 0x000fca00078e3cff */
[----:B------:R-:W2:Y:S04]  /*9d10*/  @P3 LDG.E.U8 R193, desc[UR14][R8.64] ;  /* 0x0000000e08c13981 */ /* 0x000ea8000c1e1100 */
[----:B--2---:R0:W-:Y:S04]  /*9d20*/  STL [R1+0x14], R193 ;  /* 0x000014c101007387 */ /* 0x0041e80000100800 */
[----:B0-----:R-:W2:Y:S04]  /*9d30*/  LDL.LU R193, [R1+0x6a4] ;  /* 0x0006a40001c17983 */ /* 0x001ea80000300800 */
[----:B------:R-:W4:Y:S04]  /*9d40*/  LDL R8, [R1+0x468] ;  /* 0x0004680001087983 */ /* 0x000f280000100800 */
[----:B------:R-:W4:Y:S02]  /*9d50*/  LDL R9, [R1+0x46c] ;  /* 0x00046c0001097983 */ /* 0x000f240000100800 */
[----:B----4-:R-:W-:-:S04]  /*9d60*/  @P4 LOP3.LUT R9, R9, R8, RZ, 0x3c, !PT ;  /* 0x0000000809094212 */ /* 0x010fc800078e3cff */
        /* <DEDUP_REMOVED lines=10> */
[C---:B------:R-:W-:Y:S02]  /*9e10*/  ISETP.GT.AND P3, PT, R12.reuse, 0x3b, PT ;  /* 0x0000003b0c00780c */ /* 0x040fe40003f64270 */
[----:B------:R-:W-:Y:S02]  /*9e20*/  PRMT R5, RZ, 0x7610, R5 ;  /* 0x00007610ff057816 */ /* 0x000fe40000000005 */
[----:B------:R-:W-:Y:S02]  /*9e30*/  ISETP.GT.AND P4, PT, R12, 0x3c, PT ;  /* 0x0000003c0c00780c */ /* 0x000fe40003f84270 */
[----:B---3--:R-:W-:-:S04]  /*9e40*/  @P1 LOP3.LUT R9, R9, R8, RZ, 0x3c, !PT ;  /* 0x0000000809091212 */ /* 0x008fc800078e3cff */
[----:B------:R-:W-:-:S04]  /*9e50*/  @P1 LOP3.LUT R8, R9, R8, RZ, 0x3c, !PT ;  /* 0x0000000809081212 */ /* 0x000fc800078e3cff */
[----:B------:R-:W-:-:S05]  /*9e60*/  @P1 LOP3.LUT R9, R9, R8, RZ, 0x3c, !PT ;  /* 0x0000000809091212 */ /* 0x000fca00078e3cff */
[----:B------:R-:W3:Y:S04]  /*9e70*/  @P1 LDG.E.U8 R219, desc[UR14][R8.64] ;  /* 0x0000000e08db1981 */ /* 0x000ee8000c1e1100 */
[----:B---3--:R0:W-:Y:S04]  /*9e80*/  STL [R1+0x8], R219 ;  /* 0x000008db01007387 */ /* 0x0081e80000100800 */
[----:B0-----:R-:W3:Y:S04]  /*9e90*/  LDL.LU R219, [R1+0x69c] ;  /* 0x00069c0001db7983 */ /* 0x001ee80000300800 */
[----:B------:R-:W2:Y:S04]  /*9ea0*/  LDL R8, [R1+0x458] ;  /* 0x0004580001087983 */ /* 0x000ea80000100800 */
[----:B------:R-:W2:Y:S02]  /*9eb0*/  LDL R9, [R1+0x45c] ;  /* 0x00045c0001097983 */ /* 0x000ea40000100800 */
[----:B--2---:R-:W-:-:S04]  /*9ec0*/  @P0 LOP3.LUT R9, R9, R8, RZ, 0x3c, !PT ;  /* 0x0000000809090212 */ /* 0x004fc800078e3cff */
[----:B------:R-:W-:-:S04]  /*9ed0*/  @P0 LOP3.LUT R8, R9, R8, RZ, 0x3c, !PT ;  /* 0x0000000809080212 */ /* 0x000fc800078e3cff */
[----:B------:R-:W-:-:S05]  /*9ee0*/  @P0 LOP3.LUT R9, R9, R8, RZ, 0x3c, !PT ;  /* 0x0000000809090212 */ /* 0x000fca00078e3cff */
[----:B------:R0:W2:Y:S04]  /*9ef0*/  @P0 LDG.E.U8 R3, desc[UR14][R8.64] ;  /* 0x0000000e08030981 */ /* 0x0000a8000c1e1100 */
        /* <DEDUP_REMOVED lines=9> */
[----:B------:R-:W4:Y:S04]  /*9f90*/  @P2 LDG.E.U8 R215, desc[UR14][R8.64] ;  /* 0x0000000e08d72981 */ /* 0x000f28000c1e1100 */
[----:B----4-:R0:W-:Y:S04]  /*9fa0*/  STL [R1+0xc], R215 ;  /* 0x00000cd701007387 */ /* 0x0101e80000100800 */
[----:B0-----:R-:W4:Y:S04]  /*9fb0*/  LDL.LU R215, [R1+0x698] ;  /* 0x0006980001d77983 */ /* 0x001f280000300800 */
[----:B------:R-:W3:Y:S04]  /*9fc0*/  LDL R8, [R1+0x448] ;  /* 0x0004480001087983 */ /* 0x000ee80000100800 */
[----:B------:R-:W3:Y:S02]  /*9fd0*/  LDL R9, [R1+0x44c] ;  /* 0x00044c0001097983 */ /* 0x000ee40000100800 */
        /* <DEDUP_REMOVED lines=10> */
[----:B------:R-:W4:Y:S04]  /*a080*/  LDL R8, [R1+0x438] ;  /* 0x0004380001087983 */ /* 0x000f280000100800 */
[----:B------:R-:W4:Y:S04]  /*a090*/  LDL R9, [R1+0x43c] ;  /* 0x00043c0001097983 */ /* 0x000f280000100800 */
[----:B--2---:R0:W-:Y:S01]  /*a0a0*/  STL [R1+0x1c], R213 ;  /* 0x00001cd501007387 */ /* 0x0041e20000100800 */
[----:B------:R-:W-:-:S02]  /*a0b0*/  PRMT R4, RZ, 0x7610, R4 ;  /* 0x00007610ff047816 */ /* 0x000fc40000000004 */
[C---:B------:R-:W-:Y:S02]  /*a0c0*/  ISETP.GT.AND P2, PT, R12.reuse, 0x3f, PT ;  /* 0x0000003f0c00780c */ /* 0x040fe40003f44270 */
[----:B------:R-:W-:Y:S02]  /*a0d0*/  PRMT R252, RZ, 0x7610, R252 ;  /* 0x00007610fffc7816 */ /* 0x000fe400000000fc */
[C---:B------:R-:W-:Y:S02]  /*a0e0*/  ISETP.GT.AND P3, PT, R12.reuse, 0x40, PT ;  /* 0x000000400c00780c */ /* 0x040fe40003f64270 */
[----:B------:R-:W-:Y:S01]  /*a0f0*/  PRMT R217, RZ, 0x7610, R217 ;  /* 0x00007610ffd97816 */ /* 0x000fe200000000d9 */
[----:B0-----:R-:W2:Y:S01]  /*a100*/  LDL R213, [R1+0x41c] ;  /* 0x00041c0001d57983 */ /* 0x001ea20000100800 */
[----:B------:R-:W-:Y:S02]  /*a110*/  ISETP.GT.AND P4, PT, R12, 0x41, PT ;  /* 0x000000410c00780c */ /* 0x000fe40003f84270 */
[----:B----4-:R-:W-:-:S04]  /*a120*/  @P1 LOP3.LUT R9, R9, R8, RZ, 0x3c, !PT ;  /* 0x0000000809091212 */ /* 0x010fc800078e3cff */
        /* <DEDUP_REMOVED lines=24> */
[----:B------:R-:W3:Y:S04]  /*a2b0*/  @P3 LDG.E.U8 R217, desc[UR14][R8.64] ;  /* 0x0000000e08d93981 */ /* 0x000ee8000c1e1100 */
[----:B---3--:R0:W-:Y:S04]  /*a2c0*/  STL [R1+0x4], R217 ;  /* 0x000004d901007387 */ /* 0x0081e80000100800 */
[----:B0-----:R-:W3:Y:S04]  /*a2d0*/  LDL.LU R217, [R1+0x694] ;  /* 0x0006940001d97983 */ /* 0x001ee80000300800 */
[----:B------:R-:W4:Y:S01]  /*a2e0*/  LDL R9, [R1+0x418] ;  /* 0x0004180001097983 */ /* 0x000f220000100800 */
[----:B--2---:R-:W-:Y:S01]  /*a2f0*/  @P4 IMAD.MOV.U32 R8, RZ, RZ, R213 ;  /* 0x000000ffff084224 */ /* 0x004fe200078e00d5 */
[----:B------:R-:W-:-:S02]  /*a300*/  PRMT R212, RZ, 0x7610, R212 ;  /* 0x00007610ffd47816 */ /* 0x000fc400000000d4 */
[----:B------:R-:W-:Y:S01]  /*a310*/  ISETP.GT.AND P2, PT, R12, 0x44, PT ;  /* 0x000000440c00780c */ /* 0x000fe20003f44270 */
[----:B------:R-:W2:Y:S04]  /*a320*/  LDL R213, [R1+0x3f4] ;  /* 0x0003f40001d57983 */ /* 0x000ea80000100800 */
[----:B----4-:R0:W4:Y:S04]  /*a330*/  @P4 LDG.E.U8 R6, desc[UR14][R8.64] ;  /* 0x0000000e08064981 */ /* 0x010128000c1e1100 */
[----:B------:R-:W0:Y:S04]  /*a340*/  LDL R8, [R1+0x410] ;  /* 0x0004100001087983 */ /* 0x000e280000100800 */
[----:B------:R-:W0:Y:S01]  /*a350*/  LDL R9, [R1+0x414] ;  /* 0x0004140001097983 */ /* 0x000e220000100800 */
[----:B------:R-:W-:-:S02]  /*a360*/  PRMT R250, RZ, 0x7610, R250 ;  /* 0x00007610fffa7816 */ /* 0x000fc400000000fa */
        /* <DEDUP_REMOVED lines=31> */
[----:B------:R-:W2:Y:S04]  /*a560*/  LDL R213, [R1+0x3c0] ;  /* 0x0003c00001d57983 */ /* 0x000ea80000100800 */
[----:B---3--:R-:W3:Y:S04]  /*a570*/  @P4 LDG.E.U8 R0, desc[UR14][R8.64] ;  /* 0x0000000e08004981 */ /* 0x008ee8000c1e1100 */
[----:B------:R-:W4:Y:S04]  /*a580*/  LDL R8, [R1+0x3e0] ;  /* 0x0003e00001087983 */ /* 0x000f280000100800 */
[----:B------:R-:W4:Y:S04]  /*a590*/  LDL R9, [R1+0x3e4] ;  /* 0x0003e40001097983 */ /* 0x000f280000100800 */
[----:B---3--:R0:W-:Y:S01]  /*a5a0*/  STL [R1], R0 ;  /* 0x0000000001007387 */ /* 0x0081e20000100800 */
[----:B------:R-:W-:-:S02]  /*a5b0*/  PRMT R249, RZ, 0x7610, R249 ;  /* 0x00007610fff97816 */ /* 0x000fc400000000f9 */
[----:B------:R-:W-:Y:S02]  /*a5c0*/  ISETP.GT.AND P2, PT, R12, 0x49, PT ;  /* 0x000000490c00780c */ /* 0x000fe40003f44270 */
[----:B------:R-:W-:Y:S01]  /*a5d0*/  PRMT R218, RZ, 0x7610, R218 ;  /* 0x00007610ffda7816 */ /* 0x000fe200000000da */
[----:B0-----:R-:W3:Y:S01]  /*a5e0*/  LDL R0, [R1+0x3c4] ;  /* 0x0003c40001007983 */ /* 0x001ee20000100800 */
        /* <DEDUP_REMOVED lines=18> */
[C---:B------:R-:W-:Y:S02]  /*a710*/  ISETP.GT.AND P3, PT, R12.reuse, 0x4a, PT ;  /* 0x0000004a0c00780c */ /* 0x040fe40003f64270 */
[----:B------:R-:W-:-:S02]  /*a720*/  ISETP.GT.AND P4, PT, R12, 0x4b, PT ;  /* 0x0000004b0c00780c */ /* 0x000fc40003f84270 */
[----:B------:R-:W-:Y:S02]  /*a730*/  PRMT R248, RZ, 0x7610, R248 ;  /* 0x00007610fff87816 */ /* 0x000fe400000000f8 */
[----:B------:R-:W-:-:S07]  /*a740*/  PRMT R220, RZ, 0x7610, R220 ;  /* 0x00007610ffdc7816 */ /* 0x000fce00000000dc */
[----:B0-----:R-:W-:-:S04]  /*a750*/  @P3 LOP3.LUT R9, R9, R8, RZ, 0x3c, !PT ;  /* 0x0000000809093212 */ /* 0x001fc800078e3cff */
[----:B------:R-:W-:-:S04]  /*a760*/  @P3 LOP3.LUT R8, R9, R8, RZ, 0x3c, !PT ;  /* 0x0000000809083212 */ /* 0x000fc800078e3cff */
[----:B------:R-:W-:-:S05]  /*a770*/  @P3 LOP3.LUT R9, R9, R8, RZ, 0x3c, !PT ;  /* 0x0000000809093212 */ /* 0x000fca00078e3cff */
[----:B------:R3:W4:Y:S02]  /*a780*/  @P3 LDG.E.U8 R248, desc[UR14][R8.64] ;  /* 0x0000000e08f83981 */ /* 0x000724000c1e1100 */
[----:B---3--:R-:W-:Y:S02]  /*a790*/  @P4 IMAD.MOV.U32 R8, RZ, RZ, R0 ;  /* 0x000000ffff084224 */ /* 0x008fe400078e0000 */
[----:B--2---:R-:W-:Y:S01]  /*a7a0*/  @P4 IMAD.MOV.U32 R9, RZ, RZ, R213 ;  /* 0x000000ffff094224 */ /* 0x004fe200078e00d5 */
[----:B------:R-:W-:Y:S01]  /*a7b0*/  ISETP.GT.AND P1, PT, R12, 0x4c, PT ;  /* 0x0000004c0c00780c */ /* 0x000fe20003f24270 */
[----:B------:R-:W2:Y:S04]  /*a7c0*/  LDL R213, [R1+0x3a0] ;  /* 0x0003a00001d57983 */ /* 0x000ea80000100800 */
[----:B------:R0:W3:Y:S01]  /*a7d0*/  @P4 LDG.E.U8 R220, desc[UR14][R8.64] ;  /* 0x0000000e08dc4981 */ /* 0x0000e2000c1e1100 */
[----:B------:R-:W-:-:S02]  /*a7e0*/  PRMT R246, RZ, 0x7610, R246 ;  /* 0x00007610fff67816 */ /* 0x000fc400000000f6 */
[----:B------:R-:W-:Y:S01]  /*a7f0*/  ISETP.GT.AND P0, PT, R12, 0x4d, PT ;  /* 0x0000004d0c00780c */ /* 0x000fe20003f04270 */
[----:B------:R-:W4:Y:S04]  /*a800*/  LDL R0, [R1+0x3a4] ;  /* 0x0003a40001007983 */ /* 0x000f280000100800 */
[----:B------:R-:W0:Y:S04]  /*a810*/  LDL R8, [R1+0x3b8] ;  /* 0x0003b80001087983 */ /* 0x000e280000100800 */
[----:B------:R-:W0:Y:S02]  /*a820*/  LDL R9, [R1+0x3bc] ;  /* 0x0003bc0001097983 */ /* 0x000e240000100800 */
[----:B0-----:R-:W-:-:S04]  /*a830*/  @P1 LOP3.LUT R9, R9, R8, RZ, 0x3c, !PT ;  /* 0x0000000809091212 */ /* 0x001fc800078e3cff */
[----:B------:R-:W-:-:S04]  /*a840*/  @P1 LOP3.LUT R8, R9, R8, RZ, 0x3c, !PT ;  /* 0x0000000809081212 */ /* 0x000fc800078e3cff */
[----:B------:R-:W-:-:S05]  /*a850*/  @P1 LOP3.LUT R9, R9, R8, RZ, 0x3c, !PT ;  /* 0x0000000809091212 */ /* 0x000fca00078e3cff */
[----:B------:R0:W3:Y:S04]  /*a860*/  @P1 LDG.E.U8 R246, desc[UR14][R8.64] ;  /* 0x0000000e08f61981 */ /* 0x0000e8000c1e1100 */
[----:B------:R-:W0:Y:S04]  /*a870*/  LDL R8, [R1+0x3b0] ;  /* 0x0003b00001087983 */ /* 0x000e280000100800 */
[----:B------:R-:W0:Y:S01]  /*a880*/  LDL R9, [R1+0x3b4] ;  /* 0x0003b40001097983 */ /* 0x000e220000100800 */
[----:B------:R-:W-:Y:S02]  /*a890*/  PRMT R222, RZ, 0x7610, R222 ;  /* 0x00007610ffde7816 */ /* 0x000fe400000000de */
[----:B0-----:R-:W-:-:S04]  /*a8a0*/  @P0 LOP3.LUT R9, R9, R8, RZ, 0x3c, !PT ;  /* 0x0000000809090212 */ /* 0x001fc800078e3cff */
[----:B------:R-:W-:-:S04]  /*a8b0*/  @P0 LOP3.LUT R8, R9, R8, RZ, 0x3c, !PT ;  /* 0x0000000809080212 */ /* 0x000fc800078e3cff */
[----:B------:R-:W-:-:S05]  /*a8c0*/  @P0 LOP3.LUT R9, R9, R8, RZ, 0x3c, !PT ;  /* 0x0000000809090212 */ /* 0x000fca00078e3cff */
[----:B------:R0:W3:Y:S04]  /*a8d0*/  @P0 LDG.E.U8 R222, desc[UR14][R8.64] ;  /* 0x0000000e08de0981 */ /* 0x0000e8000c1e1100 */
        /* <DEDUP_REMOVED lines=9> */
[----:B------:R4:W3:Y:S02]  /*a970*/  @P2 LDG.E.U8 R245, desc[UR14][R8.64] ;  /* 0x0000000e08f52981 */ /* 0x0008e4000c1e1100 */
[----:B----4-:R-:W-:Y:S02]  /*a980*/  @P3 IMAD.MOV.U32 R8, RZ, RZ, R0 ;  /* 0x000000ffff083224 */ /* 0x010fe400078e0000 */
[----:B--2---:R-:W-:Y:S01]  /*a990*/  @P3 IMAD.MOV.U32 R9, RZ, RZ, R213 ;  /* 0x000000ffff093224 */ /* 0x004fe200078e00d5 */
[----:B------:R-:W-:Y:S01]  /*a9a0*/  ISETP.GT.AND P4, PT, R12, 0x50, PT ;  /* 0x000000500c00780c */ /* 0x000fe20003f84270 */
[----:B------:R-:W2:Y:S04]  /*a9b0*/  LDL R213, [R1+0x378] ;  /* 0x0003780001d57983 */ /* 0x000ea80000100800 */
[----:B------:R0:W4:Y:S01]  /*a9c0*/  @P3 LDG.E.U8 R224, desc[UR14][R8.64] ;  /* 0x0000000e08e03981 */ /* 0x000122000c1e1100 */
[----:B------:R-:W-:-:S02]  /*a9d0*/  PRMT R247, RZ, 0x7610, R247 ;  /* 0x00007610fff77816 */ /* 0x000fc400000000f7 */
[----:B------:R-:W-:Y:S01]  /*a9e0*/  ISETP.GT.AND P0, PT, R12, 0x51, PT ;  /* 0x000000510c00780c */ /* 0x000fe20003f04270 */
[----:B------:R-:W3:Y:S04]  /*a9f0*/  LDL R0, [R1+0x37c] ;  /* 0x00037c0001007983 */ /* 0x000ee80000100800 */
        /* <DEDUP_REMOVED lines=9> */
[----:B0-----:R-:W-:-:S04]  /*aa90*/  @P0 LOP3.LUT R9, R9, R8, RZ, 0x3c, !PT ;  /* 0x0000000809090212 */ /* 0x001fc800078e3cff */
[----:B------:R-:W-:-:S04]  /*aaa0*/  @P0 LOP3.LUT R8, R9, R8, RZ, 0x3c, !PT ;  /* 0x0000000809080212 */ /* 0x000fc800078e3cff */
[----:B------:R-:W-:-:S05]  /*aab0*/  @P0 LOP3.LUT R9, R9, R8, RZ, 0x3c, !PT ;  /* 0x0000000809090212 */ /* 0x000fca00078e3cff */
[----:B------:R0:W4:Y:S04]  /*aac0*/  @P0 LDG.E.U8 R226, desc[UR14][R8.64] ;  /* 0x0000000e08e20981 */ /* 0x000128000c1e1100 */
[----:B------:R-:W0:Y:S04]  /*aad0*/  LDL R8, [R1+0x388] ;  /* 0x0003880001087983 */ /* 0x000e280000100800 */
[----:B------:R-:W0:Y:S01]  /*aae0*/  LDL R9, [R1+0x38c] ;  /* 0x00038c0001097983 */ /* 0x000e220000100800 */
[----:B------:R-:W-:Y:S02]  /*aaf0*/  ISETP.GT.AND P1, PT, R12, 0x52, PT ;  /* 0x000000520c00780c */ /* 0x000fe40003f24270 */
[----:B------:R-:W-:-:S11]  /*ab00*/  PRMT R244, RZ, 0x7610, R244 ;  /* 0x00007610fff47816 */ /* 0x000fd600000000f4 */
        /* <DEDUP_REMOVED lines=20> */
[----:B------:R-:W-:Y:S01]  /*ac50*/  PRMT R242, RZ, 0x7610, R242 ;  /* 0x00007610fff27816 */ /* 0x000fe200000000f2 */
        /* <DEDUP_REMOVED lines=9> */
[----:B------:R-:W-:-:S13]  /*acf0*/  ISETP.GT.AND P0, PT, R12, 0x56, PT ;  /* 0x000000560c00780c */ /* 0x000fda0003f04270 */
[----:B0-----:R-:W-:-:S04]  /*ad00*/  @P0 LOP3.LUT R9, R9, R8, RZ, 0x3c, !PT ;  /* 0x0000000809090212 */ /* 0x001fc800078e3cff */
[----:B------:R-:W-:-:S04]  /*ad10*/  @P0 LOP3.LUT R8, R9, R8, RZ, 0x3c, !PT ;  /* 0x0000000809080212 */ /* 0x000fc800078e3cff */
[----:B------:R-:W-:-:S05]  /*ad20*/  @P0 LOP3.LUT R9, R9, R8, RZ, 0x3c, !PT ;  /* 0x0000000809090212 */ /* 0x000fca00078e3cff */
[----:B------:R0:W3:Y:S04]  /*ad30*/  @P0 LDG.E.U8 R242, desc[UR14][R8.64] ;  /* 0x0000000e08f20981 */ /* 0x0000e8000c1e1100 */
[----:B------:R-:W0:Y:S04]  /*ad40*/  LDL R8, [R1+0x360] ;  /* 0x0003600001087983 */ /* 0x000e280000100800 */
[----:B------:R-:W0:Y:S01]  /*ad50*/  LDL R9, [R1+0x364] ;  /* 0x0003640001097983 */ /* 0x000e220000100800 */
[----:B------:R-:W-:Y:S02]  /*ad60*/  ISETP.GT.AND P1, PT, R12, 0x57, PT ;  /* 0x000000570c00780c */ /* 0x000fe40003f24270 */
[----:B------:R-:W-:-:S11]  /*ad70*/  PRMT R232, RZ, 0x7610, R232 ;  /* 0x00007610ffe87816 */ /* 0x000fd600000000e8 */
        /* <DEDUP_REMOVED lines=20> */
[----:B------:R-:W-:Y:S01]  /*aec0*/  PRMT R238, RZ, 0x7610, R238 ;  /* 0x00007610ffee7816 */ /* 0x000fe200000000ee */
        /* <DEDUP_REMOVED lines=9> */
[----:B------:R-:W-:-:S13]  /*af60*/  ISETP.GT.AND P1, PT, R12, 0x5b, PT ;  /* 0x0000005b0c00780c */ /* 0x000fda0003f24270 */
        /* <DEDUP_REMOVED lines=241> */
[----:B------:R-:W-:-:S02]  /*be80*/  PRMT R193, RZ, 0x7610, R193 ;  /* 0x00007610ffc17816 */ /* 0x000fc400000000c1 */
[----:B------:R-:W-:Y:S02]  /*be90*/  LOP3.LUT R211, R211, 0xffff, RZ, 0xc0, !PT ;  /* 0x0000ffffd3d37812 */ /* 0x000fe400078ec0ff */
[----:B------:R-:W-:-:S04]  /*bea0*/  LOP3.LUT R166, R166, 0xffff, RZ, 0xc0, !PT ;  /* 0x0000ffffa6a67812 */ /* 0x000fc800078ec0ff */
[--C-:B------:R-:W-:Y:S02]  /*beb0*/  PRMT R211, R211, 0x3340, R166.reuse ;  /* 0x00003340d3d37816 */ /* 0x100fe400000000a6 */
[----:B------:R-:W-:Y:S02]  /*bec0*/  PRMT R166, RZ, 0x7610, R166 ;  /* 0x00007610ffa67816 */ /* 0x000fe400000000a6 */
[----:B0-----:R-:W-:-:S04]  /*bed0*/  @P0 LOP3.LUT R9, R9, R8, RZ, 0x3c, !PT ;  /* 0x0000000809090212 */ /* 0x001fc800078e3cff */
[----:B------:R-:W-:-:S04]  /*bee0*/  @P0 LOP3.LUT R8, R9, R8, RZ, 0x3c, !PT ;  /* 0x0000000809080212 */ /* 0x000fc800078e3cff */
[----:B------:R-:W-:-:S05]  /*bef0*/  @P0 LOP3.LUT R9, R9, R8, RZ, 0x3c, !PT ;  /* 0x0000000809090212 */ /* 0x000fca00078e3cff */
[----:B------:R3:W4:Y:S01]  /*bf00*/  @P0 LDG.E.U8 R193, desc[UR14][R8.64] ;  /* 0x0000000e08c10981 */ /* 0x000722000c1e1100 */
[----:B------:R-:W-:-:S13]  /*bf10*/  ISETP.GT.AND P0, PT, R12, 0x7b, PT ;  /* 0x0000007b0c00780c */ /* 0x000fda0003f04270 */
[----:B---3--:R-:W-:Y:S02]  /*bf20*/  @P0 IMAD.MOV.U32 R8, RZ, RZ, R0 ;  /* 0x000000ffff080224 */ /* 0x008fe400078e0000 */
[----:B--2---:R-:W-:Y:S01]  /*bf30*/  @P0 IMAD.MOV.U32 R9, RZ, RZ, R213 ;  /* 0x000000ffff090224 */ /* 0x004fe200078e00d5 */
[----:B------:R-:W-:Y:S01]  /*bf40*/  LOP3.LUT R210, R210, 0xffff, RZ, 0xc0, !PT ;  /* 0x0000ffffd2d27812 */ /* 0x000fe200078ec0ff */
[----:B------:R-:W2:Y:S04]  /*bf50*/  LDL R213, [R1+0x228] ;  /* 0x0002280001d57983 */ /* 0x000ea80000100800 */
[----:B------:R0:W3:Y:S01]  /*bf60*/  @P0 LDG.E.U8 R166, desc[UR14][R8.64] ;  /* 0x0000000e08a60981 */ /* 0x0000e2000c1e1100 */
[----:B------:R-:W-:Y:S02]  /*bf70*/  LOP3.LUT R174, R174, 0xffff, RZ, 0xc0, !PT ;  /* 0x0000ffffaeae7812 */ /* 0x000fe400078ec0ff */
[----:B------:R-:W-:Y:S01]  /*bf80*/  LOP3.LUT R209, R209, 0xffff, RZ, 0xc0, !PT ;  /* 0x0000ffffd1d17812 */ /* 0x000fe200078ec0ff */
[----:B------:R-:W4:Y:S04]  /*bf90*/  LDL R0, [R1+0x22c] ;  /* 0x00022c0001007983 */ /* 0x000f280000100800 */
[----:B------:R-:W0:Y:S04]  /*bfa0*/  LDL R8, [R1+0x238] ;  /* 0x0002380001087983 */ /* 0x000e280000100800 */
[----:B------:R-:W0:Y:S01]  /*bfb0*/  LDL R9, [R1+0x23c] ;  /* 0x00023c0001097983 */ /* 0x000e220000100800 */
[----:B------:R-:W-:-:S02]  /*bfc0*/  ISETP.GT.AND P0, PT, R12, 0x7c, PT ;  /* 0x0000007c0c00780c */ /* 0x000fc40003f04270 */
[--C-:B------:R-:W-:Y:S02]  /*bfd0*/  PRMT R210, R210, 0x3340, R174.reuse ;  /* 0x00003340d2d27816 */ /* 0x100fe400000000ae */
[----:B------:R-:W-:-:S09]  /*bfe0*/  PRMT R174, RZ, 0x7610, R174 ;  /* 0x00007610ffae7816 */ /* 0x000fd200000000ae */
[----:B0-----:R-:W-:-:S04]  /*bff0*/  @P0 LOP3.LUT R9, R9, R8, RZ, 0x3c, !PT ;  /* 0x0000000809090212 */ /* 0x001fc800078e3cff */
[----:B------:R-:W-:-:S04]  /*c000*/  @P0 LOP3.LUT R8, R9, R8, RZ, 0x3c, !PT ;  /* 0x0000000809080212 */ /* 0x000fc800078e3cff */
[----:B------:R-:W-:-:S05]  /*c010*/  @P0 LOP3.LUT R9, R9, R8, RZ, 0x3c, !PT ;  /* 0x0000000809090212 */ /* 0x000fca00078e3cff */
[----:B------:R0:W3:Y:S04]  /*c020*/  @P0 LDG.E.U8 R174, desc[UR14][R8.64] ;  /* 0x0000000e08ae0981 */ /* 0x0000e8000c1e1100 */
[----:B------:R-:W0:Y:S04]  /*c030*/  LDL R8, [R1+0x230] ;  /* 0x0002300001087983 */ /* 0x000e280000100800 */
[----:B------:R-:W0:Y:S01]  /*c040*/  LDL R9, [R1+0x234] ;  /* 0x0002340001097983 */ /* 0x000e220000100800 */
[----:B------:R-:W-:Y:S02]  /*c050*/  ISETP.GT.AND P0, PT, R12, 0x7d, PT ;  /* 0x0000007d0c00780c */ /* 0x000fe40003f04270 */
[----:B------:R-:W-:-:S04]  /*c060*/  LOP3.LUT R167, R167, 0xffff, RZ, 0xc0, !PT ;  /* 0x0000ffffa7a77812 */ /* 0x000fc800078ec0ff */
[--C-:B------:R-:W-:Y:S02]  /*c070*/  PRMT R209, R209, 0x3340, R167.reuse ;  /* 0x00003340d1d17816 */ /* 0x100fe400000000a7 */
[----:B------:R-:W-:Y:S02]  /*c080*/  PRMT R167, RZ, 0x7610, R167 ;  /* 0x00007610ffa77816 */ /* 0x000fe400000000a7 */
[----:B------:R-:W-:-:S03]  /*c090*/  LOP3.LUT R11, R11, 0xffff, RZ, 0xc0, !PT ;  /* 0x0000ffff0b0b7812 */ /* 0x000fc600078ec0ff */
[----:B0-----:R-:W-:-:S04]  /*c0a0*/  @P0 LOP3.LUT R9, R9, R8, RZ, 0x3c, !PT ;  /* 0x0000000809090212 */ /* 0x001fc800078e3cff */
[----:B------:R-:W-:-:S04]  /*c0b0*/  @P0 LOP3.LUT R8, R9, R8, RZ, 0x3c, !PT ;  /* 0x0000000809080212 */ /* 0x000fc800078e3cff */
[----:B------:R-:W-:-:S05]  /*c0c0*/  @P0 LOP3.LUT R9, R9, R8, RZ, 0x3c, !PT ;  /* 0x0000000809090212 */ /* 0x000fca00078e3cff */
[----:B------:R2:W3:Y:S01]  /*c0d0*/  @P0 LDG.E.U8 R167, desc[UR14][R8.64] ;  /* 0x0000000e08a70981 */ /* 0x0004e2000c1e1100 */
[----:B------:R-:W-:-:S13]  /*c0e0*/  ISETP.GT.AND P0, PT, R12, 0x7e, PT ;  /* 0x0000007e0c00780c */ /* 0x000fda0003f04270 */
[----:B--2---:R-:W-:Y:S02]  /*c0f0*/  @P0 IMAD.MOV.U32 R9, RZ, RZ, R213 ;  /* 0x000000ffff090224 */ /* 0x004fe400078e00d5 */
[----:B------:R-:W2:Y:S01]  /*c100*/  LDL R213, [R1+0x224] ;  /* 0x0002240001d57983 */ /* 0x000ea20000100800 */
[----:B------:R-:W-:Y:S02]  /*c110*/  LOP3.LUT R206, R206, 0xffff, RZ, 0xc0, !PT ;  /* 0x0000ffffcece7812 */ /* 0x000fe400078ec0ff */
[----:B------:R-:W-:Y:S02]  /*c120*/  LOP3.LUT R183, R183, 0xffff, RZ, 0xc0, !PT ;  /* 0x0000ffffb7b77812 */ /* 0x000fe400078ec0ff */
[----:B------:R-:W-:Y:S02]  /*c130*/  LOP3.LUT R182, R182, 0xffff, RZ, 0xc0, !PT ;  /* 0x0000ffffb6b67812 */ /* 0x000fe400078ec0ff */
[----:B------:R-:W-:Y:S02]  /*c140*/  PRMT R206, R11, 0x3340, R206 ;  /* 0x000033400bce7816 */ /* 0x000fe400000000ce */
[----:B------:R-:W-:-:S02]  /*c150*/  PRMT R11, R182, 0x3340, R183 ;  /* 0x00003340b60b7816 */ /* 0x000fc400000000b7 */
[----:B------:R-:W3:Y:S01]  /*c160*/  LDL R183, [R1+0x220] ;  /* 0x0002200001b77983 */ /* 0x000ee20000100800 */
[----:B------:R-:W-:Y:S02]  /*c170*/  LOP3.LUT R192, R192, 0xffff, RZ, 0xc0, !PT ;  /* 0x0000ffffc0c07812 */ /* 0x000fe400078ec0ff */
[----:B------:R-:W-:Y:S01]  /*c180*/  LOP3.LUT R208, R208, 0xffff, RZ, 0xc0, !PT ;  /* 0x0000ffffd0d07812 */ /* 0x000fe200078ec0ff */
[----:B----4-:R-:W-:Y:S02]  /*c190*/  @P0 IMAD.MOV.U32 R8, RZ, RZ, R0 ;  /* 0x000000ffff080224 */ /* 0x010fe400078e0000 */
[----:B------:R-:W4:Y:S01]  /*c1a0*/  LDL R0, [R1+0x62c] ;  /* 0x00062c0001007983 */ /* 0x000f220000100800 */
[----:B------:R-:W-:Y:S02]  /*c1b0*/  PRMT R208, R192, 0x3340, R208 ;  /* 0x00003340c0d07816 */ /* 0x000fe400000000d0 */
[----:B------:R-:W-:-:S06]  /*c1c0*/  PRMT R192, RZ, 0x7610, R192 ;  /* 0x00007610ffc07816 */ /* 0x000fcc00000000c0 */
[----:B------:R0:W4:Y:S01]  /*c1d0*/  @P0 LDG.E.U8 R192, desc[UR14][R8.64] ;  /* 0x0000000e08c00981 */ /* 0x000122000c1e1100 */
[----:B------:R-:W-:Y:S02]  /*c1e0*/  ISETP.GT.AND P0, PT, R12, 0x7f, PT ;  /* 0x0000007f0c00780c */ /* 0x000fe40003f04270 */
[----:B------:R-:W-:Y:S02]  /*c1f0*/  LOP3.LUT R10, R10, 0xffff, RZ, 0xc0, !PT ;  /* 0x0000ffff0a0a7812 */ /* 0x000fe400078ec0ff */
[----:B------:R-:W-:-:S04]  /*c200*/  LOP3.LUT R168, R168, 0xffff, RZ, 0xc0, !PT ;  /* 0x0000ffffa8a87812 */ /* 0x000fc800078ec0ff */
[----:B------:R-:W-:-:S04]  /*c210*/  PRMT R168, R10, 0x3340, R168 ;  /* 0x000033400aa87816 */ /* 0x000fc800000000a8 */
[----:B------:R-:W-:Y:S01]  /*c220*/  PRMT R11, R168, 0x5410, R11 ;  /* 0x00005410a80b7816 */ /* 0x000fe2000000000b */
[----:B--2---:R-:W-:Y:S02]  /*c230*/  @P0 IMAD.MOV.U32 R182, RZ, RZ, R213 ;  /* 0x000000ffffb60224 */ /* 0x004fe400078e00d5 */
[----:B------:R-:W2:Y:S01]  /*c240*/  LDL R213, [R1+0x64c] ;  /* 0x00064c0001d57983 */ /* 0x000ea20000100800 */
[----:B------:R-:W-:-:S06]  /*c250*/  PRMT R168, RZ, 0x7610, R168 ;  /* 0x00007610ffa87816 */ /* 0x000fcc00000000a8 */
[----:B---3--:R-:W3:Y:S01]  /*c260*/  @P0 LDG.E.U8 R168, desc[UR14][R182.64] ;  /* 0x0000000eb6a80981 */ /* 0x008ee2000c1e1100 */
[----:B------:R-:W-:Y:S02]  /*c270*/  LOP3.LUT R205, R205, 0xffff, RZ, 0xc0, !PT ;  /* 0x0000ffffcdcd7812 */ /* 0x000fe400078ec0ff */
[----:B------:R-:W-:-:S04]  /*c280*/  LOP3.LUT R207, R207, 0xffff, RZ, 0xc0, !PT ;  /* 0x0000ffffcfcf7812 */ /* 0x000fc800078ec0ff */
[----:B------:R-:W-:Y:S02]  /*c290*/  PRMT R205, R205, 0x3340, R207 ;  /* 0x00003340cdcd7816 */ /* 0x000fe400000000cf */
[----:B0-----:R-:W-:Y:S02]  /*c2a0*/  PRMT R8, R211, 0x5410, R210 ;  /* 0x00005410d3087816 */ /* 0x001fe400000000d2 */
[----:B------:R-:W-:Y:S02]  /*c2b0*/  PRMT R9, R209, 0x5410, R208 ;  /* 0x00005410d1097816 */ /* 0x000fe400000000d0 */
[----:B------:R-:W-:Y:S01]  /*c2c0*/  PRMT R10, R205, 0x5410, R206 ;  /* 0x00005410cd0a7816 */ /* 0x000fe200000000ce */
[----:B------:R-:W-:Y:S01]  /*c2d0*/  BAR.SYNC.DEFER_BLOCKING 0x0 ;  /* 0x0000000000007b1d */ /* 0x000fe20000010000 */
[----:B------:R-:W-:Y:S02]  /*c2e0*/  LOP3.LUT R178, R178, 0xffff, RZ, 0xc0, !PT ;  /* 0x0000ffffb2b27812 */ /* 0x000fe400078ec0ff */
[----:B------:R-:W-:-:S02]  /*c2f0*/  LOP3.LUT R179, R179, 0xffff, RZ, 0xc0, !PT ;  /* 0x0000ffffb3b37812 */ /* 0x000fc400078ec0ff */
[----:B------:R-:W-:Y:S02]  /*c300*/  LOP3.LUT R197, R197, 0xffff, RZ, 0xc0, !PT ;  /* 0x0000ffffc5c57812 */ /* 0x000fe400078ec0ff */
[----:B------:R-:W-:Y:S02]  /*c310*/  LOP3.LUT R177, R177, 0xffff, RZ, 0xc0, !PT ;  /* 0x0000ffffb1b17812 */ /* 0x000fe400078ec0ff */
[----:B------:R-:W-:Y:S02]  /*c320*/  LOP3.LUT R185, R185, 0xffff, RZ, 0xc0, !PT ;  /* 0x0000ffffb9b97812 */ /* 0x000fe400078ec0ff */
[----:B------:R-:W-:Y:S02]  /*c330*/  LOP3.LUT R180, R180, 0xffff, RZ, 0xc0, !PT ;  /* 0x0000ffffb4b47812 */ /* 0x000fe400078ec0ff */
        /* <DEDUP_REMOVED lines=9> */
[----:B------:R-:W-:Y:S01]  /*c3d0*/  LOP3.LUT R199, R199, 0xffff, RZ, 0xc0, !PT ;  /* 0x0000ffffc7c77812 */ /* 0x000fe200078ec0ff */
[----:B----4-:R0:W-:Y:S01]  /*c3e0*/  STS.128 [R0+UR12], R8 ;  /* 0x0000000800007988 */ /* 0x0101e20008000c0c */
[----:B------:R-:W-:Y:S02]  /*c3f0*/  PRMT R178, R178, 0x3340, R179 ;  /* 0x00003340b2b27816 */ /* 0x000fe400000000b3 */
[----:B------:R-:W-:Y:S02]  /*c400*/  PRMT R180, R185, 0x3340, R180 ;  /* 0x00003340b9b47816 */ /* 0x000fe400000000b4 */
[----:B------:R-:W-:Y:S02]  /*c410*/  PRMT R181, R181, 0x3340, R203 ;  /* 0x00003340b5b57816 */ /* 0x000fe400000000cb */
[----:B------:R-:W-:-:S02]  /*c420*/  PRMT R184, R184, 0x3340, R201 ;  /* 0x00003340b8b87816 */ /* 0x000fc400000000c9 */
[----:B0-----:R-:W-:Y:S02]  /*c430*/  PRMT R8, R197, 0x3340, R177 ;  /* 0x00003340c5087816 */ /* 0x001fe400000000b1 */
[----:B------:R-:W-:Y:S02]  /*c440*/  PRMT R9, R195, 0x3340, R204 ;  /* 0x00003340c3097816 */ /* 0x000fe400000000cc */
[----:B------:R-:W-:Y:S02]  /*c450*/  PRMT R10, R191, 0x3340, R202 ;  /* 0x00003340bf0a7816 */ /* 0x000fe400000000ca */
[----:B------:R-:W-:Y:S01]  /*c460*/  PRMT R11, R190, 0x3340, R199 ;  /* 0x00003340be0b7816 */ /* 0x000fe200000000c7 */
[----:B------:R-:W0:Y:S01]  /*c470*/  S2R R0, SR_TID.X ;  /* 0x0000000000007919 */ /* 0x000e220000002100 */
[----:B------:R-:W-:Y:S02]  /*c480*/  PRMT R8, R178, 0x5410, R8 ;  /* 0x00005410b2087816 */ /* 0x000fe40000000008 */
[----:B------:R-:W-:Y:S01]  /*c490*/  PRMT R9, R180, 0x5410, R9 ;  /* 0x00005410b4097816 */ /* 0x000fe20000000009 */
[----:B------:R-:W4:Y:S01]  /*c4a0*/  LDL R191, [R1+0x218] ;  /* 0x0002180001bf7983 */ /* 0x000f220000100800 */
[----:B------:R-:W-:-:S02]  /*c4b0*/  PRMT R10, R181, 0x5410, R10 ;  /* 0x00005410b50a7816 */ /* 0x000fc4000000000a */
[----:B------:R-:W-:Y:S01]  /*c4c0*/  PRMT R11, R184, 0x5410, R11 ;  /* 0x00005410b80b7816 */ /* 0x000fe2000000000b */
[----:B------:R-:W3:Y:S04]  /*c4d0*/  LDL R190, [R1+0x21c] ;  /* 0x00021c0001be7983 */ /* 0x000ee80000100800 */
[----:B--2---:R1:W-:Y:S04]  /*c4e0*/  STS.128 [R213+UR12], R8 ;  /* 0x00000008d5007988 */ /* 0x0043e80008000c0c */
[----:B-1----:R-:W2:Y:S01]  /*c4f0*/  LDL R213, [R1+0x648] ;  /* 0x0006480001d57983 */ /* 0x002ea20000100800 */
        /* <DEDUP_REMOVED lines=16> */
[----:B------:R-:W-:Y:S02]  /*c600*/  PRMT R13, R13, 0x3340, R14 ;  /* 0x000033400d0d7816 */ /* 0x000fe4000000000e */
[----:B------:R-:W-:Y:S02]  /*c610*/  PRMT R8, R15, 0x3340, R16 ;  /* 0x000033400f087816 */ /* 0x000fe40000000010 */
[----:B------:R-:W-:-:S02]  /*c620*/  PRMT R17, R17, 0x3340, R18 ;  /* 0x0000334011117816 */ /* 0x000fc40000000012 */
[----:B------:R-:W-:Y:S02]  /*c630*/  PRMT R9, R19, 0x3340, R20 ;  /* 0x0000334013097816 */ /* 0x000fe40000000014 */
[----:B------:R-:W-:Y:S02]  /*c640*/  PRMT R21, R21, 0x3340, R22 ;  /* 0x0000334015157816 */ /* 0x000fe40000000016 */
[----:B------:R-:W-:Y:S02]  /*c650*/  PRMT R10, R23, 0x3340, R152 ;  /* 0x00003340170a7816 */ /* 0x000fe40000000098 */
[----:B------:R-:W-:Y:S02]  /*c660*/  PRMT R153, R153, 0x3340, R154 ;  /* 0x0000334099997816 */ /* 0x000fe4000000009a */
[----:B------:R-:W-:Y:S02]  /*c670*/  PRMT R11, R155, 0x3340, R176 ;  /* 0x000033409b0b7816 */ /* 0x000fe400000000b0 */
[----:B0-----:R-:W-:-:S02]  /*c680*/  LOP3.LUT R0, R0, 0x7f, RZ, 0xc0, !PT ;  /* 0x0000007f00007812 */ /* 0x001fc400078ec0ff */
[----:B------:R-:W-:Y:S02]  /*c690*/  PRMT R8, R13, 0x5410, R8 ;  /* 0x000054100d087816 */ /* 0x000fe40000000008 */
[----:B------:R-:W-:Y:S02]  /*c6a0*/  PRMT R9, R17, 0x5410, R9 ;  /* 0x0000541011097816 */ /* 0x000fe40000000009 */
[----:B------:R-:W-:Y:S02]  /*c6b0*/  PRMT R10, R21, 0x5410, R10 ;  /* 0x00005410150a7816 */ /* 0x000fe4000000000a */
[----:B------:R-:W-:Y:S02]  /*c6c0*/  PRMT R11, R153, 0x5410, R11 ;  /* 0x00005410990b7816 */ /* 0x000fe4000000000b */
[----:B------:R-:W-:Y:S02]  /*c6d0*/  ISETP.GE.AND P0, PT, R0, R12, PT ;  /* 0x0000000c0000720c */ /* 0x000fe40003f06270 */
[----:B------:R-:W4:Y:S04]  /*c6e0*/  LDL.LU R0, [R1+0x20] ;  /* 0x0000200001007983 */ /* 0x000f280000300800 */
[----:B--2---:R0:W-:Y:S04]  /*c6f0*/  STS.128 [R213+UR12], R8 ;  /* 0x00000008d5007988 */ /* 0x0041e80008000c0c */
[----:B0-----:R-:W2:Y:S04]  /*c700*/  LDL.LU R213, [R1+0x690] ;  /* 0x0006900001d57983 */ /* 0x001ea80000300800 */
[----:B------:R-:W3:Y:S01]  /*c710*/  LDL R9, [R1+0x24] ;  /* 0x0000240001097983 */ /* 0x000ee20000100800 */
[----:B------:R-:W-:Y:S01]  /*c720*/  PRMT R221, RZ, 0x7610, R221 ;  /* 0x00007610ffdd7816 */ /* 0x000fe200000000dd */
[----:B---3--:R-:W-:-:S02]  /*c730*/  @!P0 IMAD.MOV.U32 R8, RZ, RZ, R9 ;  /* 0x000000ffff088224 */ /* 0x008fc400078e0009 */
[----:B----4-:R-:W-:-:S05]  /*c740*/  @!P0 IMAD.MOV.U32 R9, RZ, RZ, R0 ;  /* 0x000000ffff098224 */ /* 0x010fca00078e0000 */
[----:B------:R0:W3:Y:S01]  /*c750*/  @!P0 LDG.E.U8 R221, desc[UR14][R8.64] ;  /* 0x0000000e08dd8981 */ /* 0x0000e2000c1e1100 */
[----:B------:R-:W-:-:S03]  /*c760*/  PRMT R219, RZ, 0x7610, R219 ;  /* 0x00007610ffdb7816 */ /* 0x000fc600000000db */
[----:B------:R1:W-:Y:S01]  /*c770*/  STL [R1+0x668], R0 ;  /* 0x0006680001007387 */ /* 0x0003e20000100800 */
[----:B0-----:R-:W-:Y:S02]  /*c780*/  @!P0 IMAD.MOV.U32 R8, RZ, RZ, R190 ;  /* 0x000000ffff088224 */ /* 0x001fe400078e00be */
[----:B------:R-:W-:Y:S01]  /*c790*/  @!P0 IMAD.MOV.U32 R9, RZ, RZ, R191 ;  /* 0x000000ffff098224 */ /* 0x000fe200078e00bf */
[----:B-1----:R-:W4:Y:S04]  /*c7a0*/  LDL R0, [R1+0x1bc] ;  /* 0x0001bc0001007983 */ /* 0x002f280000100800 */
[----:B------:R0:W2:Y:S04]  /*c7b0*/  @!P0 LDG.E.U8 R219, desc[UR14][R8.64] ;  /* 0x0000000e08db8981 */ /* 0x0000a8000c1e1100 */
[----:B---3--:R1:W-:Y:S04]  /*c7c0*/  STL [R1+0x684], R221 ;  /* 0x000684dd01007387 */ /* 0x0083e80000100800 */
[----:B------:R-:W0:Y:S04]  /*c7d0*/  LDL R8, [R1+0x1f8] ;  /* 0x0001f80001087983 */ /* 0x000e280000100800 */
[----:B------:R-:W0:Y:S01]  /*c7e0*/  LDL R9, [R1+0x1fc] ;  /* 0x0001fc0001097983 */ /* 0x000e220000100800 */
[----:B------:R-:W-:-:S03]  /*c7f0*/  PRMT R215, RZ, 0x7610, R215 ;  /* 0x00007610ffd77816 */ /* 0x000fc600000000d7 */
[----:B-1----:R-:W3:Y:S04]  /*c800*/  LDL R221, [R1+0x1b8] ;  /* 0x0001b80001dd7983 */ /* 0x002ee80000100800 */
[----:B------:R-:W3:Y:S04]  /*c810*/  LDL R191, [R1+0x178] ;  /* 0x0001780001bf7983 */ /* 0x000ee80000100800 */
[----:B------:R-:W3:Y:S01]  /*c820*/  LDL R190, [R1+0x17c] ;  /* 0x00017c0001be7983 */ /* 0x000ee20000100800 */
[----:B0-----:R-:W-:-:S04]  /*c830*/  @!P0 LOP3.LUT R9, R9, R8, RZ, 0x3c, !PT ;  /* 0x0000000809098212 */ /* 0x001fc800078e3cff */
[----:B------:R-:W-:-:S04]  /*c840*/  @!P0 LOP3.LUT R8, R9, R8, RZ, 0x3c, !PT ;  /* 0x0000000809088212 */ /* 0x000fc800078e3cff */
[----:B------:R-:W-:-:S05]  /*c850*/  @!P0 LOP3.LUT R9, R9, R8, RZ, 0x3c, !PT ;  /* 0x0000000809098212 */ /* 0x000fca00078e3cff */
[----:B------:R-:W4:Y:S04]  /*c860*/  @!P0 LDG.E.U8 R215, desc[UR14][R8.64] ;  /* 0x0000000e08d78981 */ /* 0x000f28000c1e1100 */
[----:B--2---:R0:W-:Y:S04]  /*c870*/  STL [R1+0x688], R219 ;  /* 0x000688db01007387 */ /* 0x0041e80000100800 */
[----:B------:R-:W2:Y:S04]  /*c880*/  LDL R8, [R1+0x1d8] ;  /* 0x0001d80001087983 */ /* 0x000ea80000100800 */
[----:B------:R-:W2:Y:S04]  /*c890*/  LDL R9, [R1+0x1dc] ;  /* 0x0001dc0001097983 */ /* 0x000ea80000100800 */
[----:B0-----:R-:W3:Y:S04]  /*c8a0*/  LDL R219, [R1+0x19c] ;  /* 0x00019c0001db7983 */ /* 0x001ee80000100800 */
[----:B----4-:R0:W-:Y:S04]  /*c8b0*/  STL [R1+0x68c], R215 ;  /* 0x00068cd701007387 */ /* 0x0101e80000100800 */
[----:B0-----:R-:W4:Y:S01]  /*c8c0*/  LDL R215, [R1+0x198] ;  /* 0x0001980001d77983 */ /* 0x001f220000100800 */
[----:B--2---:R-:W-:-:S04]  /*c8d0*/  @!P0 LOP3.LUT R9, R9, R8, RZ, 0x3c, !PT ;  /* 0x0000000809098212 */ /* 0x004fc800078e3cff */
[C---:B------:R-:W-:Y:S02]  /*c8e0*/  @!P0 LOP3.LUT R8, R9.reuse, R8, RZ, 0x3c, !PT ;  /* 0x0000000809088212 */ /* 0x040fe400078e3cff */
[----:B------:R-:W-:Y:S02]  /*c8f0*/  PRMT R211, RZ, 0x7610, R211 ;  /* 0x00007610ffd37816 */ /* 0x000fe400000000d3 */
[----:B------:R-:W-:Y:S02]  /*c900*/  @!P0 LOP3.LUT R9, R9, R8, RZ, 0x3c, !PT ;  /* 0x0000000809098212 */ /* 0x000fe400078e3cff */
[----:B------:R-:W-:-:S03]  /*c910*/  PRMT R201, RZ, 0x7610, R201 ;  /* 0x00007610ffc97816 */ /* 0x000fc600000000c9 */
[----:B------:R0:W2:Y:S01]  /*c920*/  @!P0 LDG.E.U8 R211, desc[UR14][R8.64] ;  /* 0x0000000e08d38981 */ /* 0x0000a2000c1e1100 */
[----:B------:R-:W-:Y:S01]  /*c930*/  PRMT R195, RZ, 0x7610, R195 ;  /* 0x00007610ffc37816 */ /* 0x000fe200000000c3 */
[----:B0-----:R-:W-:Y:S02]  /*c940*/  @!P0 IMAD.MOV.U32 R8, RZ, RZ, R0 ;  /* 0x000000ffff088224 */ /* 0x001fe400078e0000 */
[----:B---3--:R-:W-:Y:S01]  /*c950*/  @!P0 IMAD.MOV.U32 R9, RZ, RZ, R221 ;  /* 0x000000ffff098224 */ /* 0x008fe200078e00dd */
[----:B------:R-:W-:Y:S01]  /*c960*/  PRMT R184, RZ, 0x7610, R184 ;  /* 0x00007610ffb87816 */ /* 0x000fe200000000b8 */
[----:B------:R-:W3:Y:S04]  /*c970*/  LDL R221, [R1+0x118] ;  /* 0x0001180001dd7983 */ /* 0x000ee80000100800 */
[----:B------:R0:W2:Y:S01]  /*c980*/  @!P0 LDG.E.U8 R201, desc[UR14][R8.64] ;  /* 0x0000000e08c98981 */ /* 0x0000a2000c1e1100 */
[----:B------:R-:W-:-:S03]  /*c990*/  PRMT R183, RZ, 0x7610, R183 ;  /* 0x00007610ffb77816 */ /* 0x000fc600000000b7 */
[----:B------:R-:W3:Y:S01]  /*c9a0*/  LDL R0, [R1+0x11c] ;  /* 0x00011c0001007983 */ /* 0x000ee20000100800 */
[----:B0-----:R-:W-:-:S03]  /*c9b0*/  @!P0 IMAD.MOV.U32 R8, RZ, RZ, R219 ;  /* 0x000000ffff088224 */ /* 0x001fc600078e00db */
[----:B------:R-:W2:Y:S01]  /*c9c0*/  LDL R219, [R1+0xf8] ;  /* 0x0000f80001db7983 */ /* 0x000ea20000100800 */
[----:B----4-:R-:W-:-:S03]  /*c9d0*/  @!P0 IMAD.MOV.U32 R9, RZ, RZ, R215 ;  /* 0x000000ffff098224 */ /* 0x010fc600078e00d7 */
[----:B------:R-:W4:Y:S04]  /*c9e0*/  LDL R215, [R1+0xfc] ;  /* 0x0000fc0001d77983 */ /* 0x000f280000100800 */
[----:B------:R0:W2:Y:S02]  /*c9f0*/  @!P0 LDG.E.U8 R195, desc[UR14][R8.64] ;  /* 0x0000000e08c38981 */ /* 0x0000a4000c1e1100 */
[----:B0-----:R-:W-:Y:S02]  /*ca00*/  @!P0 IMAD.MOV.U32 R8, RZ, RZ, R190 ;  /* 0x000000ffff088224 */ /* 0x001fe400078e00be */
[----:B------:R-:W-:Y:S01]  /*ca10*/  @!P0 IMAD.MOV.U32 R9, RZ, RZ, R191 ;  /* 0x000000ffff098224 */ /* 0x000fe200078e00bf */
[----:B------:R-:W2:Y:S04]  /*ca20*/  LDL R190, [R1+0xdc] ;  /* 0x0000dc0001be7983 */ /* 0x000ea80000100800 */
[----:B------:R0:W2:Y:S04]  /*ca30*/  @!P0 LDG.E.U8 R184, desc[UR14][R8.64] ;  /* 0x0000000e08b88981 */ /* 0x0000a8000c1e1100 */
[----:B------:R-:W2:Y:S04]  /*ca40*/  LDL R191, [R1+0xd8] ;  /* 0x0000d80001bf7983 */ /* 0x000ea80000100800 */
[----:B------:R-:W0:Y:S04]  /*ca50*/  LDL R8, [R1+0x158] ;  /* 0x0001580001087983 */ /* 0x000e280000100800 */
[----:B------:R-:W0:Y:S02]  /*ca60*/  LDL R9, [R1+0x15c] ;  /* 0x00015c0001097983 */ /* 0x000e240000100800 */
[----:B0-----:R-:W-:-:S04]  /*ca70*/  @!P0 LOP3.LUT R9, R9, R8, RZ, 0x3c, !PT ;  /* 0x0000000809098212 */ /* 0x001fc800078e3cff */
[----:B------:R-:W-:-:S04]  /*ca80*/  @!P0 LOP3.LUT R8, R9, R8, RZ, 0x3c, !PT ;  /* 0x0000000809088212 */ /* 0x000fc800078e3cff */
[----:B------:R-:W-:-:S05]  /*ca90*/  @!P0 LOP3.LUT R9, R9, R8, RZ, 0x3c, !PT ;  /* 0x0000000809098212 */ /* 0x000fca00078e3cff */
[----:B------:R0:W2:Y:S04]  /*caa0*/  @!P0 LDG.E.U8 R183, desc[UR14][R8.64] ;  /* 0x0000000e08b78981 */ /* 0x0000a8000c1e1100 */
[----:B------:R-:W0:Y:S04]  /*cab0*/  LDL R8, [R1+0x138] ;  /* 0x0001380001087983 */ /* 0x000e280000100800 */
[----:B------:R-:W0:Y:S01]  /*cac0*/  LDL R9, [R1+0x13c] ;  /* 0x00013c0001097983 */ /* 0x000e220000100800 */
[----:B------:R-:W-:Y:S02]  /*cad0*/  PRMT R182, RZ, 0x7610, R182 ;  /* 0x00007610ffb67816 */ /* 0x000fe400000000b6 */
[----:B------:R-:W-:-:S02]  /*cae0*/  PRMT R181, RZ, 0x7610, R181 ;  /* 0x00007610ffb57816 */ /* 0x000fc400000000b5 */
[----:B------:R-:W-:Y:S02]  /*caf0*/  PRMT R180, RZ, 0x7610, R180 ;  /* 0x00007610ffb47816 */ /* 0x000fe400000000b4 */
[----:B------:R-:W-:Y:S02]  /*cb00*/  PRMT R179, RZ, 0x7610, R179 ;  /* 0x00007610ffb37816 */ /* 0x000fe400000000b3 */
[----:B0-----:R-:W-:-:S04]  /*cb10*/  @!P0 LOP3.LUT R9, R9, R8, RZ, 0x3c, !PT ;  /* 0x0000000809098212 */ /* 0x001fc800078e3cff */
[----:B------:R-:W-:-:S04]  /*cb20*/  @!P0 LOP3.LUT R8, R9, R8, RZ, 0x3c, !PT ;  /* 0x0000000809088212 */ /* 0x000fc800078e3cff */
[----:B------:R-:W-:-:S05]  /*cb30*/  @!P0 LOP3.LUT R9, R9, R8, RZ, 0x3c, !PT ;  /* 0x0000000809098212 */ /* 0x000fca00078e3cff */
[----:B------:R3:W2:Y:S02]  /*cb40*/  @!P0 LDG.E.U8 R182, desc[UR14][R8.64] ;  /* 0x0000000e08b68981 */ /* 0x0006a4000c1e1100 */
[----:B---3--:R-:W-:Y:S02]  /*cb50*/  @!P0 IMAD.MOV.U32 R8, RZ, RZ, R0 ;  /* 0x000000ffff088224 */ /* 0x008fe400078e0000 */
[----:B------:R-:W-:Y:S01]  /*cb60*/  @!P0 IMAD.MOV.U32 R9, RZ, RZ, R221 ;  /* 0x000000ffff098224 */ /* 0x000fe200078e00dd */
[----:B------:R-:W-:Y:S01]  /*cb70*/  PRMT R178, RZ, 0x7610, R178 ;  /* 0x00007610ffb27816 */ /* 0x000fe200000000b2 */
[----:B------:R-:W3:Y:S04]  /*cb80*/  LDL R221, [R1+0x78] ;  /* 0x0000780001dd7983 */ /* 0x000ee80000100800 */
[----:B------:R4:W3:Y:S04]  /*cb90*/  @!P0 LDG.E.U8 R181, desc[UR14][R8.64] ;  /* 0x0000000e08b58981 */ /* 0x0008e8000c1e1100 */
[----:B------:R-:W3:Y:S01]  /*cba0*/  LDL R0, [R1+0x7c] ;  /* 0x00007c0001007983 */ /* 0x000ee20000100800 */
[----:B----4-:R-:W-:-:S02]  /*cbb0*/  @!P0 IMAD.MOV.U32 R8, RZ, RZ, R215 ;  /* 0x000000ffff088224 */ /* 0x010fc400078e00d7 */
[----:B--2---:R-:W-:Y:S01]  /*cbc0*/  @!P0 IMAD.MOV.U32 R9, RZ, RZ, R219 ;  /* 0x000000ffff098224 */ /* 0x004fe200078e00db */
[----:B------:R-:W2:Y:S04]  /*cbd0*/  LDL R215, [R1+0x5c] ;  /* 0x00005c0001d77983 */ /* 0x000ea80000100800 */
[----:B------:R0:W4:Y:S04]  /*cbe0*/  @!P0 LDG.E.U8 R180, desc[UR14][R8.64] ;  /* 0x0000000e08b48981 */ /* 0x000128000c1e1100 */
[----:B------:R-:W4:Y:S01]  /*cbf0*/  LDL R219, [R1+0x58] ;  /* 0x0000580001db7983 */ /* 0x000f220000100800 */
[----:B0-----:R-:W-:-:S02]  /*cc00*/  @!P0 IMAD.MOV.U32 R8, RZ, RZ, R190 ;  /* 0x000000ffff088224 */ /* 0x001fc400078e00be */
[----:B------:R-:W-:Y:S01]  /*cc10*/  @!P0 IMAD.MOV.U32 R9, RZ, RZ, R191 ;  /* 0x000000ffff098224 */ /* 0x000fe200078e00bf */
[----:B------:R-:W4:Y:S04]  /*cc20*/  LDL R190, [R1+0x3c] ;  /* 0x00003c0001be7983 */ /* 0x000f280000100800 */
[----:B------:R0:W4:Y:S04]  /*cc30*/  @!P0 LDG.E.U8 R179, desc[UR14][R8.64] ;  /* 0x0000000e08b38981 */ /* 0x000128000c1e1100 */
[----:B------:R-:W4:Y:S04]  /*cc40*/  LDL R191, [R1+0x38] ;  /* 0x0000380001bf7983 */ /* 0x000f280000100800 */
[----:B------:R-:W0:Y:S04]  /*cc50*/  LDL R8, [R1+0xb8] ;  /* 0x0000b80001087983 */ /* 0x000e280000100800 */
[----:B------:R-:W0:Y:S02]  /*cc60*/  LDL R9, [R1+0xbc] ;  /* 0x0000bc0001097983 */ /* 0x000e240000100800 */
[----:B0-----:R-:W-:-:S04]  /*cc70*/  @!P0 LOP3.LUT R9, R9, R8, RZ, 0x3c, !PT ;  /* 0x0000000809098212 */ /* 0x001fc800078e3cff */
[----:B------:R-:W-:-:S04]  /*cc80*/  @!P0 LOP3.LUT R8, R9, R8, RZ, 0x3c, !PT ;  /* 0x0000000809088212 */ /* 0x000fc800078e3cff */
[----:B------:R-:W-:-:S05]  /*cc90*/  @!P0 LOP3.LUT R9, R9, R8, RZ, 0x3c, !PT ;  /* 0x0000000809098212 */ /* 0x000fca00078e3cff */
[----:B------:R0:W4:Y:S04]  /*cca0*/  @!P0 LDG.E.U8 R178, desc[UR14][R8.64] ;  /* 0x0000000e08b28981 */ /* 0x000128000c1e1100 */
        /* <DEDUP_REMOVED lines=9> */
[----:B------:R3:W4:Y:S02]  /*cd40*/  @!P0 LDG.E.U8 R177, desc[UR14][R8.64] ;  /* 0x0000000e08b18981 */ /* 0x000724000c1e1100 */
[----:B---3--:R-:W-:Y:S02]  /*cd50*/  @!P0 IMAD.MOV.U32 R8, RZ, RZ, R0 ;  /* 0x000000ffff088224 */ /* 0x008fe400078e0000 */
[----:B------:R-:W-:Y:S01]  /*cd60*/  @!P0 IMAD.MOV.U32 R9, RZ, RZ, R221 ;  /* 0x000000ffff098224 */ /* 0x000fe200078e00dd */
[----:B------:R-:W-:Y:S01]  /*cd70*/  PRMT R217, RZ, 0x7610, R217 ;  /* 0x00007610ffd97816 */ /* 0x000fe200000000d9 */
[----:B------:R-:W3:Y:S04]  /*cd80*/  LDL R221, [R1+0x1d0] ;  /* 0x0001d00001dd7983 */ /* 0x000ee80000100800 */
[----:B------:R2:W3:Y:S04]  /*cd90*/  @!P0 LDG.E.U8 R176, desc[UR14][R8.64] ;  /* 0x0000000e08b08981 */ /* 0x0004e8000c1e1100 */
[----:B------:R-:W3:Y:S01]  /*cda0*/  LDL R0, [R1+0x1d4] ;  /* 0x0001d40001007983 */ /* 0x000ee20000100800 */
[----:B--2---:R-:W-:-:S02]  /*cdb0*/  @!P0 IMAD.MOV.U32 R8, RZ, RZ, R215 ;  /* 0x000000ffff088224 */ /* 0x004fc400078e00d7 */
[----:B----4-:R-:W-:Y:S01]  /*cdc0*/  @!P0 IMAD.MOV.U32 R9, RZ, RZ, R219 ;  /* 0x000000ffff098224 */ /* 0x010fe200078e00db */
        /* <DEDUP_REMOVED lines=92> */
[----:B------:R2:W3:Y:S01]  /*d390*/  @!P0 LDG.E.U8 R17, desc[UR14][R8.64] ;  /* 0x0000000e08118981 */ /* 0x0004e2000c1e1100 */
[----:B------:R-:W-:-:S03]  /*d3a0*/  PRMT R209, RZ, 0x7610, R209 ;  /* 0x00007610ffd17816 */ /* 0x000fc600000000d1 */
[----:B------:R-:W3:Y:S01]  /*d3b0*/  LDL R221, [R1+0x1c8] ;  /* 0x0001c80001dd7983 */ /* 0x000ee20000100800 */
[----:B--2---:R-:W-:Y:S02]  /*d3c0*/  @!P0 IMAD.MOV.U32 R8, RZ, RZ, R215 ;  /* 0x000000ffff088224 */ /* 0x004fe400078e00d7 */
[----:B----4-:R-:W-:Y:S01]  /*d3d0*/  @!P0 IMAD.MOV.U32 R9, RZ, RZ, R219 ;  /* 0x000000ffff098224 */ /* 0x010fe200078e00db */
[----:B------:R-:W2:Y:S04]  /*d3e0*/  LDL R215, [R1+0x1cc] ;  /* 0x0001cc0001d77983 */ /* 0x000ea80000100800 */
[----:B------:R0:W4:Y:S04]  /*d3f0*/  @!P0 LDG.E.U8 R16, desc[UR14][R8.64] ;  /* 0x0000000e08108981 */ /* 0x000128000c1e1100 */
[----:B------:R-:W2:Y:S01]  /*d400*/  LDL R219, [R1+0x1ec] ;  /* 0x0001ec0001db7983 */ /* 0x000ea20000100800 */
        /* <DEDUP_REMOVED lines=11> */
[----:B------:R-:W2:Y:S01]  /*d4c0*/  LDL R9, [R1+0x208] ;  /* 0x0002080001097983 */ /* 0x000ea20000100800 */
[----:B---3--:R-:W-:Y:S01]  /*d4d0*/  @!P0 IMAD.MOV.U32 R8, RZ, RZ, R0 ;  /* 0x000000ffff088224 */ /* 0x008fe200078e0000 */
[----:B------:R-:W-:Y:S02]  /*d4e0*/  PRMT R207, RZ, 0x7610, R207 ;  /* 0x00007610ffcf7816 */ /* 0x000fe400000000cf */
[----:B------:R-:W-:Y:S01]  /*d4f0*/  PRMT R203, RZ, 0x7610, R203 ;  /* 0x00007610ffcb7816 */ /* 0x000fe200000000cb */
[----:B------:R-:W3:Y:S04]  /*d500*/  LDL R0, [R1+0x18c] ;  /* 0x00018c0001007983 */ /* 0x000ee80000100800 */
[----:B--2---:R0:W2:Y:S04]  /*d510*/  @!P0 LDG.E.U8 R209, desc[UR14][R8.64] ;  /* 0x0000000e08d18981 */ /* 0x0040a8000c1e1100 */
[----:B------:R-:W4:Y:S01]  /*d520*/  LDL R9, [R1+0x1e8] ;  /* 0x0001e80001097983 */ /* 0x000f220000100800 */
[----:B0-----:R-:W-:Y:S01]  /*d530*/  @!P0 IMAD.MOV.U32 R8, RZ, RZ, R219 ;  /* 0x000000ffff088224 */ /* 0x001fe200078e00db */
[----:B------:R-:W-:-:S02]  /*d540*/  PRMT R197, RZ, 0x7610, R197 ;  /* 0x00007610ffc57816 */ /* 0x000fc400000000c5 */
[----:B------:R-:W-:Y:S01]  /*d550*/  PRMT R13, RZ, 0x7610, R13 ;  /* 0x00007610ff0d7816 */ /* 0x000fe2000000000d */
[----:B------:R-:W2:Y:S04]  /*d560*/  LDL R219, [R1+0x16c] ;  /* 0x00016c0001db7983 */ /* 0x000ea80000100800 */
[----:B----4-:R0:W4:Y:S02]  /*d570*/  @!P0 LDG.E.U8 R207, desc[UR14][R8.64] ;  /* 0x0000000e08cf8981 */ /* 0x010124000c1e1100 */
[----:B0-----:R-:W-:Y:S02]  /*d580*/  @!P0 IMAD.MOV.U32 R8, RZ, RZ, R215 ;  /* 0x000000ffff088224 */ /* 0x001fe400078e00d7 */
[----:B------:R-:W-:Y:S01]  /*d590*/  @!P0 IMAD.MOV.U32 R9, RZ, RZ, R221 ;  /* 0x000000ffff098224 */ /* 0x000fe200078e00dd */
[----:B------:R-:W4:Y:S04]  /*d5a0*/  LDL R215, [R1+0x14c] ;  /* 0x00014c0001d77983 */ /* 0x000f280000100800 */
[----:B------:R0:W4:Y:S04]  /*d5b0*/  @!P0 LDG.E.U8 R203, desc[UR14][R8.64] ;  /* 0x0000000e08cb8981 */ /* 0x000128000c1e1100 */
[----:B------:R-:W4:Y:S01]  /*d5c0*/  LDL R221, [R1+0x12c] ;  /* 0x00012c0001dd7983 */ /* 0x000f220000100800 */
[----:B0-----:R-:W-:-:S02]  /*d5d0*/  @!P0 IMAD.MOV.U32 R8, RZ, RZ, R190 ;  /* 0x000000ffff088224 */ /* 0x001fc400078e00be */
[----:B------:R-:W-:Y:S01]  /*d5e0*/  @!P0 IMAD.MOV.U32 R9, RZ, RZ, R191 ;  /* 0x000000ffff098224 */ /* 0x000fe200078e00bf */
[----:B------:R-:W4:Y:S04]  /*d5f0*/  LDL R190, [R1+0x10c] ;  /* 0x00010c0001be7983 */ /* 0x000f280000100800 */
[----:B------:R3:W4:Y:S04]  /*d600*/  @!P0 LDG.E.U8 R197, desc[UR14][R8.64] ;  /* 0x0000000e08c58981 */ /* 0x000728000c1e1100 */
[----:B------:R-:W4:Y:S04]  /*d610*/  LDL R191, [R1+0x108] ;  /* 0x0001080001bf7983 */ /* 0x000f280000100800 */
[----:B------:R-:W2:Y:S01]  /*d620*/  LDL R9, [R1+0x188] ;  /* 0x0001880001097983 */ /* 0x000ea20000100800 */
[----:B---3--:R-:W-:-:S03]  /*d630*/  @!P0 IMAD.MOV.U32 R8, RZ, RZ, R0 ;  /* 0x000000ffff088224 */ /* 0x008fc600078e0000 */
[----:B------:R-:W3:Y:S01]  /*d640*/  LDL.LU R0, [R1+0x10] ;  /* 0x0000100001007983 */ /* 0x000ee20000300800 */
[----:B------:R-:W-:-:S03]  /*d650*/  PRMT R12, RZ, 0x7610, R12 ;  /* 0x00007610ff0c7816 */ /* 0x000fc6000000000c */
[----:B--2---:R0:W2:Y:S04]  /*d660*/  @!P0 LDG.E.U8 R13, desc[UR14][R8.64] ;  /* 0x0000000e080d8981 */ /* 0x0040a8000c1e1100 */
[----:B------:R-:W4:Y:S01]  /*d670*/  LDL R9, [R1+0x168] ;  /* 0x0001680001097983 */ /* 0x000f220000100800 */
[----:B0-----:R-:W-:Y:S01]  /*d680*/  @!P0 IMAD.MOV.U32 R8, RZ, RZ, R219 ;  /* 0x000000ffff088224 */ /* 0x001fe200078e00db */
[----:B------:R-:W-:Y:S02]  /*d690*/  PRMT R11, RZ, 0x7610, R11 ;  /* 0x00007610ff0b7816 */ /* 0x000fe4000000000b */
[----:B------:R-:W-:Y:S01]  /*d6a0*/  PRMT R10, RZ, 0x7610, R10 ;  /* 0x00007610ff0a7816 */ /* 0x000fe2000000000a */
[----:B------:R-:W3:Y:S04]  /*d6b0*/  LDL R219, [R1+0xcc] ;  /* 0x0000cc0001db7983 */ /* 0x000ee80000100800 */
[----:B----4-:R0:W4:Y:S04]  /*d6c0*/  @!P0 LDG.E.U8 R12, desc[UR14][R8.64] ;  /* 0x0000000e080c8981 */ /* 0x010128000c1e1100 */
[----:B------:R-:W2:Y:S01]  /*d6d0*/  LDL R9, [R1+0x148] ;  /* 0x0001480001097983 */ /* 0x000ea20000100800 */
[----:B0-----:R-:W-:-:S03]  /*d6e0*/  @!P0 IMAD.MOV.U32 R8, RZ, RZ, R215 ;  /* 0x000000ffff088224 */ /* 0x001fc600078e00d7 */
[----:B------:R-:W4:Y:S04]  /*d6f0*/  LDL R215, [R1+0xac] ;  /* 0x0000ac0001d77983 */ /* 0x000f280000100800 */
[----:B--2---:R0:W2:Y:S04]  /*d700*/  @!P0 LDG.E.U8 R11, desc[UR14][R8.64] ;  /* 0x0000000e080b8981 */ /* 0x0040a8000c1e1100 */
[----:B------:R-:W3:Y:S01]  /*d710*/  LDL R9, [R1+0x128] ;  /* 0x0001280001097983 */ /* 0x000ee20000100800 */
[----:B0-----:R-:W-:-:S03]  /*d720*/  @!P0 IMAD.MOV.U32 R8, RZ, RZ, R221 ;  /* 0x000000ffff088224 */ /* 0x001fc600078e00dd */
[----:B------:R-:W2:Y:S04]  /*d730*/  LDL.LU R221, [R1+0x18] ;  /* 0x0000180001dd7983 */ /* 0x000ea80000300800 */
[----:B---3--:R0:W3:Y:S02]  /*d740*/  @!P0 LDG.E.U8 R10, desc[UR14][R8.64] ;  /* 0x0000000e080a8981 */ /* 0x0080e4000c1e1100 */
[----:B0-----:R-:W-:-:S06]  /*d750*/  PRMT R9, RZ, 0x7610, R9 ;  /* 0x00007610ff097816 */ /* 0x001fcc0000000009 */
[----:B------:R0:W3:Y:S04]  /*d760*/  @!P0 LDG.E.U8 R9, desc[UR14][R190.64] ;  /* 0x0000000ebe098981 */ /* 0x0000e8000c1e1100 */
[----:B------:R-:W0:Y:S04]  /*d770*/  LDL R190, [R1+0xe8] ;  /* 0x0000e80001be7983 */ /* 0x000e280000100800 */
[----:B------:R-:W0:Y:S01]  /*d780*/  LDL R191, [R1+0xec] ;  /* 0x0000ec0001bf7983 */ /* 0x000e220000100800 */
[----:B------:R-:W-:Y:S02]  /*d790*/  PRMT R8, RZ, 0x7610, R8 ;  /* 0x00007610ff087816 */ /* 0x000fe40000000008 */
[----:B0-----:R-:W-:-:S04]  /*d7a0*/  @!P0 LOP3.LUT R191, R191, R190, RZ, 0x3c, !PT ;  /* 0x000000bebfbf8212 */ /* 0x001fc800078e3cff */
[----:B------:R-:W-:-:S04]  /*d7b0*/  @!P0 LOP3.LUT R190, R191, R190, RZ, 0x3c, !PT ;  /* 0x000000bebfbe8212 */ /* 0x000fc800078e3cff */
[----:B------:R-:W-:-:S05]  /*d7c0*/  @!P0 LOP3.LUT R191, R191, R190, RZ, 0x3c, !PT ;  /* 0x000000bebfbf8212 */ /* 0x000fca00078e3cff */
[----:B------:R0:W3:Y:S04]  /*d7d0*/  @!P0 LDG.E.U8 R8, desc[UR14][R190.64] ;  /* 0x0000000ebe088981 */ /* 0x0000e8000c1e1100 */
[----:B------:R-:W4:Y:S01]  /*d7e0*/  LDL R191, [R1+0xc8] ;  /* 0x0000c80001bf7983 */ /* 0x000f220000100800 */
[----:B------:R-:W-:Y:S01]  /*d7f0*/  PRMT R185, RZ, 0x7610, R185 ;  /* 0x00007610ffb97816 */ /* 0x000fe200000000b9 */
[----:B0-----:R-:W-:Y:S01]  /*d800*/  @!P0 IMAD.MOV.U32 R190, RZ, RZ, R219 ;  /* 0x000000ffffbe8224 */ /* 0x001fe200078e00db */
[----:B------:R-:W-:Y:S02]  /*d810*/  LOP3.LUT R186, R186, 0xffff, RZ, 0xc0, !PT ;  /* 0x0000ffffbaba7812 */ /* 0x000fe400078ec0ff */
[----:B------:R-:W-:Y:S02]  /*d820*/  LOP3.LUT R200, R200, 0xffff, RZ, 0xc0, !PT ;  /* 0x0000ffffc8c87812 */ /* 0x000fe400078ec0ff */
[----:B----4-:R0:W4:Y:S04]  /*d830*/  @!P0 LDG.E.U8 R185, desc[UR14][R190.64] ;  /* 0x0000000ebeb98981 */ /* 0x010128000c1e1100 */
[----:B------:R-:W2:Y:S01]  /*d840*/  LDL R191, [R1+0xa8] ;  /* 0x0000a80001bf7983 */ /* 0x000ea20000100800 */
[----:B------:R-:W-:Y:S01]  /*d850*/  PRMT R219, R186, 0x3340, R200 ;  /* 0x00003340badb7816 */ /* 0x000fe200000000c8 */
[----:B0-----:R-:W-:Y:S01]  /*d860*/  @!P0 IMAD.MOV.U32 R190, RZ, RZ, R215 ;  /* 0x000000ffffbe8224 */ /* 0x001fe200078e00d7 */
[----:B------:R-:W-:-:S06]  /*d870*/  PRMT R186, RZ, 0x7610, R186 ;  /* 0x00007610ffba7816 */ /* 0x000fcc00000000ba */
[----:B--2---:R0:W2:Y:S04]  /*d880*/  @!P0 LDG.E.U8 R186, desc[UR14][R190.64] ;  /* 0x0000000ebeba8981 */ /* 0x0040a8000c1e1100 */
[----:B------:R-:W0:Y:S04]  /*d890*/  LDL R190, [R1+0x88] ;  /* 0x0000880001be7983 */ /* 0x000e280000100800 */
[----:B------:R-:W0:Y:S01]  /*d8a0*/  LDL R191, [R1+0x8c] ;  /* 0x00008c0001bf7983 */ /* 0x000e220000100800 */
[----:B------:R-:W-:Y:S02]  /*d8b0*/  LOP3.LUT R196, R196, 0xffff, RZ, 0xc0, !PT ;  /* 0x0000ffffc4c47812 */ /* 0x000fe400078ec0ff */
[----:B------:R-:W-:-:S04]  /*d8c0*/  LOP3.LUT R198, R198, 0xffff, RZ, 0xc0, !PT ;  /* 0x0000ffffc6c67812 */ /* 0x000fc800078ec0ff */
[----:B------:R-:W-:Y:S02]  /*d8d0*/  PRMT R215, R196, 0x3340, R198 ;  /* 0x00003340c4d77816 */ /* 0x000fe400000000c6 */
[----:B------:R-:W-:Y:S02]  /*d8e0*/  PRMT R196, RZ, 0x7610, R196 ;  /* 0x00007610ffc47816 */ /* 0x000fe400000000c4 */
[----:B0-----:R-:W-:-:S04]  /*d8f0*/  @!P0 LOP3.LUT R191, R191, R190, RZ, 0x3c, !PT ;  /* 0x000000bebfbf8212 */ /* 0x001fc800078e3cff */
[----:B------:R-:W-:-:S04]  /*d900*/  @!P0 LOP3.LUT R190, R191, R190, RZ, 0x3c, !PT ;  /* 0x000000bebfbe8212 */ /* 0x000fc800078e3cff */
[----:B------:R-:W-:-:S05]  /*d910*/  @!P0 LOP3.LUT R191, R191, R190, RZ, 0x3c, !PT ;  /* 0x000000bebfbf8212 */ /* 0x000fca00078e3cff */
[----:B------:R0:W2:Y:S02]  /*d920*/  @!P0 LDG.E.U8 R196, desc[UR14][R190.64] ;  /* 0x0000000ebec48981 */ /* 0x0000a4000c1e1100 */
[----:B0-----:R-:W-:Y:S02]  /*d930*/  LOP3.LUT R190, R0, 0xffff, RZ, 0xc0, !PT ;  /* 0x0000ffff00be7812 */ /* 0x001fe400078ec0ff */
[----:B------:R-:W-:Y:S01]  /*d940*/  LOP3.LUT R191, R2, 0xffff, RZ, 0xc0, !PT ;  /* 0x0000ffff02bf7812 */ /* 0x000fe200078ec0ff */
[----:B------:R-:W3:Y:S03]  /*d950*/  LDL.LU R0, [R1+0x2c] ;  /* 0x00002c0001007983 */ /* 0x000ee60000300800 */
[----:B------:R-:W-:Y:S02]  /*d960*/  PRMT R2, R190, 0x3340, R191 ;  /* 0x00003340be027816 */ /* 0x000fe400000000bf */
[----:B------:R-:W4:Y:S04]  /*d970*/  LDL R190, [R1+0x68] ;  /* 0x0000680001be7983 */ /* 0x000f280000100800 */
[----:B------:R-:W4:Y:S01]  /*d980*/  LDL R191, [R1+0x6c] ;  /* 0x00006c0001bf7983 */ /* 0x000f220000100800 */
[----:B------:R-:W-:-:S02]  /*d990*/  PRMT R198, RZ, 0x7610, R198 ;  /* 0x00007610ffc67816 */ /* 0x000fc400000000c6 */
[----:B----4-:R-:W-:-:S04]  /*d9a0*/  @!P0 LOP3.LUT R191, R191, R190, RZ, 0x3c, !PT ;  /* 0x000000bebfbf8212 */ /* 0x010fc800078e3cff */
[----:B------:R-:W-:-:S04]  /*d9b0*/  @!P0 LOP3.LUT R190, R191, R190, RZ, 0x3c, !PT ;  /* 0x000000bebfbe8212 */ /* 0x000fc800078e3cff */
[----:B------:R-:W-:-:S05]  /*d9c0*/  @!P0 LOP3.LUT R191, R191, R190, RZ, 0x3c, !PT ;  /* 0x000000bebfbf8212 */ /* 0x000fca00078e3cff */
[----:B------:R0:W4:Y:S04]  /*d9d0*/  @!P0 LDG.E.U8 R198, desc[UR14][R190.64] ;  /* 0x0000000ebec68981 */ /* 0x000128000c1e1100 */
[----:B------:R-:W0:Y:S02]  /*d9e0*/  LDL.LU R191, [R1+0x14] ;  /* 0x0000140001bf7983 */ /* 0x000e240000300800 */
[----:B0-----:R-:W-:Y:S02]  /*d9f0*/  LOP3.LUT R190, R191, 0xffff, RZ, 0xc0, !PT ;  /* 0x0000ffffbfbe7812 */ /* 0x001fe400078ec0ff */
[----:B------:R-:W-:-:S04]  /*da00*/  LOP3.LUT R191, R221, 0xffff, RZ, 0xc0, !PT ;  /* 0x0000ffffddbf7812 */ /* 0x000fc800078ec0ff */
[----:B------:R-:W-:Y:S02]  /*da10*/  PRMT R221, R190, 0x3340, R191 ;  /* 0x00003340bedd7816 */ /* 0x000fe400000000bf */
[----:B------:R-:W2:Y:S04]  /*da20*/  LDL R190, [R1+0x48] ;  /* 0x0000480001be7983 */ /* 0x000ea80000100800 */
[----:B------:R-:W2:Y:S01]  /*da30*/  LDL R191, [R1+0x4c] ;  /* 0x00004c0001bf7983 */ /* 0x000ea20000100800 */
[----:B------:R-:W-:Y:S02]  /*da40*/  PRMT R200, RZ, 0x7610, R200 ;  /* 0x00007610ffc87816 */ /* 0x000fe400000000c8 */
[----:B--2---:R-:W-:-:S04]  /*da50*/  @!P0 LOP3.LUT R191, R191, R190, RZ, 0x3c, !PT ;  /* 0x000000bebfbf8212 */ /* 0x004fc800078e3cff */
[----:B------:R-:W-:-:S04]  /*da60*/  @!P0 LOP3.LUT R190, R191, R190, RZ, 0x3c, !PT ;  /* 0x000000bebfbe8212 */ /* 0x000fc800078e3cff */
[----:B------:R-:W-:-:S05]  /*da70*/  @!P0 LOP3.LUT R191, R191, R190, RZ, 0x3c, !PT ;  /* 0x000000bebfbf8212 */ /* 0x000fca00078e3cff */
[----:B------:R0:W2:Y:S04]  /*da80*/  @!P0 LDG.E.U8 R200, desc[UR14][R190.64] ;  /* 0x0000000ebec88981 */ /* 0x0000a8000c1e1100 */
[----:B------:R-:W0:Y:S02]  /*da90*/  LDL.LU R191, [R1+0x8] ;  /* 0x0000080001bf7983 */ /* 0x000e240000300800 */
[----:B0-----:R-:W-:Y:S02]  /*daa0*/  LOP3.LUT R190, R191, 0xffff, RZ, 0xc0, !PT ;  /* 0x0000ffffbfbe7812 */ /* 0x001fe400078ec0ff */
[----:B------:R-:W-:-:S04]  /*dab0*/  LOP3.LUT R191, R3, 0xffff, RZ, 0xc0, !PT ;  /* 0x0000ffff03bf7812 */ /* 0x000fc800078ec0ff */
[----:B------:R-:W-:Y:S02]  /*dac0*/  PRMT R3, R190, 0x3340, R191 ;  /* 0x00003340be037816 */ /* 0x000fe400000000bf */
[----:B------:R-:W4:Y:S01]  /*dad0*/  LDL R191, [R1+0x28] ;  /* 0x0000280001bf7983 */ /* 0x000f220000100800 */
[----:B------:R-:W-:Y:S01]  /*dae0*/  PRMT R202, RZ, 0x7610, R202 ;  /* 0x00007610ffca7816 */ /* 0x000fe200000000ca */
[----:B---3--:R-:W-:Y:S02]  /*daf0*/  @!P0 IMAD.MOV.U32 R190, RZ, RZ, R0 ;  /* 0x000000ffffbe8224 */ /* 0x008fe400078e0000 */
[----:B------:R0:W-:Y:S04]  /*db00*/  STL [R1+0x66c], R0 ;  /* 0x00066c0001007387 */ /* 0x0001e80000100800 */
[----:B0-----:R-:W3:Y:S04]  /*db10*/  LDL.LU R0, [R1+0x1c] ;  /* 0x00001c0001007983 */ /* 0x001ee80000300800 */
[----:B----4-:R0:W4:Y:S04]  /*db20*/  @!P0 LDG.E.U8 R202, desc[UR14][R190.64] ;  /* 0x0000000ebeca8981 */ /* 0x010128000c1e1100 */
[----:B------:R-:W0:Y:S02]  /*db30*/  LDL.LU R191, [R1+0xc] ;  /* 0x00000c0001bf7983 */ /* 0x000e240000300800 */
[----:B0-----:R-:W-:-:S02]  /*db40*/  LOP3.LUT R190, R191, 0xffff, RZ, 0xc0, !PT ;  /* 0x0000ffffbfbe7812 */ /* 0x001fc400078ec0ff */
        /* <DEDUP_REMOVED lines=8> */
[----:B------:R3:W2:Y:S02]  /*dbd0*/  @!P0 LDG.E.U8 R204, desc[UR14][R190.64] ;  /* 0x0000000ebecc8981 */ /* 0x0006a4000c1e1100 */
[----:B---3--:R-:W-:Y:S02]  /*dbe0*/  LOP3.LUT R190, R0, 0xffff, RZ, 0xc0, !PT ;  /* 0x0000ffff00be7812 */ /* 0x008fe400078ec0ff */
[----:B------:R-:W-:Y:S01]  /*dbf0*/  LOP3.LUT R191, R7, 0xffff, RZ, 0xc0, !PT ;  /* 0x0000ffff07bf7812 */ /* 0x000fe200078ec0ff */
[----:B------:R-:W3:Y:S03]  /*dc00*/  LDL.LU R0, [R1] ;  /* 0x0000000001007983 */ /* 0x000ee60000300800 */
[----:B------:R-:W-:Y:S02]  /*dc10*/  PRMT R7, R190, 0x3340, R191 ;  /* 0x00003340be077816 */ /* 0x000fe400000000bf */
[----:B------:R-:W4:Y:S04]  /*dc20*/  LDL R190, [R1+0x1e0] ;  /* 0x0001e00001be7983 */ /* 0x000f280000100800 */
[----:B------:R-:W4:Y:S01]  /*dc30*/  LDL R191, [R1+0x1e4] ;  /* 0x0001e40001bf7983 */ /* 0x000f220000100800 */
[----:B------:R-:W-:-:S02]  /*dc40*/  PRMT R206, RZ, 0x7610, R206 ;  /* 0x00007610ffce7816 */ /* 0x000fc400000000ce */
[----:B------:R-:W-:Y:S02]  /*dc50*/  LOP3.LUT R252, R252, 0xffff, RZ, 0xc0, !PT ;  /* 0x0000fffffcfc7812 */ /* 0x000fe400078ec0ff */
[----:B----4-:R-:W-:-:S04]  /*dc60*/  @!P0 LOP3.LUT R191, R191, R190, RZ, 0x3c, !PT ;  /* 0x000000bebfbf8212 */ /* 0x010fc800078e3cff */
[----:B------:R-:W-:-:S04]  /*dc70*/  @!P0 LOP3.LUT R190, R191, R190, RZ, 0x3c, !PT ;  /* 0x000000bebfbe8212 */ /* 0x000fc800078e3cff */
[----:B------:R-:W-:-:S05]  /*dc80*/  @!P0 LOP3.LUT R191, R191, R190, RZ, 0x3c, !PT ;  /* 0x000000bebfbf8212 */ /* 0x000fca00078e3cff */
[----:B------:R0:W4:Y:S02]  /*dc90*/  @!P0 LDG.E.U8 R206, desc[UR14][R190.64] ;  /* 0x0000000ebece8981 */ /* 0x000124000c1e1100 */
[----:B0-----:R-:W-:Y:S02]  /*dca0*/  LOP3.LUT R190, R4, 0xffff, RZ, 0xc0, !PT ;  /* 0x0000ffff04be7812 */ /* 0x001fe400078ec0ff */
[----:B------:R-:W2:Y:S02]  /*dcb0*/  LDL R191, [R1+0x1c4] ;  /* 0x0001c40001bf7983 */ /* 0x000ea40000100800 */
[----:B------:R-:W-:Y:S02]  /*dcc0*/  PRMT R4, R190, 0x3340, R252 ;  /* 0x00003340be047816 */ /* 0x000fe400000000fc */
[----:B------:R-:W2:Y:S01]  /*dcd0*/  LDL R190, [R1+0x1c0] ;  /* 0x0001c00001be7983 */ /* 0x000ea20000100800 */
[----:B------:R-:W-:-:S03]  /*dce0*/  PRMT R208, RZ, 0x7610, R208 ;  /* 0x00007610ffd07816 */ /* 0x000fc600000000d0 */
[----:B------:R-:W3:Y:S01]  /*dcf0*/  LDL R252, [R1+0x1a4] ;  /* 0x0001a40001fc7983 */ /* 0x000ee20000100800 */
        /* <DEDUP_REMOVED lines=10> */
[----:B---3--:R-:W-:-:S05]  /*dda0*/  @!P0 IMAD.MOV.U32 R190, RZ, RZ, R252 ;  /* 0x000000ffffbe8224 */ /* 0x008fca00078e00fc */
[----:B----4-:R0:W3:Y:S04]  /*ddb0*/  @!P0 LDG.E.U8 R210, desc[UR14][R190.64] ;  /* 0x0000000ebed28981 */ /* 0x0100e8000c1e1100 */
[----:B------:R-:W0:Y:S04]  /*ddc0*/  LDL R190, [R1+0x180] ;  /* 0x0001800001be7983 */ /* 0x000e280000100800 */
[----:B------:R-:W0:Y:S01]  /*ddd0*/  LDL R191, [R1+0x184] ;  /* 0x0001840001bf7983 */ /* 0x000e220000100800 */
[----:B------:R-:W-:Y:S02]  /*dde0*/  LOP3.LUT R251, R251, 0xffff, RZ, 0xc0, !PT ;  /* 0x0000fffffbfb7812 */ /* 0x000fe400078ec0ff */
[----:B------:R-:W-:-:S04]  /*ddf0*/  LOP3.LUT R212, R212, 0xffff, RZ, 0xc0, !PT ;  /* 0x0000ffffd4d47812 */ /* 0x000fc800078ec0ff */
[--C-:B------:R-:W-:Y:S02]  /*de00*/  PRMT R252, R251, 0x3340, R212.reuse ;  /* 0x00003340fbfc7816 */ /* 0x100fe400000000d4 */
[----:B------:R-:W-:Y:S02]  /*de10*/  PRMT R212, RZ, 0x7610, R212 ;  /* 0x00007610ffd47816 */ /* 0x000fe400000000d4 */
[----:B0-----:R-:W-:-:S04]  /*de20*/  @!P0 LOP3.LUT R191, R191, R190, RZ, 0x3c, !PT ;  /* 0x000000bebfbf8212 */ /* 0x001fc800078e3cff */
[----:B------:R-:W-:-:S04]  /*de30*/  @!P0 LOP3.LUT R190, R191, R190, RZ, 0x3c, !PT ;  /* 0x000000bebfbe8212 */ /* 0x000fc800078e3cff */
[----:B------:R-:W-:-:S05]  /*de40*/  @!P0 LOP3.LUT R191, R191, R190, RZ, 0x3c, !PT ;  /* 0x000000bebfbf8212 */ /* 0x000fca00078e3cff */
[----:B------:R0:W4:Y:S04]  /*de50*/  @!P0 LDG.E.U8 R212, desc[UR14][R190.64] ;  /* 0x0000000ebed48981 */ /* 0x000128000c1e1100 */
[----:B------:R-:W0:Y:S04]  /*de60*/  LDL R190, [R1+0x160] ;  /* 0x0001600001be7983 */ /* 0x000e280000100800 */
[----:B------:R-:W0:Y:S01]  /*de70*/  LDL R191, [R1+0x164] ;  /* 0x0001640001bf7983 */ /* 0x000e220000100800 */
[----:B------:R-:W-:Y:S02]  /*de80*/  LOP3.LUT R250, R250, 0xffff, RZ, 0xc0, !PT ;  /* 0x0000fffffafa7812 */ /* 0x000fe400078ec0ff */
[----:B------:R-:W-:-:S04]  /*de90*/  LOP3.LUT R214, R214, 0xffff, RZ, 0xc0, !PT ;  /* 0x0000ffffd6d67812 */ /* 0x000fc800078ec0ff */
[--C-:B------:R-:W-:Y:S02]  /*dea0*/  PRMT R251, R250, 0x3340, R214.reuse ;  /* 0x00003340fafb7816 */ /* 0x100fe400000000d6 */
[----:B------:R-:W-:Y:S02]  /*deb0*/  PRMT R214, RZ, 0x7610, R214 ;  /* 0x00007610ffd67816 */ /* 0x000fe400000000d6 */
[----:B------:R-:W-:Y:S02]  /*dec0*/  LOP3.LUT R216, R216, 0xffff, RZ, 0xc0, !PT ;  /* 0x0000ffffd8d87812 */ /* 0x000fe400078ec0ff */
[----:B0-----:R-:W-:-:S04]  /*ded0*/  @!P0 LOP3.LUT R191, R191, R190, RZ, 0x3c, !PT ;  /* 0x000000bebfbf8212 */ /* 0x001fc800078e3cff */
[----:B------:R-:W-:-:S04]  /*dee0*/  @!P0 LOP3.LUT R190, R191, R190, RZ, 0x3c, !PT ;  /* 0x000000bebfbe8212 */ /* 0x000fc800078e3cff */
[----:B------:R-:W-:-:S05]  /*def0*/  @!P0 LOP3.LUT R191, R191, R190, RZ, 0x3c, !PT ;  /* 0x000000bebfbf8212 */ /* 0x000fca00078e3cff */
[----:B------:R0:W4:Y:S02]  /*df00*/  @!P0 LDG.E.U8 R214, desc[UR14][R190.64] ;  /* 0x0000000ebed68981 */ /* 0x000124000c1e1100 */
[----:B0-----:R-:W-:Y:S02]  /*df10*/  LOP3.LUT R190, R0, 0xffff, RZ, 0xc0, !PT ;  /* 0x0000ffff00be7812 */ /* 0x001fe400078ec0ff */
[----:B------:R-:W2:Y:S02]  /*df20*/  LDL R191, [R1+0x144] ;  /* 0x0001440001bf7983 */ /* 0x000ea40000100800 */
[--C-:B------:R-:W-:Y:S02]  /*df30*/  PRMT R250, R190, 0x3340, R216.reuse ;  /* 0x00003340befa7816 */ /* 0x100fe400000000d8 */
[----:B------:R-:W3:Y:S04]  /*df40*/  LDL.LU R0, [R1+0x80] ;  /* 0x0000800001007983 */ /* 0x000ee80000300800 */
[----:B------:R-:W2:Y:S01]  /*df50*/  LDL R190, [R1+0x140] ;  /* 0x0001400001be7983 */ /* 0x000ea20000100800 */
[----:B------:R-:W-:-:S02]  /*df60*/  PRMT R216, RZ, 0x7610, R216 ;  /* 0x00007610ffd87816 */ /* 0x000fc400000000d8 */
[----:B--2---:R-:W-:-:S04]  /*df70*/  @!P0 LOP3.LUT R191, R191, R190, RZ, 0x3c, !PT ;  /* 0x000000bebfbf8212 */ /* 0x004fc800078e3cff */
[----:B------:R-:W-:-:S04]  /*df80*/  @!P0 LOP3.LUT R190, R191, R190, RZ, 0x3c, !PT ;  /* 0x000000bebfbe8212 */ /* 0x000fc800078e3cff */
[----:B------:R-:W-:-:S05]  /*df90*/  @!P0 LOP3.LUT R191, R191, R190, RZ, 0x3c, !PT ;  /* 0x000000bebfbf8212 */ /* 0x000fca00078e3cff */
[----:B------:R0:W2:Y:S04]  /*dfa0*/  @!P0 LDG.E.U8 R216, desc[UR14][R190.64] ;  /* 0x0000000ebed88981 */ /* 0x0000a8000c1e1100 */
        /* <DEDUP_REMOVED lines=50> */
[----:B------:R-:W0:Y:S01]  /*e2d0*/  LDL R191, [R1+0x84] ;  /* 0x0000840001bf7983 */ /* 0x000e220000100800 */
[----:B------:R-:W-:Y:S02]  /*e2e0*/  LOP3.LUT R244, R244, 0xffff, RZ, 0xc0, !PT ;  /* 0x0000fffff4f47812 */ /* 0x000fe400078ec0ff */
[----:B------:R-:W-:-:S04]  /*e2f0*/  LOP3.LUT R228, R228, 0xffff, RZ, 0xc0, !PT ;  /* 0x0000ffffe4e47812 */ /* 0x000fc800078ec0ff */
[--C-:B------:R-:W-:Y:S02]  /*e300*/  PRMT R244, R244, 0x3340, R228.reuse ;  /* 0x00003340f4f47816 */ /* 0x100fe400000000e4 */
[----:B------:R-:W-:Y:S01]  /*e310*/  PRMT R228, RZ, 0x7610, R228 ;  /* 0x00007610ffe47816 */ /* 0x000fe200000000e4 */
[----:B0-----:R-:W-:Y:S02]  /*e320*/  @!P0 IMAD.MOV.U32 R190, RZ, RZ, R191 ;  /* 0x000000ffffbe8224 */ /* 0x001fe400078e00bf */
[----:B---3--:R-:W-:-:S05]  /*e330*/  @!P0 IMAD.MOV.U32 R191, RZ, RZ, R0 ;  /* 0x000000ffffbf8224 */ /* 0x008fca00078e0000 */
[----:B------:R0:W3:Y:S04]  /*e340*/  @!P0 LDG.E.U8 R228, desc[UR14][R190.64] ;  /* 0x0000000ebee48981 */ /* 0x0000e8000c1e1100 */
        /* <DEDUP_REMOVED lines=9> */
[----:B------:R0:W3:Y:S04]  /*e3e0*/  @!P0 LDG.E.U8 R230, desc[UR14][R190.64] ;  /* 0x0000000ebee68981 */ /* 0x0000e8000c1e1100 */
[----:B------:R-:W0:Y:S04]  /*e3f0*/  LDL R190, [R1+0x40] ;  /* 0x0000400001be7983 */ /* 0x000e280000100800 */
[----:B------:R-:W0:Y:S01]  /*e400*/  LDL R191, [R1+0x44] ;  /* 0x0000440001bf7983 */ /* 0x000e220000100800 */
[----:B------:R-:W-:Y:S02]  /*e410*/  LOP3.LUT R242, R242, 0xffff, RZ, 0xc0, !PT ;  /* 0x0000fffff2f27812 */ /* 0x000fe400078ec0ff */
[----:B------:R-:W-:-:S02]  /*e420*/  LOP3.LUT R232, R232, 0xffff, RZ, 0xc0, !PT ;  /* 0x0000ffffe8e87812 */ /* 0x000fc400078ec0ff */
[----:B------:R-:W-:Y:S02]  /*e430*/  LOP3.LUT R169, R169, 0xffff, RZ, 0xc0, !PT ;  /* 0x0000ffffa9a97812 */ /* 0x000fe400078ec0ff */
[----:B------:R-:W-:Y:S02]  /*e440*/  LOP3.LUT R156, R156, 0xffff, RZ, 0xc0, !PT ;  /* 0x0000ffff9c9c7812 */ /* 0x000fe400078ec0ff */
[----:B------:R-:W-:Y:S02]  /*e450*/  LOP3.LUT R225, R225, 0xffff, RZ, 0xc0, !PT ;  /* 0x0000ffffe1e17812 */ /* 0x000fe400078ec0ff */
[----:B------:R-:W-:Y:S02]  /*e460*/  LOP3.LUT R223, R223, 0xffff, RZ, 0xc0, !PT ;  /* 0x0000ffffdfdf7812 */ /* 0x000fe400078ec0ff */
[----:B------:R-:W-:Y:S02]  /*e470*/  PRMT R242, R242, 0x3340, R232 ;  /* 0x00003340f2f27816 */ /* 0x000fe400000000e8 */
[----:B------:R-:W-:-:S02]  /*e480*/  LOP3.LUT R175, R175, 0xffff, RZ, 0xc0, !PT ;  /* 0x0000ffffafaf7812 */ /* 0x000fc400078ec0ff */
[----:B------:R-:W-:Y:S02]  /*e490*/  LOP3.LUT R157, R157, 0xffff, RZ, 0xc0, !PT ;  /* 0x0000ffff9d9d7812 */ /* 0x000fe400078ec0ff */
[----:B------:R-:W-:Y:S02]  /*e4a0*/  PRMT R232, RZ, 0x7610, R232 ;  /* 0x00007610ffe87816 */ /* 0x000fe400000000e8 */
[----:B------:R-:W-:Y:S02]  /*e4b0*/  PRMT R169, R169, 0x3340, R156 ;  /* 0x00003340a9a97816 */ /* 0x000fe4000000009c */
[----:B------:R-:W-:Y:S02]  /*e4c0*/  LOP3.LUT R170, R170, 0xffff, RZ, 0xc0, !PT ;  /* 0x0000ffffaaaa7812 */ /* 0x000fe400078ec0ff */
[----:B------:R-:W-:Y:S02]  /*e4d0*/  LOP3.LUT R158, R158, 0xffff, RZ, 0xc0, !PT ;  /* 0x0000ffff9e9e7812 */ /* 0x000fe400078ec0ff */
[----:B------:R-:W-:-:S02]  /*e4e0*/  PRMT R225, R225, 0x3340, R223 ;  /* 0x00003340e1e17816 */ /* 0x000fc400000000df */
[----:B------:R-:W-:Y:S02]  /*e4f0*/  PRMT R156, R219, 0x5410, R215 ;  /* 0x00005410db9c7816 */ /* 0x000fe400000000d7 */
[----:B------:R-:W-:Y:S01]  /*e500*/  PRMT R223, R175, 0x3340, R157 ;  /* 0x00003340afdf7816 */ /* 0x000fe2000000009d */
[----:B------:R-:W4:Y:S01]  /*e510*/  LDL.LU R215, [R1+0x68c] ;  /* 0x00068c0001d77983 */ /* 0x000f220000300800 */
[----:B------:R-:W-:Y:S02]  /*e520*/  LOP3.LUT R187, R187, 0xffff, RZ, 0xc0, !PT ;  /* 0x0000ffffbbbb7812 */ /* 0x000fe400078ec0ff */
[----:B------:R-:W-:Y:S01]  /*e530*/  LOP3.LUT R159, R159, 0xffff, RZ, 0xc0, !PT ;  /* 0x0000ffff9f9f7812 */ /* 0x000fe200078ec0ff */
[----:B------:R-:W2:Y:S01]  /*e540*/  LDL.LU R219, [R1+0x688] ;  /* 0x0006880001db7983 */ /* 0x000ea20000300800 */
[----:B------:R-:W-:Y:S02]  /*e550*/  PRMT R157, R2, 0x5410, R221 ;  /* 0x00005410029d7816 */ /* 0x000fe400000000dd */
[----:B------:R-:W-:Y:S01]  /*e560*/  LOP3.LUT R237, R237, 0xffff, RZ, 0xc0, !PT ;  /* 0x0000ffffeded7812 */ /* 0x000fe200078ec0ff */
[----:B------:R-:W3:Y:S01]  /*e570*/  LDL.LU R221, [R1+0x684] ;  /* 0x0006840001dd7983 */ /* 0x000ee20000300800 */
[----:B------:R-:W-:-:S02]  /*e580*/  PRMT R170, R170, 0x3340, R158 ;  /* 0x00003340aaaa7816 */ /* 0x000fc4000000009e */
[----:B------:R-:W-:Y:S01]  /*e590*/  LOP3.LUT R236, R236, 0xffff, RZ, 0xc0, !PT ;  /* 0x0000ffffecec7812 */ /* 0x000fe200078ec0ff */
[----:B------:R-:W3:Y:S01]  /*e5a0*/  LDL.LU R2, [R1+0x680] ;  /* 0x0006800001027983 */ /* 0x000ee20000300800 */
[----:B------:R-:W-:Y:S02]  /*e5b0*/  LOP3.LUT R235, R235, 0xffff, RZ, 0xc0, !PT ;  /* 0x0000ffffebeb7812 */ /* 0x000fe400078ec0ff */
[----:B------:R-:W-:Y:S02]  /*e5c0*/  PRMT R158, R3, 0x5410, R5 ;  /* 0x00005410039e7816 */ /* 0x000fe40000000005 */
[----:B------:R-:W-:Y:S01]  /*e5d0*/  LOP3.LUT R234, R234, 0xffff, RZ, 0xc0, !PT ;  /* 0x0000ffffeaea7812 */ /* 0x000fe200078ec0ff */
[----:B------:R-:W3:Y:S01]  /*e5e0*/  LDL.LU R5, [R1+0x67c] ;  /* 0x00067c0001057983 */ /* 0x000ee20000300800 */
[----:B------:R-:W-:Y:S02]  /*e5f0*/  LOP3.LUT R233, R233, 0xffff, RZ, 0xc0, !PT ;  /* 0x0000ffffe9e97812 */ /* 0x000fe400078ec0ff */
[----:B------:R-:W-:Y:S01]  /*e600*/  LOP3.LUT R231, R231, 0xffff, RZ, 0xc0, !PT ;  /* 0x0000ffffe7e77812 */ /* 0x000fe200078ec0ff */
[----:B------:R-:W3:Y:S01]  /*e610*/  LDL.LU R3, [R1+0x678] ;  /* 0x0006780001037983 */ /* 0x000ee20000300800 */
[----:B------:R-:W-:-:S02]  /*e620*/  LOP3.LUT R229, R229, 0xffff, RZ, 0xc0, !PT ;  /* 0x0000ffffe5e57812 */ /* 0x000fc400078ec0ff */
[----:B------:R-:W-:Y:S02]  /*e630*/  LOP3.LUT R227, R227, 0xffff, RZ, 0xc0, !PT ;  /* 0x0000ffffe3e37812 */ /* 0x000fe400078ec0ff */
[----:B------:R-:W-:Y:S02]  /*e640*/  LOP3.LUT R192, R192, 0xffff, RZ, 0xc0, !PT ;  /* 0x0000ffffc0c07812 */ /* 0x000fe400078ec0ff */
[----:B------:R-:W-:Y:S02]  /*e650*/  PRMT R236, R237, 0x3340, R236 ;  /* 0x00003340edec7816 */ /* 0x000fe400000000ec */
[----:B------:R-:W-:Y:S02]  /*e660*/  LOP3.LUT R168, R168, 0xffff, RZ, 0xc0, !PT ;  /* 0x0000ffffa8a87812 */ /* 0x000fe400078ec0ff */
[----:B------:R-:W-:Y:S02]  /*e670*/  PRMT R234, R235, 0x3340, R234 ;  /* 0x00003340ebea7816 */ /* 0x000fe400000000ea */
[----:B------:R-:W-:-:S02]  /*e680*/  PRMT R231, R233, 0x3340, R231 ;  /* 0x00003340e9e77816 */ /* 0x000fc400000000e7 */
[----:B------:R-:W-:Y:S02]  /*e690*/  PRMT R227, R229, 0x3340, R227 ;  /* 0x00003340e5e37816 */ /* 0x000fe400000000e3 */
[----:B------:R-:W-:Y:S02]  /*e6a0*/  PRMT R175, R192, 0x3340, R168 ;  /* 0x00003340c0af7816 */ /* 0x000fe400000000a8 */
[----:B0-----:R-:W-:-:S04]  /*e6b0*/  @!P0 LOP3.LUT R191, R191, R190, RZ, 0x3c, !PT ;  /* 0x000000bebfbf8212 */ /* 0x001fc800078e3cff */
[----:B------:R-:W-:-:S04]  /*e6c0*/  @!P0 LOP3.LUT R190, R191, R190, RZ, 0x3c, !PT ;  /* 0x000000bebfbe8212 */ /* 0x000fc800078e3cff */
[----:B------:R-:W-:-:S05]  /*e6d0*/  @!P0 LOP3.LUT R191, R191, R190, RZ, 0x3c, !PT ;  /* 0x000000bebfbf8212 */ /* 0x000fca00078e3cff */
[----:B------:R0:W3:Y:S02]  /*e6e0*/  @!P0 LDG.E.U8 R232, desc[UR14][R190.64] ;  /* 0x0000000ebee88981 */ /* 0x0000e4000c1e1100 */
[----:B0-----:R-:W-:Y:S02]  /*e6f0*/  PRMT R191, R187, 0x3340, R159 ;  /* 0x00003340bbbf7816 */ /* 0x001fe4000000009f */
[----:B------:R-:W-:Y:S02]  /*e700*/  PRMT R159, R7, 0x5410, R4 ;  /* 0x00005410079f7816 */ /* 0x000fe40000000004 */
[----:B------:R-:W3:Y:S04]  /*e710*/  LDL.LU R4, [R1+0x674] ;  /* 0x0006740001047983 */ /* 0x000ee80000300800 */
[----:B------:R-:W2:Y:S04]  /*e720*/  LDL.LU R7, [R1+0x670] ;  /* 0x0006700001077983 */ /* 0x000ea80000300800 */
[----:B------:R-:W4:Y:S04]  /*e730*/  LDL R237, [R1+0x644] ;  /* 0x0006440001ed7983 */ /* 0x000f280000100800 */
[----:B------:R-:W3:Y:S04]  /*e740*/  LDL R235, [R1+0x640] ;  /* 0x0006400001eb7983 */ /* 0x000ee80000100800 */
[----:B------:R-:W2:Y:S04]  /*e750*/  LDL R233, [R1+0x63c] ;  /* 0x00063c0001e97983 */ /* 0x000ea80000100800 */
[----:B------:R-:W2:Y:S04]  /*e760*/  LDL R229, [R1+0x638] ;  /* 0x0006380001e57983 */ /* 0x000ea80000100800 */
[----:B------:R-:W2:Y:S01]  /*e770*/  LDL R192, [R1+0x634] ;  /* 0x0006340001c07983 */ /* 0x000ea20000100800 */
        /* <DEDUP_REMOVED lines=20> */
[----:B------:R-:W-:Y:S02]  /*e8c0*/  PRMT R240, R241, 0x3340, R240 ;  /* 0x00003340f1f07816 */ /* 0x000fe400000000f0 */
[----:B------:R-:W-:Y:S02]  /*e8d0*/  PRMT R238, R239, 0x3340, R238 ;  /* 0x00003340efee7816 */ /* 0x000fe400000000ee */
        /* <DEDUP_REMOVED lines=8> */
[----:B------:R-:W-:-:S02]  /*e960*/  PRMT R160, R6, 0x5410, R252 ;  /* 0x0000541006a07816 */ /* 0x000fc400000000fc */
[----:B------:R-:W-:Y:S01]  /*e970*/  PRMT R161, R251, 0x5410, R250 ;  /* 0x00005410fba17816 */ /* 0x000fe200000000fa */
[----:B------:R-:W0:Y:S01]  /*e980*/  LDC R6, c[0x0][0x238] ;  /* 0x00008e00ff067b82 */ /* 0x000e220000000800 */
        /* <DEDUP_REMOVED lines=11> */
[----:B------:R-:W-:Y:S02]  /*ea40*/  PRMT R173, R189, 0x5410, R194 ;  /* 0x00005410bdad7816 */ /* 0x000fe400000000c2 */
[----:B------:R-:W-:Y:S02]  /*ea50*/  PRMT R174, R188, 0x5410, R193 ;  /* 0x00005410bcae7816 */ /* 0x000fe400000000c1 */
[----:B------:R-:W-:Y:S01]  /*ea60*/  PRMT R175, R187, 0x5410, R175 ;  /* 0x00005410bbaf7816 */ /* 0x000fe200000000af */
[----:B----4-:R-:W-:Y:S04]  /*ea70*/  STS.128 [R237+UR12], R156 ;  /* 0x0000009ced007988 */ /* 0x010fe80008000c0c */
[----:B---3--:R-:W-:Y:S04]  /*ea80*/  STS.128 [R235+UR12], R160 ;  /* 0x000000a0eb007988 */ /* 0x008fe80008000c0c */
[----:B--2---:R-:W-:Y:S04]  /*ea90*/  STS.128 [R233+UR12], R164 ;  /* 0x000000a4e9007988 */ /* 0x004fe80008000c0c */
[----:B------:R-:W-:Y:S04]  /*eaa0*/  STS.128 [R229+UR12], R168 ;  /* 0x000000a8e5007988 */ /* 0x000fe80008000c0c */
[----:B------:R1:W-:Y:S04]  /*eab0*/  STS.128 [R192+UR12], R172 ;  /* 0x000000acc0007988 */ /* 0x0003e80008000c0c */
[----:B------:R-:W-:Y:S04]  /*eac0*/  STS.U8 [R7+UR12+0x8000], R219 ;  /* 0x008000db07007988 */ /* 0x000fe8000800000c */
[----:B------:R-:W-:Y:S04]  /*ead0*/  STS.U8 [R7+UR12+0x8400], R215 ;  /* 0x008400d707007988 */ /* 0x000fe8000800000c */
[----:B------:R-:W-:Y:S01]  /*eae0*/  STS.U8 [R7+UR12+0x8800], R211 ;  /* 0x008800d307007988 */ /* 0x000fe2000800000c */
[----:B-1----:R-:W-:-:S03]  /*eaf0*/  LOP3.LUT R192, R7, 0x20, RZ, 0x3c, !PT ;  /* 0x0000002007c07812 */ /* 0x002fc600078e3cff */
[----:B------:R-:W-:Y:S04]  /*eb00*/  STS.U8 [R7+UR12+0x8c00], R201 ;  /* 0x008c00c907007988 */ /* 0x000fe8000800000c */
        /* <DEDUP_REMOVED lines=19> */
[----:B------:R-:W-:Y:S01]  /*ec40*/  STS.U8 [R192+UR12+0x9d00], R22 ;  /* 0x009d0016c0007988 */ /* 0x000fe2000800000c */
[----:B------:R-:W-:-:S03]  /*ec50*/  LOP3.LUT R157, R7, 0x40, RZ, 0x3c, !PT ;  /* 0x00000040079d7812 */ /* 0x000fc600078e3cff */
        /* <DEDUP_REMOVED lines=17> */
[----:B------:R1:W-:Y:S04]  /*ed70*/  STS.U8 [R157+UR12+0xa600], R8 ;  /* 0x00a600089d007988 */ /* 0x0003e8000800000c */
[----:B-1----:R-:W2:Y:S04]  /*ed80*/  LDL R8, [R1+0x630] ;  /* 0x0006300001087983 */ /* 0x002ea80000100800 */
[----:B------:R-:W3:Y:S04]  /*ed90*/  LDL.LU R248, [R1+0x61c] ;  /* 0x00061c0001f87983 */ /* 0x000ee80000300800 */
[----:B------:R-:W4:Y:S04]  /*eda0*/  LDL.LU R250, [R1+0x614] ;  /* 0x0006140001fa7983 */ /* 0x000f280000300800 */
[----:B------:R-:W2:Y:S04]  /*edb0*/  LDL.LU R237, [R1+0x60c] ;  /* 0x00060c0001ed7983 */ /* 0x000ea80000300800 */
[----:B------:R-:W2:Y:S04]  /*edc0*/  LDL.LU R251, [R1+0x604] ;  /* 0x0006040001fb7983 */ /* 0x000ea80000300800 */
[----:B------:R-:W2:Y:S04]  /*edd0*/  LDL.LU R252, [R1+0x5f4] ;  /* 0x0005f40001fc7983 */ /* 0x000ea80000300800 */
[----:B------:R-:W2:Y:S04]  /*ede0*/  LDL.LU R235, [R1+0x618] ;  /* 0x0006180001eb7983 */ /* 0x000ea80000300800 */
[----:B------:R-:W2:Y:S04]  /*edf0*/  LDL.LU R229, [R1+0x5ec] ;  /* 0x0005ec0001e57983 */ /* 0x000ea80000300800 */
[----:B------:R-:W2:Y:S04]  /*ee00*/  LDL.LU R239, [R1+0x610] ;  /* 0x0006100001ef7983 */ /* 0x000ea80000300800 */
[----:B------:R-:W2:Y:S01]  /*ee10*/  LDL.LU R192, [R1+0x5e4] ;  /* 0x0005e40001c07983 */ /* 0x000ea20000300800 */
[----:B0-----:R-:W-:-:S03]  /*ee20*/  IMAD.SHL.U32 R6, R6, 0x80, RZ ;  /* 0x0000008006067824 */ /* 0x001fc600078e00ff */
[----:B------:R-:W2:Y:S04]  /*ee30*/  LDL.LU R241, [R1+0x608] ;  /* 0x0006080001f17983 */ /* 0x000ea80000300800 */
[----:B------:R-:W2:Y:S01]  /*ee40*/  LDL.LU R233, [R1+0x5dc] ;  /* 0x0005dc0001e97983 */ /* 0x000ea20000300800 */
[C---:B------:R-:W-:Y:S02]  /*ee50*/  IADD3 R2, P3, R6.reuse, R2, RZ ;  /* 0x0000000206027210 */ /* 0x040fe40007f7e0ff */
[C---:B---3--:R-:W-:Y:S02]  /*ee60*/  IADD3 R248, P5, R6.reuse, R248, RZ ;  /* 0x000000f806f87210 */ /* 0x048fe40007fbe0ff */
[C---:B----4-:R-:W-:Y:S02]  /*ee70*/  IADD3 R250, P6, R6.reuse, R250, RZ ;  /* 0x000000fa06fa7210 */ /* 0x050fe40007fde0ff */
[----:B--2---:R-:W-:-:S03]  /*ee80*/  IADD3 R237, P1, R6, R237, RZ ;  /* 0x000000ed06ed7210 */ /* 0x004fc60007f3e0ff */
[----:B------:R0:W-:Y:S04]  /*ee90*/  STL [R1+0x614], R250 ;  /* 0x000614fa01007387 */ /* 0x0001e80000100800 */
[----:B------:R-:W-:Y:S04]  /*eea0*/  STL [R1+0x61c], R248 ;  /* 0x00061cf801007387 */ /* 0x000fe80000100800 */
[----:B0-----:R-:W2:Y:S04]  /*eeb0*/  LDL.LU R250, [R1+0x600] ;  /* 0x0006000001fa7983 */ /* 0x001ea80000300800 */
[----:B------:R0:W-:Y:S04]  /*eec0*/  STL [R1+0x60c], R237 ;  /* 0x00060ced01007387 */ /* 0x0001e80000100800 */
[----:B0-----:R-:W3:Y:S01]  /*eed0*/  LDL.LU R237, [R1+0x5d4] ;  /* 0x0005d40001ed7983 */ /* 0x001ee20000300800 */
[----:B------:R-:W-:-:S03]  /*eee0*/  IADD3 R5, P4, R6, R5, RZ ;  /* 0x0000000506057210 */ /* 0x000fc60007f9e0ff */
[----:B------:R0:W-:Y:S01]  /*eef0*/  STL [R1+0x5fc], R2 ;  /* 0x0005fc0201007387 */ /* 0x0001e20000100800 */
[----:B------:R-:W-:Y:S02]  /*ef00*/  IADD3 R251, P2, R6, R251, RZ ;  /* 0x000000fb06fb7210 */ /* 0x000fe40007f5e0ff */
[----:B0-----:R-:W-:-:S03]  /*ef10*/  SHF.R.S32.HI R2, RZ, 0x1f, R6 ;  /* 0x0000001fff027819 */ /* 0x001fc60000011406 */
[----:B------:R-:W-:Y:S02]  /*ef20*/  STL [R1+0x604], R251 ;  /* 0x000604fb01007387 */ /* 0x000fe40000100800 */
[----:B------:R-:W-:Y:S01]  /*ef30*/  IMAD.X R3, R2, 0x1, R3, P4 ;  /* 0x0000000102037824 */ /* 0x000fe200020e0603 */
[----:B------:R-:W-:Y:S01]  /*ef40*/  IADD3 R252, P4, R6, R252, RZ ;  /* 0x000000fc06fc7210 */ /* 0x000fe20007f9e0ff */
[----:B------:R-:W-:Y:S01]  /*ef50*/  IMAD.X R235, R2, 0x1, R235, P5 ;  /* 0x0000000102eb7824 */ /* 0x000fe200028e06eb */
[----:B------:R-:W4:Y:S01]  /*ef60*/  LDL.LU R231, [R1+0x5f8] ;  /* 0x0005f80001e77983 */ /* 0x000f220000300800 */
[----:B------:R-:W-:-:S03]  /*ef70*/  IADD3 R229, P5, R6, R229, RZ ;  /* 0x000000e506e57210 */ /* 0x000fc60007fbe0ff */
[----:B------:R-:W4:Y:S04]  /*ef80*/  LDL.LU R227, [R1+0x5cc] ;  /* 0x0005cc0001e37983 */ /* 0x000f280000300800 */
[----:B------:R-:W-:Y:S04]  /*ef90*/  STL [R1+0x5f4], R252 ;  /* 0x0005f4fc01007387 */ /* 0x000fe80000100800 */
[----:B------:R-:W4:Y:S04]  /*efa0*/  LDL.LU R236, [R1+0x5f0] ;  /* 0x0005f00001ec7983 */ /* 0x000f280000300800 */
[----:B------:R0:W-:Y:S01]  /*efb0*/  STL [R1+0x618], R235 ;  /* 0x000618eb01007387 */ /* 0x0001e20000100800 */
[----:B------:R-:W-:-:S03]  /*efc0*/  IMAD.X R239, R2, 0x1, R239, P6 ;  /* 0x0000000102ef7824 */ /* 0x000fc600030e06ef */
[----:B0-----:R-:W4:Y:S04]  /*efd0*/  LDL.LU R235, [R1+0x5c4] ;  /* 0x0005c40001eb7983 */ /* 0x001f280000300800 */
[----:B------:R-:W4:Y:S04]  /*efe0*/  LDL.LU R234, [R1+0x5e8] ;  /* 0x0005e80001ea7983 */ /* 0x000f280000300800 */
[----:B------:R-:W4:Y:S04]  /*eff0*/  LDL.LU R240, [R1+0x5bc] ;  /* 0x0005bc0001f07983 */ /* 0x000f280000300800 */
[----:B------:R-:W4:Y:S04]  /*f000*/  LDL.LU R238, [R1+0x5e0] ;  /* 0x0005e00001ee7983 */ /* 0x000f280000300800 */
[----:B------:R0:W-:Y:S04]  /*f010*/  STL [R1+0x5ec], R229 ;  /* 0x0005ece501007387 */ /* 0x0001e80000100800 */
[----:B------:R-:W4:Y:S01]  /*f020*/  LDL.LU R243, [R1+0x5b4] ;  /* 0x0005b40001f37983 */ /* 0x000f220000300800 */
[----:B------:R-:W-:-:S03]  /*f030*/  IADD3 R192, P6, R6, R192, RZ ;  /* 0x000000c006c07210 */ /* 0x000fc60007fde0ff */
[----:B0-----:R-:W4:Y:S01]  /*f040*/  LDL.LU R229, [R1+0x5d8] ;  /* 0x0005d80001e57983 */ /* 0x001f220000300800 */
[----:B------:R-:W-:-:S03]  /*f050*/  IMAD.X R241, R2, 0x1, R241, P1 ;  /* 0x0000000102f17824 */ /* 0x000fc600008e06f1 */
[----:B------:R-:W4:Y:S04]  /*f060*/  LDL.LU R252, [R1+0x5ac] ;  /* 0x0005ac0001fc7983 */ /* 0x000f280000300800 */
[----:B------:R0:W-:Y:S04]  /*f070*/  STL [R1+0x610], R239 ;  /* 0x000610ef01007387 */ /* 0x0001e80000100800 */
[----:B0-----:R-:W4:Y:S04]  /*f080*/  LDL.LU R239, [R1+0x5d0] ;  /* 0x0005d00001ef7983 */ /* 0x001f280000300800 */
[----:B------:R-:W4:Y:S04]  /*f090*/  LDL.LU R242, [R1+0x5a4] ;  /* 0x0005a40001f27983 */ /* 0x000f280000300800 */
[----:B------:R-:W4:Y:S04]  /*f0a0*/  LDL.LU R247, [R1+0x5c8] ;  /* 0x0005c80001f77983 */ /* 0x000f280000300800 */
[----:B------:R-:W-:Y:S04]  /*f0b0*/  STL [R1+0x5e4], R192 ;  /* 0x0005e4c001007387 */ /* 0x000fe80000100800 */
[----:B------:R-:W4:Y:S04]  /*f0c0*/  LDL.LU R244, [R1+0x59c] ;  /* 0x00059c0001f47983 */ /* 0x000f280000300800 */
[----:B------:R0:W-:Y:S04]  /*f0d0*/  STL [R1+0x608], R241 ;  /* 0x000608f101007387 */ /* 0x0001e80000100800 */
[----:B------:R-:W4:Y:S01]  /*f0e0*/  LDL.LU R246, [R1+0x5c0] ;  /* 0x0005c00001f67983 */ /* 0x000f220000300800 */
[----:B------:R-:W-:-:S03]  /*f0f0*/  IADD3 R233, P1, R6, R233, RZ ;  /* 0x000000e906e97210 */ /* 0x000fc60007f3e0ff */
[----:B0-----:R-:W4:Y:S04]  /*f100*/  LDL.LU R241, [R1+0x594] ;  /* 0x0005940001f17983 */ /* 0x001f280000300800 */
[----:B------:R-:W4:Y:S04]  /*f110*/  LDL.LU R245, [R1+0x5b8] ;  /* 0x0005b80001f57983 */ /* 0x000f280000300800 */
[----:B------:R-:W4:Y:S04]  /*f120*/  LDL.LU R192, [R1+0x58c] ;  /* 0x00058c0001c07983 */ /* 0x000f280000300800 */
[----:B------:R0:W-:Y:S04]  /*f130*/  STL [R1+0x5dc], R233 ;  /* 0x0005dce901007387 */ /* 0x0001e80000100800 */
[----:B0-----:R-:W4:Y:S04]  /*f140*/  LDL.LU R233, [R1+0x5b0] ;  /* 0x0005b00001e97983 */ /* 0x001f280000300800 */
[----:B------:R-:W4:Y:S04]  /*f150*/  LDL.LU R249, [R1+0x584] ;  /* 0x0005840001f97983 */ /* 0x000f280000300800 */
[----:B------:R-:W4:Y:S01]  /*f160*/  LDL.LU R248, [R1+0x5a8] ;  /* 0x0005a80001f87983 */ /* 0x000f220000300800 */
[----:B--2---:R-:W-:-:S05]  /*f170*/  IMAD.X R250, R2, 0x1, R250, P2 ;  /* 0x0000000102fa7824 */ /* 0x004fca00010e06fa */
[----:B------:R0:W-:Y:S04]  /*f180*/  STL [R1+0x600], R250 ;  /* 0x000600fa01007387 */ /* 0x0001e80000100800 */
[----:B------:R-:W2:Y:S01]  /*f190*/  LDL.LU R251, [R1+0x57c] ;  /* 0x00057c0001fb7983 */ /* 0x000ea20000300800 */
[----:B---3--:R-:W-:-:S05]  /*f1a0*/  IADD3 R237, P2, R6, R237, RZ ;  /* 0x000000ed06ed7210 */ /* 0x008fca0007f5e0ff */
[----:B------:R1:W-:Y:S04]  /*f1b0*/  STL [R1+0x5d4], R237 ;  /* 0x0005d4ed01007387 */ /* 0x0003e80000100800 */
[----:B0-----:R-:W3:Y:S04]  /*f1c0*/  LDL.LU R250, [R1+0x5a0] ;  /* 0x0005a00001fa7983 */ /* 0x001ee80000300800 */
[----:B-1----:R-:W3:Y:S01]  /*f1d0*/  LDL.LU R237, [R1+0x574] ;  /* 0x0005740001ed7983 */ /* 0x002ee20000300800 */
[----:B----4-:R-:W-:Y:S01]  /*f1e0*/  IMAD.X R231, R2, 0x1, R231, P3 ;  /* 0x0000000102e77824 */ /* 0x010fe200018e06e7 */
[----:B------:R-:W-:-:S04]  /*f1f0*/  IADD3 R227, P3, R6, R227, RZ ;  /* 0x000000e306e37210 */ /* 0x000fc80007f7e0ff */
[----:B------:R-:W-:Y:S01]  /*f200*/  STL [R1+0x5f8], R231 ;  /* 0x0005f8e701007387 */ /* 0x000fe20000100800 */
[----:B------:R-:W-:Y:S01]  /*f210*/  IMAD.X R236, R2, 0x1, R236, P4 ;  /* 0x0000000102ec7824 */ /* 0x000fe200020e06ec */
[----:B------:R-:W-:Y:S01]  /*f220*/  IADD3 R235, P4, R6, R235, RZ ;  /* 0x000000eb06eb7210 */ /* 0x000fe20007f9e0ff */
[----:B------:R-:W-:-:S04]  /*f230*/  IMAD.X R234, R2, 0x1, R234, P5 ;  /* 0x0000000102ea7824 */ /* 0x000fc800028e06ea */
[----:B------:R0:W-:Y:S01]  /*f240*/  STL [R1+0x5c4], R235 ;  /* 0x0005c4eb01007387 */ /* 0x0001e20000100800 */
[----:B------:R-:W-:-:S03]  /*f250*/  IADD3 R240, P5, R6, R240, RZ ;  /* 0x000000f006f07210 */ /* 0x000fc60007fbe0ff */
[----:B------:R-:W-:Y:S01]  /*f260*/  STL [R1+0x5cc], R227 ;  /* 0x0005cce301007387 */ /* 0x000fe20000100800 */
[----:B------:R-:W-:-:S03]  /*f270*/  IMAD.X R238, R2, 0x1, R238, P6 ;  /* 0x0000000102ee7824 */ /* 0x000fc600030e06ee */
[----:B0-----:R-:W4:Y:S04]  /*f280*/  LDL.LU R235, [R1+0x598] ;  /* 0x0005980001eb7983 */ /* 0x001f280000300800 */
[----:B------:R-:W-:Y:S01]  /*f290*/  STL [R1+0x5f0], R236 ;  /* 0x0005f0ec01007387 */ /* 0x000fe20000100800 */
[----:B------:R-:W-:-:S03]  /*f2a0*/  IADD3 R243, P6, R6, R243, RZ ;  /* 0x000000f306f37210 */ /* 0x000fc60007fde0ff */
[----:B------:R-:W-:Y:S01]  /*f2b0*/  STL [R1+0x5e8], R234 ;  /* 0x0005e8ea01007387 */ /* 0x000fe20000100800 */
[----:B------:R-:W-:-:S03]  /*f2c0*/  IMAD.X R229, R2, 0x1, R229, P1 ;  /* 0x0000000102e57824 */ /* 0x000fc600008e06e5 */
[----:B------:R-:W-:Y:S01]  /*f2d0*/  STL [R1+0x5bc], R240 ;  /* 0x0005bcf001007387 */ /* 0x000fe20000100800 */
[----:B------:R-:W-:-:S03]  /*f2e0*/  IADD3 R252, P1, R6, R252, RZ ;  /* 0x000000fc06fc7210 */ /* 0x000fc60007f3e0ff */
[----:B------:R0:W-:Y:S04]  /*f2f0*/  STL [R1+0x5d8], R229 ;  /* 0x0005d8e501007387 */ /* 0x0001e80000100800 */
[----:B------:R-:W-:Y:S04]  /*f300*/  STL [R1+0x5e0], R238 ;  /* 0x0005e0ee01007387 */ /* 0x000fe80000100800 */
[----:B0-----:R-:W4:Y:S01]  /*f310*/  LDL.LU R229, [R1+0x56c] ;  /* 0x00056c0001e57983 */ /* 0x001f220000300800 */
[----:B------:R-:W-:-:S03]  /*f320*/  IMAD.X R239, R2, 0x1, R239, P2 ;  /* 0x0000000102ef7824 */ /* 0x000fc600010e06ef */
[----:B------:R-:W-:Y:S04]  /*f330*/  STL [R1+0x5b4], R243 ;  /* 0x0005b4f301007387 */ /* 0x000fe80000100800 */
[----:B------:R0:W-:Y:S01]  /*f340*/  STL [R1+0x5ac], R252 ;  /* 0x0005acfc01007387 */ /* 0x0001e20000100800 */
[----:B------:R-:W-:Y:S01]  /*f350*/  IADD3 R242, P2, R6, R242, RZ ;  /* 0x000000f206f27210 */ /* 0x000fe20007f5e0ff */
[----:B------:R-:W-:Y:S02]  /*f360*/  IMAD.X R247, R2, 0x1, R247, P3 ;  /* 0x0000000102f77824 */ /* 0x000fe400018e06f7 */
[----:B0-----:R-:W4:Y:S01]  /*f370*/  LDL.LU R252, [R1+0x590] ;  /* 0x0005900001fc7983 */ /* 0x001f220000300800 */
[----:B------:R-:W-:-:S03]  /*f380*/  IADD3 R244, P3, R6, R244, RZ ;  /* 0x000000f406f47210 */ /* 0x000fc60007f7e0ff */
[----:B------:R0:W-:Y:S01]  /*f390*/  STL [R1+0x5d0], R239 ;  /* 0x0005d0ef01007387 */ /* 0x0001e20000100800 */
[----:B------:R-:W-:-:S03]  /*f3a0*/  IMAD.X R246, R2, 0x1, R246, P4 ;  /* 0x0000000102f67824 */ /* 0x000fc600020e06f6 */
[----:B0-----:R-:W4:Y:S01]  /*f3b0*/  LDL.LU R239, [R1+0x564] ;  /* 0x0005640001ef7983 */ /* 0x001f220000300800 */
        /* <DEDUP_REMOVED lines=9> */
[----:B------:R-:W-:Y:S01]  /*f450*/  STL [R1+0x5c0], R246 ;  /* 0x0005c0f601007387 */ /* 0x000fe20000100800 */
[----:B------:R-:W-:-:S03]  /*f460*/  IADD3 R249, P6, R6, R249, RZ ;  /* 0x000000f906f97210 */ /* 0x000fc60007fde0ff */
[----:B------:R0:W-:Y:S01]  /*f470*/  STL [R1+0x58c], R192 ;  /* 0x00058cc001007387 */ /* 0x0001e20000100800 */
[----:B------:R-:W-:-:S03]  /*f480*/  IMAD.X R248, R2, 0x1, R248, P1 ;  /* 0x0000000102f87824 */ /* 0x000fc600008e06f8 */
[----:B------:R-:W-:Y:S04]  /*f490*/  STL [R1+0x5b8], R245 ;  /* 0x0005b8f501007387 */ /* 0x000fe80000100800 */
[----:B0-----:R-:W4:Y:S04]  /*f4a0*/  LDL.LU R192, [R1+0x55c] ;  /* 0x00055c0001c07983 */ /* 0x001f280000300800 */
[----:B------:R0:W-:Y:S04]  /*f4b0*/  STL [R1+0x5b0], R233 ;  /* 0x0005b0e901007387 */ /* 0x0001e80000100800 */
[----:B0-----:R-:W4:Y:S04]  /*f4c0*/  LDL.LU R233, [R1+0x580] ;  /* 0x0005800001e97983 */ /* 0x001f280000300800 */
[----:B------:R-:W-:Y:S04]  /*f4d0*/  STL [R1+0x584], R249 ;  /* 0x000584f901007387 */ /* 0x000fe80000100800 */
[----:B------:R-:W-:Y:S04]  /*f4e0*/  STL [R1+0x5a8], R248 ;  /* 0x0005a8f801007387 */ /* 0x000fe80000100800 */
[----:B------:R-:W4:Y:S01]  /*f4f0*/  LDL.LU R231, [R1+0x554] ;  /* 0x0005540001e77983 */ /* 0x000f220000300800 */
[----:B--2---:R-:W-:-:S05]  /*f500*/  IADD3 R251, P1, R6, R251, RZ ;  /* 0x000000fb06fb7210 */ /* 0x004fca0007f3e0ff */
[----:B------:R-:W-:Y:S04]  /*f510*/  STL [R1+0x57c], R251 ;  /* 0x00057cfb01007387 */ /* 0x000fe80000100800 */
[----:B------:R-:W2:Y:S01]  /*f520*/  LDL.LU R227, [R1+0x578] ;  /* 0x0005780001e37983 */ /* 0x000ea20000300800 */
[----:B---3--:R-:W-:Y:S01]  /*f530*/  IMAD.X R250, R2, 0x1, R250, P2 ;  /* 0x0000000102fa7824 */ /* 0x008fe200010e06fa */
[----:B------:R-:W-:-:S04]  /*f540*/  IADD3 R237, P2, R6, R237, RZ ;  /* 0x000000ed06ed7210 */ /* 0x000fc80007f5e0ff */
[----:B------:R-:W-:Y:S04]  /*f550*/  STL [R1+0x5a0], R250 ;  /* 0x0005a0fa01007387 */ /* 0x000fe80000100800 */
[----:B------:R-:W3:Y:S04]  /*f560*/  LDL.LU R236, [R1+0x54c] ;  /* 0x00054c0001ec7983 */ /* 0x000ee80000300800 */
[----:B------:R0:W-:Y:S04]  /*f570*/  STL [R1+0x574], R237 ;  /* 0x000574ed01007387 */ /* 0x0001e80000100800 */
[----:B0-----:R-:W3:Y:S04]  /*f580*/  LDL.LU R237, [R1+0x570] ;  /* 0x0005700001ed7983 */ /* 0x001ee80000300800 */
[----:B------:R-:W3:Y:S04]  /*f590*/  LDL.LU R234, [R1+0x544] ;  /* 0x0005440001ea7983 */ /* 0x000ee80000300800 */
[----:B------:R-:W3:Y:S04]  /*f5a0*/  LDL.LU R240, [R1+0x568] ;  /* 0x0005680001f07983 */ /* 0x000ee80000300800 */
[----:B------:R-:W3:Y:S01]  /*f5b0*/  LDL.LU R238, [R1+0x53c] ;  /* 0x00053c0001ee7983 */ /* 0x000ee20000300800 */
[----:B----4-:R-:W-:-:S05]  /*f5c0*/  IMAD.X R235, R2, 0x1, R235, P3 ;  /* 0x0000000102eb7824 */ /* 0x010fca00018e06eb */
[----:B------:R0:W-:Y:S04]  /*f5d0*/  STL [R1+0x598], R235 ;  /* 0x000598eb01007387 */ /* 0x0001e80000100800 */
[----:B------:R-:W4:Y:S04]  /*f5e0*/  LDL.LU R243, [R1+0x560] ;  /* 0x0005600001f37983 */ /* 0x000f280000300800 */
[----:B0-----:R-:W4:Y:S04]  /*f5f0*/  LDL.LU R235, [R1+0x534] ;  /* 0x0005340001eb7983 */ /* 0x001f280000300800 */
[----:B------:R-:W4:Y:S01]  /*f600*/  LDL.LU R242, [R1+0x558] ;  /* 0x0005580001f27983 */ /* 0x000f220000300800 */
[----:B------:R-:W-:-:S05]  /*f610*/  IADD3 R229, P3, R6, R229, RZ ;  /* 0x000000e506e57210 */ /* 0x000fca0007f7e0ff */
[----:B------:R0:W-:Y:S04]  /*f620*/  STL [R1+0x56c], R229 ;  /* 0x00056ce501007387 */ /* 0x0001e80000100800 */
[----:B0-----:R-:W4:Y:S01]  /*f630*/  LDL.LU R229, [R1+0x52c] ;  /* 0x00052c0001e57983 */ /* 0x001f220000300800 */
[----:B------:R-:W-:-:S03]  /*f640*/  IMAD.X R252, R2, 0x1, R252, P4 ;  /* 0x0000000102fc7824 */ /* 0x000fc600020e06fc */
[----:B------:R-:W4:Y:S04]  /*f650*/  LDL.LU R247, [R1+0x550] ;  /* 0x0005500001f77983 */ /* 0x000f280000300800 */
[----:B------:R-:W4:Y:S04]  /*f660*/  LDL.LU R244, [R1+0x524] ;  /* 0x0005240001f47983 */ /* 0x000f280000300800 */
[----:B------:R-:W-:Y:S04]  /*f670*/  STL [R1+0x590], R252 ;  /* 0x000590fc01007387 */ /* 0x000fe80000100800 */
[----:B------:R-:W4:Y:S01]  /*f680*/  LDL.LU R246, [R1+0x548] ;  /* 0x0005480001f67983 */ /* 0x000f220000300800 */
[----:B------:R-:W-:-:S05]  /*f690*/  IADD3 R239, P4, R6, R239, RZ ;  /* 0x000000ef06ef7210 */ /* 0x000fca0007f9e0ff */
[----:B------:R0:W-:Y:S04]  /*f6a0*/  STL [R1+0x564], R239 ;  /* 0x000564ef01007387 */ /* 0x0001e80000100800 */
[----:B------:R-:W4:Y:S04]  /*f6b0*/  LDL.LU R245, [R1+0x51c] ;  /* 0x00051c0001f57983 */ /* 0x000f280000300800 */
[----:B0-----:R-:W4:Y:S04]  /*f6c0*/  LDL.LU R239, [R1+0x540] ;  /* 0x0005400001ef7983 */ /* 0x001f280000300800 */
[----:B------:R-:W4:Y:S01]  /*f6d0*/  LDL.LU R249, [R1+0x514] ;  /* 0x0005140001f97983 */ /* 0x000f220000300800 */
[----:B------:R-:W-:-:S03]  /*f6e0*/  IMAD.X R241, R2, 0x1, R241, P5 ;  /* 0x0000000102f17824 */ /* 0x000fc600028e06f1 */
[----:B------:R-:W4:Y:S04]  /*f6f0*/  LDL.LU R248, [R1+0x538] ;  /* 0x0005380001f87983 */ /* 0x000f280000300800 */
[----:B------:R0:W-:Y:S04]  /*f700*/  STL [R1+0x588], R241 ;  /* 0x000588f101007387 */ /* 0x0001e80000100800 */
[----:B0-----:R-:W4:Y:S01]  /*f710*/  LDL.LU R241, [R1+0x50c] ;  /* 0x00050c0001f17983 */ /* 0x001f220000300800 */
[----:B------:R-:W-:-:S03]  /*f720*/  IADD3 R192, P5, R6, R192, RZ ;  /* 0x000000c006c07210 */ /* 0x000fc60007fbe0ff */
[----:B------:R-:W4:Y:S04]  /*f730*/  LDL.LU R251, [R1+0x530] ;  /* 0x0005300001fb7983 */ /* 0x000f280000300800 */
[----:B------:R-:W4:Y:S04]  /*f740*/  LDL.LU R250, [R1+0x504] ;  /* 0x0005040001fa7983 */ /* 0x000f280000300800 */
[----:B------:R0:W-:Y:S04]  /*f750*/  STL [R1+0x55c], R192 ;  /* 0x00055cc001007387 */ /* 0x0001e80000100800 */
[----:B------:R-:W4:Y:S01]  /*f760*/  LDL.LU R252, [R1+0x528] ;  /* 0x0005280001fc7983 */ /* 0x000f220000300800 */
[----:B------:R-:W-:-:S05]  /*f770*/  IMAD.X R233, R2, 0x1, R233, P6 ;  /* 0x0000000102e97824 */ /* 0x000fca00030e06e9 */
[----:B------:R1:W-:Y:S04]  /*f780*/  STL [R1+0x580], R233 ;  /* 0x000580e901007387 */ /* 0x0003e80000100800 */
[----:B0-----:R-:W4:Y:S01]  /*f790*/  LDL.LU R192, [R1+0x4fc] ;  /* 0x0004fc0001c07983 */ /* 0x001f220000300800 */
[----:B------:R-:W-:-:S03]  /*f7a0*/  IADD3 R231, P6, R6, R231, RZ ;  /* 0x000000e706e77210 */ /* 0x000fc60007fde0ff */
[----:B-1----:R-:W4:Y:S04]  /*f7b0*/  LDL.LU R233, [R1+0x520] ;  /* 0x0005200001e97983 */ /* 0x002f280000300800 */
[----:B------:R-:W-:Y:S01]  /*f7c0*/  STL [R1+0x554], R231 ;  /* 0x000554e701007387 */ /* 0x000fe20000100800 */
[C---:B--2---:R-:W-:Y:S02]  /*f7d0*/  IMAD.X R227, R2.reuse, 0x1, R227, P1 ;  /* 0x0000000102e37824 */ /* 0x044fe400008e06e3 */
[----:B---3--:R-:W-:-:S05]  /*f7e0*/  IMAD.X R237, R2, 0x1, R237, P2 ;  /* 0x0000000102ed7824 */ /* 0x008fca00010e06ed */
[----:B------:R0:W-:Y:S04]  /*f7f0*/  STL [R1+0x570], R237 ;  /* 0x000570ed01007387 */ /* 0x0001e80000100800 */
[----:B------:R-:W-:Y:S04]  /*f800*/  STL [R1+0x578], R227 ;  /* 0x000578e301007387 */ /* 0x000fe80000100800 */
[----:B0-----:R-:W2:Y:S01]  /*f810*/  LDL.LU R237, [R1+0x4f4] ;  /* 0x0004f40001ed7983 */ /* 0x001ea20000300800 */
[----:B------:R-:W-:Y:S01]  /*f820*/  IADD3 R236, P1, R6, R236, RZ ;  /* 0x000000ec06ec7210 */ /* 0x000fe20007f3e0ff */
[----:B------:R-:W-:Y:S01]  /*f830*/  IMAD.X R240, R2, 0x1, R240, P3 ;  /* 0x0000000102f07824 */ /* 0x000fe200018e06f0 */
[----:B------:R-:W-:-:S02]  /*f840*/  IADD3 R234, P2, R6, R234, RZ ;  /* 0x000000ea06ea7210 */ /* 0x000fc40007f5e0ff */
[----:B------:R-:W-:Y:S01]  /*f850*/  IADD3 R238, P3, R6, R238, RZ ;  /* 0x000000ee06ee7210 */ /* 0x000fe20007f7e0ff */
[----:B------:R-:W-:Y:S04]  /*f860*/  STL [R1+0x54c], R236 ;  /* 0x00054cec01007387 */ /* 0x000fe80000100800 */
[----:B------:R-:W-:Y:S04]  /*f870*/  STL [R1+0x544], R234 ;  /* 0x000544ea01007387 */ /* 0x000fe80000100800 */
[----:B------:R-:W-:Y:S01]  /*f880*/  STL [R1+0x568], R240 ;  /* 0x000568f001007387 */ /* 0x000fe20000100800 */
[----:B----4-:R-:W-:Y:S01]  /*f890*/  IMAD.X R243, R2, 0x1, R243, P4 ;  /* 0x0000000102f37824 */ /* 0x010fe200020e06f3 */
[----:B------:R-:W-:Y:S01]  /*f8a0*/  IADD3 R235, P4, R6, R235, RZ ;  /* 0x000000eb06eb7210 */ /* 0x000fe20007f9e0ff */
[----:B------:R-:W-:-:S04]  /*f8b0*/  IMAD.X R242, R2, 0x1, R242, P5 ;  /* 0x0000000102f27824 */ /* 0x000fc800028e06f2 */
[----:B------:R0:W-:Y:S04]  /*f8c0*/  STL [R1+0x534], R235 ;  /* 0x000534eb01007387 */ /* 0x0001e80000100800 */
[----:B------:R-:W-:Y:S04]  /*f8d0*/  STL [R1+0x53c], R238 ;  /* 0x00053cee01007387 */ /* 0x000fe80000100800 */
[----:B0-----:R-:W3:Y:S04]  /*f8e0*/  LDL.LU R235, [R1+0x518] ;  /* 0x0005180001eb7983 */ /* 0x001ee80000300800 */
[----:B------:R-:W-:Y:S01]  /*f8f0*/  STL [R1+0x560], R243 ;  /* 0x000560f301007387 */ /* 0x000fe20000100800 */
[----:B------:R-:W-:Y:S01]  /*f900*/  IADD3 R229, P5, R6, R229, RZ ;  /* 0x000000e506e57210 */ /* 0x000fe20007fbe0ff */
[----:B------:R-:W-:-:S04]  /*f910*/  IMAD.X R247, R2, 0x1, R247, P6 ;  /* 0x0000000102f77824 */ /* 0x000fc800030e06f7 */
[----:B------:R0:W-:Y:S01]  /*f920*/  STL [R1+0x52c], R229 ;  /* 0x00052ce501007387 */ /* 0x0001e20000100800 */
[----:B------:R-:W-:-:S03]  /*f930*/  IADD3 R244, P6, R6, R244, RZ ;  /* 0x000000f406f47210 */ /* 0x000fc60007fde0ff */
[----:B0-----:R-:W4:Y:S01]  /*f940*/  LDL.LU R229, [R1+0x4ec] ;  /* 0x0004ec0001e57983 */ /* 0x001f220000300800 */
[----:B------:R-:W-:-:S03]  /*f950*/  IMAD.X R246, R2, 0x1, R246, P1 ;  /* 0x0000000102f67824 */ /* 0x000fc600008e06f6 */
[----:B------:R-:W-:Y:S04]  /*f960*/  STL [R1+0x558], R242 ;  /* 0x000558f201007387 */ /* 0x000fe80000100800 */
[----:B------:R-:W-:Y:S04]  /*f970*/  STL [R1+0x550], R247 ;  /* 0x000550f701007387 */ /* 0x000fe80000100800 */
[----:B------:R-:W-:Y:S01]  /*f980*/  STL [R1+0x524], R244 ;  /* 0x000524f401007387 */ /* 0x000fe20000100800 */
[----:B------:R-:W-:Y:S01]  /*f990*/  IMAD.X R239, R2, 0x1, R239, P2 ;  /* 0x0000000102ef7824 */ /* 0x000fe200010e06ef */
[----:B------:R-:W-:-:S04]  /*f9a0*/  IADD3 R245, P1, R6, R245, RZ ;  /* 0x000000f506f57210 */ /* 0x000fc80007f3e0ff */
[----:B------:R0:W-:Y:S01]  /*f9b0*/  STL [R1+0x540], R239 ;  /* 0x000540ef01007387 */ /* 0x0001e20000100800 */
[----:B------:R-:W-:Y:S01]  /*f9c0*/  IADD3 R249, P2, R6, R249, RZ ;  /* 0x000000f906f97210 */ /* 0x000fe20007f5e0ff */
[----:B------:R-:W-:Y:S02]  /*f9d0*/  IMAD.X R248, R2, 0x1, R248, P3 ;  /* 0x0000000102f87824 */ /* 0x000fe400018e06f8 */
[----:B------:R-:W-:Y:S04]  /*f9e0*/  STL [R1+0x548], R246 ;  /* 0x000548f601007387 */ /* 0x000fe80000100800 */
[----:B0-----:R-:W4:Y:S01]  /*f9f0*/  LDL.LU R239, [R1+0x510] ;  /* 0x0005100001ef7983 */ /* 0x001f220000300800 */
[----:B------:R-:W-:-:S03]  /*fa00*/  IADD3 R241, P3, R6, R241, RZ ;  /* 0x000000f106f17210 */ /* 0x000fc60007f7e0ff */
[----:B------:R-:W-:Y:S01]  /*fa10*/  STL [R1+0x51c], R245 ;  /* 0x00051cf501007387 */ /* 0x000fe20000100800 */
[----:B------:R-:W-:-:S03]  /*fa20*/  IMAD.X R251, R2, 0x1, R251, P4 ;  /* 0x0000000102fb7824 */ /* 0x000fc600020e06fb */
[----:B------:R0:W-:Y:S01]  /*fa30*/  STL [R1+0x50c], R241 ;  /* 0x00050cf101007387 */ /* 0x0001e20000100800 */
[----:B------:R-:W-:-:S03]  /*fa40*/  IADD3 R250, P4, R6, R250, RZ ;  /* 0x000000fa06fa7210 */ /* 0x000fc60007f9e0ff */
[----:B------:R-:W-:Y:S04]  /*fa50*/  STL [R1+0x514], R249 ;  /* 0x000514f901007387 */ /* 0x000fe80000100800 */
[----:B0-----:R-:W4:Y:S01]  /*fa60*/  LDL.LU R241, [R1+0x4e4] ;  /* 0x0004e40001f17983 */ /* 0x001f220000300800 */
[----:B------:R-:W-:-:S03]  /*fa70*/  IMAD.X R252, R2, 0x1, R252, P5 ;  /* 0x0000000102fc7824 */ /* 0x000fc600028e06fc */
[----:B------:R-:W-:Y:S04]  /*fa80*/  STL [R1+0x538], R248 ;  /* 0x000538f801007387 */ /* 0x000fe80000100800 */
[----:B------:R-:W-:Y:S01]  /*fa90*/  STL [R1+0x530], R251 ;  /* 0x000530fb01007387 */ /* 0x000fe20000100800 */
[----:B------:R-:W-:-:S03]  /*faa0*/  IADD3 R192, P5, R6, R192, RZ ;  /* 0x000000c006c07210 */ /* 0x000fc60007fbe0ff */
[----:B------:R-:W-:Y:S04]  /*fab0*/  STL [R1+0x504], R250 ;  /* 0x000504fa01007387 */ /* 0x000fe80000100800 */
[----:B------:R-:W4:Y:S01]  /*fac0*/  LDL.LU R223, [R1+0x508] ;  /* 0x0005080001df7983 */ /* 0x000f220000300800 */
[----:B------:R-:W-:-:S03]  /*fad0*/  IMAD.X R233, R2, 0x1, R233, P6 ;  /* 0x0000000102e97824 */ /* 0x000fc600030e06e9 */
[----:B------:R-:W-:Y:S04]  /*fae0*/  STL [R1+0x528], R252 ;  /* 0x000528fc01007387 */ /* 0x000fe80000100800 */
[----:B------:R-:W4:Y:S04]  /*faf0*/  LDL.LU R225, [R1+0x4dc] ;  /* 0x0004dc0001e17983 */ /* 0x000f280000300800 */
[----:B------:R-:W-:Y:S04]  /*fb00*/  STL [R1+0x4fc], R192 ;  /* 0x0004fcc001007387 */ /* 0x000fe80000100800 */
[----:B------:R-:W4:Y:S04]  /*fb10*/  LDL.LU R231, [R1+0x500] ;  /* 0x0005000001e77983 */ /* 0x000f280000300800 */
[----:B------:R0:W-:Y:S04]  /*fb20*/  STL [R1+0x520], R233 ;  /* 0x000520e901007387 */ /* 0x0001e80000100800 */
[----:B0-----:R-:W4:Y:S04]  /*fb30*/  LDL.LU R233, [R1+0x4d4] ;  /* 0x0004d40001e97983 */ /* 0x001f280000300800 */
[----:B------:R-:W4:Y:S04]  /*fb40*/  LDL.LU R227, [R1+0x4f8] ;  /* 0x0004f80001e37983 */ /* 0x000f280000300800 */
[----:B------:R-:W4:Y:S04]  /*fb50*/  LDL.LU R236, [R1+0x4cc] ;  /* 0x0004cc0001ec7983 */ /* 0x000f280000300800 */
[----:B------:R-:W4:Y:S01]  /*fb60*/  LDL.LU R234, [R1+0x4f0] ;  /* 0x0004f00001ea7983 */ /* 0x000f220000300800 */
[----:B--2---:R-:W-:-:S05]  /*fb70*/  IADD3 R237, P6, R6, R237, RZ ;  /* 0x000000ed06ed7210 */ /* 0x004fca0007fde0ff */
[----:B------:R0:W-:Y:S04]  /*fb80*/  STL [R1+0x4f4], R237 ;  /* 0x0004f4ed01007387 */ /* 0x0001e80000100800 */
[----:B------:R-:W2:Y:S04]  /*fb90*/  LDL.LU R240, [R1+0x4c4] ;  /* 0x0004c40001f07983 */ /* 0x000ea80000300800 */
[----:B0-----:R-:W2:Y:S04]  /*fba0*/  LDL.LU R237, [R1+0x4e8] ;  /* 0x0004e80001ed7983 */ /* 0x001ea80000300800 */
[----:B------:R-:W2:Y:S01]  /*fbb0*/  LDL.LU R238, [R1+0x4bc] ;  /* 0x0004bc0001ee7983 */ /* 0x000ea20000300800 */
[----:B---3--:R-:W-:-:S05]  /*fbc0*/  IMAD.X R235, R2, 0x1, R235, P1 ;  /* 0x0000000102eb7824 */ /* 0x008fca00008e06eb */
[----:B------:R0:W-:Y:S04]  /*fbd0*/  STL [R1+0x518], R235 ;  /* 0x000518eb01007387 */ /* 0x0001e80000100800 */
[----:B0-----:R-:W3:Y:S04]  /*fbe0*/  LDL.LU R235, [R1+0x4e0] ;  /* 0x0004e00001eb7983 */ /* 0x001ee80000300800 */
[----:B------:R-:W3:Y:S04]  /*fbf0*/  LDL.LU R243, [R1+0x4b4] ;  /* 0x0004b40001f37983 */ /* 0x000ee80000300800 */
[----:B------:R-:W3:Y:S01]  /*fc00*/  LDL.LU R242, [R1+0x4d8] ;  /* 0x0004d80001f27983 */ /* 0x000ee20000300800 */
[----:B----4-:R-:W-:-:S03]  /*fc10*/  IADD3 R229, P1, R6, R229, RZ ;  /* 0x000000e506e57210 */ /* 0x010fc60007f3e0ff */
[----:B------:R-:W4:Y:S04]  /*fc20*/  LDL.LU R247, [R1+0x4ac] ;  /* 0x0004ac0001f77983 */ /* 0x000f280000300800 */
[----:B------:R0:W-:Y:S04]  /*fc30*/  STL [R1+0x4ec], R229 ;  /* 0x0004ece501007387 */ /* 0x0001e80000100800 */
[----:B------:R-:W4:Y:S04]  /*fc40*/  LDL.LU R244, [R1+0x4d0] ;  /* 0x0004d00001f47983 */ /* 0x000f280000300800 */
[----:B------:R-:W4:Y:S04]  /*fc50*/  LDL.LU R246, [R1+0x4a4] ;  /* 0x0004a40001f67983 */ /* 0x000f280000300800 */
[----:B0-----:R-:W4:Y:S04]  /*fc60*/  LDL.LU R229, [R1+0x4c8] ;  /* 0x0004c80001e57983 */ /* 0x001f280000300800 */
[----:B------:R-:W4:Y:S04]  /*fc70*/  LDL.LU R245, [R1+0x49c] ;  /* 0x00049c0001f57983 */ /* 0x000f280000300800 */
[----:B------:R-:W4:Y:S01]  /*fc80*/  LDL.LU R249, [R1+0x4c0] ;  /* 0x0004c00001f97983 */ /* 0x000f220000300800 */
[----:B------:R-:W-:-:S05]  /*fc90*/  IMAD.X R239, R2, 0x1, R239, P2 ;  /* 0x0000000102ef7824 */ /* 0x000fca00010e06ef */
[----:B------:R0:W-:Y:S04]  /*fca0*/  STL [R1+0x510], R239 ;  /* 0x000510ef01007387 */ /* 0x0001e80000100800 */
[----:B0-----:R-:W4:Y:S04]  /*fcb0*/  LDL.LU R239, [R1+0x494] ;  /* 0x0004940001ef7983 */ /* 0x001f280000300800 */
[----:B------:R-:W4:Y:S01]  /*fcc0*/  LDL.LU R248, [R1+0x4b8] ;  /* 0x0004b80001f87983 */ /* 0x000f220000300800 */
[----:B------:R-:W-:-:S03]  /*fcd0*/  IADD3 R241, P2, R6, R241, RZ ;  /* 0x000000f106f17210 */ /* 0x000fc60007f5e0ff */
[----:B------:R-:W4:Y:S04]  /*fce0*/  LDL.LU R251, [R1+0x48c] ;  /* 0x00048c0001fb7983 */ /* 0x000f280000300800 */
[----:B------:R-:W4:Y:S04]  /*fcf0*/  LDL.LU R250, [R1+0x4b0] ;  /* 0x0004b00001fa7983 */ /* 0x000f280000300800 */
[----:B------:R0:W-:Y:S04]  /*fd00*/  STL [R1+0x4e4], R241 ;  /* 0x0004e4f101007387 */ /* 0x0001e80000100800 */
[----:B------:R-:W4:Y:S01]  /*fd10*/  LDL.LU R252, [R1+0x484] ;  /* 0x0004840001fc7983 */ /* 0x000f220000300800 */
[----:B------:R-:W-:-:S03]  /*fd20*/  IMAD.X R223, R2, 0x1, R223, P3 ;  /* 0x0000000102df7824 */ /* 0x000fc600018e06df */
[----:B------:R-:W4:Y:S04]  /*fd30*/  LDL.LU R192, [R1+0x4a8] ;  /* 0x0004a80001c07983 */ /* 0x000f280000300800 */
[----:B0-----:R-:W4:Y:S01]  /*fd40*/  LDL.LU R241, [R1+0x47c] ;  /* 0x00047c0001f17983 */ /* 0x001f220000300800 */
[----:B------:R-:W-:-:S03]  /*fd50*/  IADD3 R225, P3, R6, R225, RZ ;  /* 0x000000e106e17210 */ /* 0x000fc60007f7e0ff */
        /* <DEDUP_REMOVED lines=9> */
[----:B------:R-:W-:Y:S04]  /*fdf0*/  STL [R1+0x500], R231 ;  /* 0x000500e701007387 */ /* 0x000fe80000100800 */
[----:B------:R-:W-:Y:S04]  /*fe00*/  STL [R1+0x4f8], R227 ;  /* 0x0004f8e301007387 */ /* 0x000fe80000100800 */
[----:B------:R-:W-:Y:S01]  /*fe10*/  STL [R1+0x4cc], R236 ;  /* 0x0004ccec01007387 */ /* 0x000fe20000100800 */
[----:B--2---:R-:W-:-:S05]  /*fe20*/  IMAD.X R237, R2, 0x1, R237, P1 ;  /* 0x0000000102ed7824 */ /* 0x004fca00008e06ed */
[----:B------:R0:W-:Y:S04]  /*fe30*/  STL [R1+0x4e8], R237 ;  /* 0x0004e8ed01007387 */ /* 0x0001e80000100800 */
[----:B------:R-:W-:Y:S04]  /*fe40*/  STL [R1+0x4f0], R234 ;  /* 0x0004f0ea01007387 */ /* 0x000fe80000100800 */
[----:B0-----:R-:W2:Y:S01]  /*fe50*/  LDL.LU R237, [R1+0x474] ;  /* 0x0004740001ed7983 */ /* 0x001ea20000300800 */
[C---:B------:R-:W-:Y:S02]  /*fe60*/  IADD3 R240, P6, R6.reuse, R240, RZ ;  /* 0x000000f006f07210 */ /* 0x040fe40007fde0ff */
[----:B------:R-:W-:-:S03]  /*fe70*/  IADD3 R238, P1, R6, R238, RZ ;  /* 0x000000ee06ee7210 */ /* 0x000fc60007f3e0ff */
[----:B------:R-:W-:Y:S01]  /*fe80*/  STL [R1+0x4c4], R240 ;  /* 0x0004c4f001007387 */ /* 0x000fe20000100800 */
[----:B---3--:R-:W-:Y:S01]  /*fe90*/  IMAD.X R235, R2, 0x1, R235, P2 ;  /* 0x0000000102eb7824 */ /* 0x008fe200010e06eb */
[----:B------:R-:W-:-:S04]  /*fea0*/  IADD3 R243, P2, R6, R243, RZ ;  /* 0x000000f306f37210 */ /* 0x000fc80007f5e0ff */
[----:B------:R0:W-:Y:S01]  /*feb0*/  STL [R1+0x4e0], R235 ;  /* 0x0004e0eb01007387 */ /* 0x0001e20000100800 */
[----:B------:R-:W-:Y:S01]  /*fec0*/  IMAD.X R242, R2, 0x1, R242, P3 ;  /* 0x0000000102f27824 */ /* 0x000fe200018e06f2 */
[----:B----4-:R-:W-:Y:S02]  /*fed0*/  IADD3 R247, P3, R6, R247, RZ ;  /* 0x000000f706f77210 */ /* 0x010fe40007f7e0ff */
[----:B0-----:R-:W3:Y:S04]  /*fee0*/  LDL.LU R235, [R1+0x498] ;  /* 0x0004980001eb7983 */ /* 0x001ee80000300800 */
[----:B------:R-:W-:Y:S01]  /*fef0*/  STL [R1+0x4bc], R238 ;  /* 0x0004bcee01007387 */ /* 0x000fe20000100800 */
[----:B------:R-:W-:-:S03]  /*ff00*/  IMAD.X R244, R2, 0x1, R244, P4 ;  /* 0x0000000102f47824 */ /* 0x000fc600020e06f4 */
[----:B------:R-:W-:Y:S01]  /*ff10*/  STL [R1+0x4b4], R243 ;  /* 0x0004b4f301007387 */ /* 0x000fe20000100800 */
[----:B------:R-:W-:Y:S01]  /*ff20*/  IADD3 R246, P4, R6, R246, RZ ;  /* 0x000000f606f67210 */ /* 0x000fe20007f9e0ff */
[----:B------:R-:W-:Y:S02]  /*ff30*/  IMAD.X R229, R2, 0x1, R229, P5 ;  /* 0x0000000102e57824 */ /* 0x000fe400028e06e5 */
[----:B------:R-:W-:Y:S04]  /*ff40*/  STL [R1+0x4d8], R242 ;  /* 0x0004d8f201007387 */ /* 0x000fe80000100800 */
[----:B------:R-:W-:Y:S01]  /*ff50*/  STL [R1+0x4ac], R247 ;  /* 0x0004acf701007387 */ /* 0x000fe20000100800 */
[----:B------:R-:W-:Y:S01]  /*ff60*/  IADD3 R245, P5, R6, R245, RZ ;  /* 0x000000f506f57210 */ /* 0x000fe20007fbe0ff */
[----:B------:R-:W-:-:S02]  /*ff70*/  IMAD.X R249, R2, 0x1, R249, P6 ;  /* 0x0000000102f97824 */ /* 0x000fc400030e06f9 */
[----:B------:R0:W-:Y:S04]  /*ff80*/  STL [R1+0x4c8], R229 ;  /* 0x0004c8e501007387 */ /* 0x0001e80000100800 */
[----:B------:R-:W-:Y:S04]  /*ff90*/  STL [R1+0x4d0], R244 ;  /* 0x0004d0f401007387 */ /* 0x000fe80000100800 */
[----:B0-----:R-:W4:Y:S04]  /*ffa0*/  LDL.LU R229, [R1+0x46c] ;  /* 0x00046c0001e57983 */ /* 0x001f280000300800 */
[----:B------:R-:W-:Y:S01]  /*ffb0*/  STL [R1+0x4a4], R246 ;  /* 0x0004a4f601007387 */ /* 0x000fe20000100800 */
        /* <DEDUP_REMOVED lines=13> */
[----:B------:R-:W-:Y:S04]  /*10090*/  STL [R1+0x4b0], R250 ;  /* 0x0004b0fa01007387 */ /* 0x000fe80000100800 */
[----:B------:R-:W4:Y:S04]  /*100a0*/  LDL.LU R223, [R1+0x464] ;  /* 0x0004640001df7983 */ /* 0x000f280000300800 */
[----:B------:R-:W-:Y:S04]  /*100b0*/  STL [R1+0x484], R252 ;  /* 0x000484fc01007387 */ /* 0x000fe80000100800 */
[----:B------:R-:W4:Y:S04]  /*100c0*/  LDL.LU R225, [R1+0x488] ;  /* 0x0004880001e17983 */ /* 0x000f280000300800 */
[----:B------:R-:W-:Y:S04]  /*100d0*/  STL [R1+0x4a8], R192 ;  /* 0x0004a8c001007387 */ /* 0x000fe80000100800 */
[----:B------:R-:W4:Y:S04]  /*100e0*/  LDL.LU R231, [R1+0x45c] ;  /* 0x00045c0001e77983 */ /* 0x000f280000300800 */
[----:B------:R0:W-:Y:S04]  /*100f0*/  STL [R1+0x47c], R241 ;  /* 0x00047cf101007387 */ /* 0x0001e80000100800 */
[----:B0-----:R-:W4:Y:S01]  /*10100*/  LDL.LU R241, [R1+0x480] ;  /* 0x0004800001f17983 */ /* 0x001f220000300800 */
[----:B------:R-:W-:-:S03]  /*10110*/  IMAD.X R233, R2, 0x1, R233, P4 ;  /* 0x0000000102e97824 */ /* 0x000fc600020e06e9 */
[----:B------:R-:W4:Y:S04]  /*10120*/  LDL.LU R227, [R1+0x454] ;  /* 0x0004540001e37983 */ /* 0x000f280000300800 */
[----:B------:R-:W4:Y:S04]  /*10130*/  LDL.LU R236, [R1+0x478] ;  /* 0x0004780001ec7983 */ /* 0x000f280000300800 */
[----:B------:R-:W4:Y:S04]  /*10140*/  LDL.LU R234, [R1+0x44c] ;  /* 0x00044c0001ea7983 */ /* 0x000f280000300800 */
[----:B------:R0:W-:Y:S04]  /*10150*/  STL [R1+0x4a0], R233 ;  /* 0x0004a0e901007387 */ /* 0x0001e80000100800 */
[----:B------:R-:W4:Y:S04]  /*10160*/  LDL.LU R240, [R1+0x470] ;  /* 0x0004700001f07983 */ /* 0x000f280000300800 */
[----:B0-----:R-:W4:Y:S04]  /*10170*/  LDL.LU R233, [R1+0x444] ;  /* 0x0004440001e97983 */ /* 0x001f280000300800 */
[----:B------:R-:W4:Y:S01]  /*10180*/  LDL.LU R238, [R1+0x468] ;  /* 0x0004680001ee7983 */ /* 0x000f220000300800 */
[----:B--2---:R-:W-:-:S05]  /*10190*/  IADD3 R237, P4, R6, R237, RZ ;  /* 0x000000ed06ed7210 */ /* 0x004fca0007f9e0ff */
[----:B------:R0:W-:Y:S04]  /*101a0*/  STL [R1+0x474], R237 ;  /* 0x000474ed01007387 */ /* 0x0001e80000100800 */
[----:B0-----:R-:W2:Y:S04]  /*101b0*/  LDL.LU R237, [R1+0x43c] ;  /* 0x00043c0001ed7983 */ /* 0x001ea80000300800 */
[----:B------:R-:W2:Y:S04]  /*101c0*/  LDL.LU R243, [R1+0x460] ;  /* 0x0004600001f37983 */ /* 0x000ea80000300800 */
[----:B------:R-:W2:Y:S04]  /*101d0*/  LDL.LU R242, [R1+0x434] ;  /* 0x0004340001f27983 */ /* 0x000ea80000300800 */
[----:B------:R-:W2:Y:S01]  /*101e0*/  LDL.LU R247, [R1+0x458] ;  /* 0x0004580001f77983 */ /* 0x000ea20000300800 */
[----:B---3--:R-:W-:-:S05]  /*101f0*/  IMAD.X R235, R2, 0x1, R235, P5 ;  /* 0x0000000102eb7824 */ /* 0x008fca00028e06eb */
[----:B------:R0:W-:Y:S04]  /*10200*/  STL [R1+0x498], R235 ;  /* 0x000498eb01007387 */ /* 0x0001e80000100800 */
[----:B------:R-:W3:Y:S04]  /*10210*/  LDL.LU R244, [R1+0x42c] ;  /* 0x00042c0001f47983 */ /* 0x000ee80000300800 */
[----:B------:R-:W3:Y:S04]  /*10220*/  LDL.LU R246, [R1+0x450] ;  /* 0x0004500001f67983 */ /* 0x000ee80000300800 */
[----:B0-----:R-:W3:Y:S04]  /*10230*/  LDL.LU R235, [R1+0x424] ;  /* 0x0004240001eb7983 */ /* 0x001ee80000300800 */
[----:B------:R-:W3:Y:S04]  /*10240*/  LDL.LU R245, [R1+0x448] ;  /* 0x0004480001f57983 */ /* 0x000ee80000300800 */
[----:B------:R-:W3:Y:S01]  /*10250*/  LDL.LU R249, [R1+0x41c] ;  /* 0x00041c0001f97983 */ /* 0x000ee20000300800 */
[----:B----4-:R-:W-:-:S05]  /*10260*/  IADD3 R229, P5, R6, R229, RZ ;  /* 0x000000e506e57210 */ /* 0x010fca0007fbe0ff */
[----:B------:R0:W-:Y:S04]  /*10270*/  STL [R1+0x46c], R229 ;  /* 0x00046ce501007387 */ /* 0x0001e80000100800 */
[----:B0-----:R-:W4:Y:S04]  /*10280*/  LDL.LU R229, [R1+0x440] ;  /* 0x0004400001e57983 */ /* 0x001f280000300800 */
[----:B------:R-:W4:Y:S04]  /*10290*/  LDL.LU R248, [R1+0x414] ;  /* 0x0004140001f87983 */ /* 0x000f280000300800 */
[----:B------:R-:W4:Y:S01]  /*102a0*/  LDL.LU R251, [R1+0x438] ;  /* 0x0004380001fb7983 */ /* 0x000f220000300800 */
[----:B------:R-:W-:-:S03]  /*102b0*/  IMAD.X R239, R2, 0x1, R239, P6 ;  /* 0x0000000102ef7824 */ /* 0x000fc600030e06ef */
[----:B------:R-:W4:Y:S04]  /*102c0*/  LDL.LU R250, [R1+0x40c] ;  /* 0x00040c0001fa7983 */ /* 0x000f280000300800 */
[----:B------:R0:W-:Y:S04]  /*102d0*/  STL [R1+0x490], R239 ;  /* 0x000490ef01007387 */ /* 0x0001e80000100800 */
[----:B------:R-:W4:Y:S04]  /*102e0*/  LDL.LU R252, [R1+0x430] ;  /* 0x0004300001fc7983 */ /* 0x000f280000300800 */
[----:B------:R-:W4:Y:S04]  /*102f0*/  LDL.LU R192, [R1+0x404] ;  /* 0x0004040001c07983 */ /* 0x000f280000300800 */
[----:B0-----:R-:W4:Y:S01]  /*10300*/  LDL.LU R239, [R1+0x428] ;  /* 0x0004280001ef7983 */ /* 0x001f220000300800 */
[----:B------:R-:W-:-:S05]  /*10310*/  IADD3 R223, P6, R6, R223, RZ ;  /* 0x000000df06df7210 */ /* 0x000fca0007fde0ff */
[----:B------:R-:W-:Y:S01]  /*10320*/  STL [R1+0x464], R223 ;  /* 0x000464df01007387 */ /* 0x000fe20000100800 */
[----:B------:R-:W-:Y:S01]  /*10330*/  IMAD.X R225, R2, 0x1, R225, P1 ;  /* 0x0000000102e17824 */ /* 0x000fe200008e06e1 */
[----:B------:R-:W-:Y:S01]  /*10340*/  IADD3 R231, P1, R6, R231, RZ ;  /* 0x000000e706e77210 */ /* 0x000fe20007f3e0ff */
[----:B------:R-:W-:Y:S01]  /*10350*/  IMAD.X R241, R2, 0x1, R241, P2 ;  /* 0x0000000102f17824 */ /* 0x000fe200010e06f1 */
[----:B------:R-:W-:-:S04]  /*10360*/  IADD3 R227, P2, R6, R227, RZ ;  /* 0x000000e306e37210 */ /* 0x000fc80007f5e0ff */
[----:B------:R0:W-:Y:S01]  /*10370*/  STL [R1+0x480], R241 ;  /* 0x000480f101007387 */ /* 0x0001e20000100800 */
[----:B------:R-:W-:-:S03]  /*10380*/  IMAD.X R236, R2, 0x1, R236, P3 ;  /* 0x0000000102ec7824 */ /* 0x000fc600018e06ec */
[----:B------:R-:W-:Y:S01]  /*10390*/  STL [R1+0x488], R225 ;  /* 0x000488e101007387 */ /* 0x000fe20000100800 */
[----:B------:R-:W-:-:S03]  /*103a0*/  IADD3 R234, P3, R6, R234, RZ ;  /* 0x000000ea06ea7210 */ /* 0x000fc60007f7e0ff */
[----:B0-----:R-:W4:Y:S01]  /*103b0*/  LDL.LU R241, [R1+0x3fc] ;  /* 0x0003fc0001f17983 */ /* 0x001f220000300800 */
[----:B------:R-:W-:-:S03]  /*103c0*/  IMAD.X R240, R2, 0x1, R240, P4 ;  /* 0x0000000102f07824 */ /* 0x000fc600020e06f0 */
[----:B------:R-:W-:Y:S01]  /*103d0*/  STL [R1+0x45c], R231 ;  /* 0x00045ce701007387 */ /* 0x000fe20000100800 */
[----:B------:R-:W-:-:S03]  /*103e0*/  IADD3 R233, P4, R6, R233, RZ ;  /* 0x000000e906e97210 */ /* 0x000fc60007f9e0ff */
[----:B------:R-:W-:Y:S04]  /*103f0*/  STL [R1+0x454], R227 ;  /* 0x000454e301007387 */ /* 0x000fe80000100800 */
[----:B------:R-:W-:Y:S01]  /*10400*/  STL [R1+0x478], R236 ;  /* 0x000478ec01007387 */ /* 0x000fe20000100800 */
[----:B------:R-:W-:-:S03]  /*10410*/  IMAD.X R238, R2, 0x1, R238, P5 ;  /* 0x0000000102ee7824 */ /* 0x000fc600028e06ee */
[----:B------:R0:W-:Y:S04]  /*10420*/  STL [R1+0x444], R233 ;  /* 0x000444e901007387 */ /* 0x0001e80000100800 */
[----:B------:R-:W-:Y:S04]  /*10430*/  STL [R1+0x44c], R234 ;  /* 0x00044cea01007387 */ /* 0x000fe80000100800 */
[----:B0-----:R-:W4:Y:S04]  /*10440*/  LDL.LU R233, [R1+0x420] ;  /* 0x0004200001e97983 */ /* 0x001f280000300800 */
[----:B------:R-:W-:Y:S01]  /*10450*/  STL [R1+0x470], R240 ;  /* 0x000470f001007387 */ /* 0x000fe20000100800 */
[----:B--2---:R-:W-:-:S05]  /*10460*/  IADD3 R237, P5, R6, R237, RZ ;  /* 0x000000ed06ed7210 */ /* 0x004fca0007fbe0ff */
[----:B------:R0:W-:Y:S04]  /*10470*/  STL [R1+0x43c], R237 ;  /* 0x00043ced01007387 */ /* 0x0001e80000100800 */
[----:B0-----:R-:W2:Y:S01]  /*10480*/  LDL.LU R237, [R1+0x3f4] ;  /* 0x0003f40001ed7983 */ /* 0x001ea20000300800 */
[----:B------:R-:W-:Y:S01]  /*10490*/  IMAD.X R243, R2, 0x1, R243, P6 ;  /* 0x0000000102f37824 */ /* 0x000fe200030e06f3 */
[----:B------:R-:W-:Y:S01]  /*104a0*/  IADD3 R242, P6, R6, R242, RZ ;  /* 0x000000f206f27210 */ /* 0x000fe20007fde0ff */
[----:B------:R-:W-:Y:S01]  /*104b0*/  IMAD.X R247, R2, 0x1, R247, P1 ;  /* 0x0000000102f77824 */ /* 0x000fe200008e06f7 */
[----:B------:R-:W-:Y:S04]  /*104c0*/  STL [R1+0x468], R238 ;  /* 0x000468ee01007387 */ /* 0x000fe80000100800 */
[----:B------:R-:W-:Y:S04]  /*104d0*/  STL [R1+0x460], R243 ;  /* 0x000460f301007387 */ /* 0x000fe80000100800 */
[----:B------:R-:W-:Y:S04]  /*104e0*/  STL [R1+0x434], R242 ;  /* 0x000434f201007387 */ /* 0x000fe80000100800 */
[----:B------:R-:W-:Y:S01]  /*104f0*/  STL [R1+0x458], R247 ;  /* 0x000458f701007387 */ /* 0x000fe20000100800 */
[----:B---3--:R-:W-:Y:S01]  /*10500*/  IADD3 R244, P1, R6, R244, RZ ;  /* 0x000000f406f47210 */ /* 0x008fe20007f3e0ff */
[----:B------:R-:W-:Y:S01]  /*10510*/  IMAD.X R246, R2, 0x1, R246, P2 ;  /* 0x0000000102f67824 */ /* 0x000fe200010e06f6 */
[----:B------:R-:W-:Y:S01]  /*10520*/  IADD3 R235, P2, R6, R235, RZ ;  /* 0x000000eb06eb7210 */ /* 0x000fe20007f5e0ff */
[----:B------:R-:W-:-:S04]  /*10530*/  IMAD.X R245, R2, 0x1, R245, P3 ;  /* 0x0000000102f57824 */ /* 0x000fc800018e06f5 */
[----:B------:R0:W-:Y:S01]  /*10540*/  STL [R1+0x424], R235 ;  /* 0x000424eb01007387 */ /* 0x0001e20000100800 */
[----:B------:R-:W-:-:S03]  /*10550*/  IADD3 R249, P3, R6, R249, RZ ;  /* 0x000000f906f97210 */ /* 0x000fc60007f7e0ff */
[----:B------:R-:W-:Y:S04]  /*10560*/  STL [R1+0x42c], R244 ;  /* 0x00042cf401007387 */ /* 0x000fe80000100800 */
[----:B0-----:R-:W3:Y:S04]  /*10570*/  LDL.LU R235, [R1+0x418] ;  /* 0x0004180001eb7983 */ /* 0x001ee80000300800 */
[----:B------:R-:W-:Y:S01]  /*10580*/  STL [R1+0x450], R246 ;  /* 0x000450f601007387 */ /* 0x000fe20000100800 */
[----:B----4-:R-:W-:Y:S01]  /*10590*/  IMAD.X R229, R2, 0x1, R229, P4 ;  /* 0x0000000102e57824 */ /* 0x010fe200020e06e5 */
[----:B------:R-:W-:-:S04]  /*105a0*/  IADD3 R248, P4, R6, R248, RZ ;  /* 0x000000f806f87210 */ /* 0x000fc80007f9e0ff */
[----:B------:R0:W-:Y:S01]  /*105b0*/  STL [R1+0x440], R229 ;  /* 0x000440e501007387 */ /* 0x0001e20000100800 */
[----:B------:R-:W-:-:S03]  /*105c0*/  IMAD.X R251, R2, 0x1, R251, P5 ;  /* 0x0000000102fb7824 */ /* 0x000fc600028e06fb */
[----:B------:R-:W-:Y:S01]  /*105d0*/  STL [R1+0x448], R245 ;  /* 0x000448f501007387 */ /* 0x000fe20000100800 */
[----:B------:R-:W-:-:S03]  /*105e0*/  IADD3 R250, P5, R6, R250, RZ ;  /* 0x000000fa06fa7210 */ /* 0x000fc60007fbe0ff */
[----:B0-----:R-:W4:Y:S04]  /*105f0*/  LDL.LU R229, [R1+0x3e4] ;  /* 0x0003e40001e57983 */ /* 0x001f280000300800 */
[----:B------:R-:W-:Y:S01]  /*10600*/  STL [R1+0x41c], R249 ;  /* 0x00041cf901007387 */ /* 0x000fe20000100800 */
[----:B------:R-:W-:-:S03]  /*10610*/  IMAD.X R252, R2, 0x1, R252, P6 ;  /* 0x0000000102fc7824 */ /* 0x000fc600030e06fc */
[----:B------:R-:W-:Y:S01]  /*10620*/  STL [R1+0x414], R248 ;  /* 0x000414f801007387 */ /* 0x000fe20000100800 */
[----:B------:R-:W-:-:S03]  /*10630*/  IADD3 R192, P6, R6, R192, RZ ;  /* 0x000000c006c07210 */ /* 0x000fc60007fde0ff */
[----:B------:R-:W-:Y:S01]  /*10640*/  STL [R1+0x438], R251 ;  /* 0x000438fb01007387 */ /* 0x000fe20000100800 */
[----:B------:R-:W-:-:S03]  /*10650*/  IMAD.X R239, R2, 0x1, R239, P1 ;  /* 0x0000000102ef7824 */ /* 0x000fc600008e06ef */
[----:B------:R-:W-:Y:S04]  /*10660*/  STL [R1+0x40c], R250 ;  /* 0x00040cfa01007387 */ /* 0x000fe80000100800 */
[----:B------:R-:W4:Y:S04]  /*10670*/  LDL.LU R223, [R1+0x410] ;  /* 0x0004100001df7983 */ /* 0x000f280000300800 */
[----:B------:R-:W-:Y:S04]  /*10680*/  STL [R1+0x430], R252 ;  /* 0x000430fc01007387 */ /* 0x000fe80000100800 */
[----:B------:R-:W4:Y:S04]  /*10690*/  LDL.LU R225, [R1+0x3dc] ;  /* 0x0003dc0001e17983 */ /* 0x000f280000300800 */
[----:B------:R-:W-:Y:S04]  /*106a0*/  STL [R1+0x404], R192 ;  /* 0x000404c001007387 */ /* 0x000fe80000100800 */
[----:B------:R-:W4:Y:S04]  /*106b0*/  LDL.LU R231, [R1+0x408] ;  /* 0x0004080001e77983 */ /* 0x000f280000300800 */
[----:B------:R0:W-:Y:S04]  /*106c0*/  STL [R1+0x428], R239 ;  /* 0x000428ef01007387 */ /* 0x0001e80000100800 */
[----:B0-----:R-:W4:Y:S04]  /*106d0*/  LDL.LU R239, [R1+0x3d4] ;  /* 0x0003d40001ef7983 */ /* 0x001f280000300800 */
[----:B------:R-:W4:Y:S04]  /*106e0*/  LDL.LU R227, [R1+0x400] ;  /* 0x0004000001e37983 */ /* 0x000f280000300800 */
[----:B------:R-:W4:Y:S01]  /*106f0*/  LDL.LU R236, [R1+0x3cc] ;  /* 0x0003cc0001ec7983 */ /* 0x000f220000300800 */
[----:B------:R-:W-:-:S03]  /*10700*/  IADD3 R241, P1, R6, R241, RZ ;  /* 0x000000f106f17210 */ /* 0x000fc60007f3e0ff */
[----:B------:R-:W4:Y:S04]  /*10710*/  LDL.LU R234, [R1+0x3f8] ;  /* 0x0003f80001ea7983 */ /* 0x000f280000300800 */
[----:B------:R0:W-:Y:S04]  /*10720*/  STL [R1+0x3fc], R241 ;  /* 0x0003fcf101007387 */ /* 0x0001e80000100800 */
[----:B------:R-:W4:Y:S04]  /*10730*/  LDL.LU R240, [R1+0x3c4] ;  /* 0x0003c40001f07983 */ /* 0x000f280000300800 */
[----:B0-----:R-:W4:Y:S04]  /*10740*/  LDL.LU R241, [R1+0x3f0] ;  /* 0x0003f00001f17983 */ /* 0x001f280000300800 */
[----:B------:R-:W4:Y:S01]  /*10750*/  LDL.LU R238, [R1+0x3bc] ;  /* 0x0003bc0001ee7983 */ /* 0x000f220000300800 */
[----:B------:R-:W-:-:S05]  /*10760*/  IMAD.X R233, R2, 0x1, R233, P2 ;  /* 0x0000000102e97824 */ /* 0x000fca00010e06e9 */
        /* <DEDUP_REMOVED lines=8> */
[----:B------:R-:W2:Y:S04]  /*107f0*/  LDL.LU R246, [R1+0x3a4] ;  /* 0x0003a40001f67983 */ /* 0x000ea80000300800 */
[----:B0-----:R-:W2:Y:S04]  /*10800*/  LDL.LU R237, [R1+0x3c8] ;  /* 0x0003c80001ed7983 */ /* 0x001ea80000300800 */
[----:B------:R-:W2:Y:S04]  /*10810*/  LDL.LU R245, [R1+0x39c] ;  /* 0x00039c0001f57983 */ /* 0x000ea80000300800 */
[----:B------:R-:W2:Y:S01]  /*10820*/  LDL.LU R249, [R1+0x3c0] ;  /* 0x0003c00001f97983 */ /* 0x000ea20000300800 */
[----:B---3--:R-:W-:-:S05]  /*10830*/  IMAD.X R235, R2, 0x1, R235, P3 ;  /* 0x0000000102eb7824 */ /* 0x008fca00018e06eb */
[----:B------:R0:W-:Y:S04]  /*10840*/  STL [R1+0x418], R235 ;  /* 0x000418eb01007387 */ /* 0x0001e80000100800 */
[----:B0-----:R-:W3:Y:S04]  /*10850*/  LDL.LU R235, [R1+0x394] ;  /* 0x0003940001eb7983 */ /* 0x001ee80000300800 */
[----:B------:R-:W3:Y:S04]  /*10860*/  LDL.LU R248, [R1+0x3b8] ;  /* 0x0003b80001f87983 */ /* 0x000ee80000300800 */
[----:B------:R-:W3:Y:S04]  /*10870*/  LDL.LU R251, [R1+0x38c] ;  /* 0x00038c0001fb7983 */ /* 0x000ee80000300800 */
[----:B------:R-:W3:Y:S01]  /*10880*/  LDL.LU R250, [R1+0x3b0] ;  /* 0x0003b00001fa7983 */ /* 0x000ee20000300800 */
[----:B----4-:R-:W-:-:S05]  /*10890*/  IADD3 R229, P3, R6, R229, RZ ;  /* 0x000000e506e57210 */ /* 0x010fca0007f7e0ff */
[----:B------:R0:W-:Y:S04]  /*108a0*/  STL [R1+0x3e4], R229 ;  /* 0x0003e4e501007387 */ /* 0x0001e80000100800 */
[----:B------:R-:W4:Y:S04]  /*108b0*/  LDL.LU R252, [R1+0x384] ;  /* 0x0003840001fc7983 */ /* 0x000f280000300800 */
[----:B------:R-:W4:Y:S04]  /*108c0*/  LDL.LU R192, [R1+0x3a8] ;  /* 0x0003a80001c07983 */ /* 0x000f280000300800 */
[----:B0-----:R-:W4:Y:S01]  /*108d0*/  LDL.LU R229, [R1+0x37c] ;  /* 0x00037c0001e57983 */ /* 0x001f220000300800 */
[----:B------:R-:W-:-:S05]  /*108e0*/  IMAD.X R223, R2, 0x1, R223, P4 ;  /* 0x0000000102df7824 */ /* 0x000fca00020e06df */
[----:B------:R-:W-:Y:S01]  /*108f0*/  STL [R1+0x410], R223 ;  /* 0x000410df01007387 */ /* 0x000fe20000100800 */
[----:B------:R-:W-:Y:S01]  /*10900*/  IADD3 R225, P4, R6, R225, RZ ;  /* 0x000000e106e17210 */ /* 0x000fe20007f9e0ff */
        /* <DEDUP_REMOVED lines=12> */
[----:B------:R-:W-:Y:S04]  /*109d0*/  STL [R1+0x3cc], R236 ;  /* 0x0003ccec01007387 */ /* 0x000fe80000100800 */
[----:B------:R0:W-:Y:S04]  /*109e0*/  STL [R1+0x3f0], R241 ;  /* 0x0003f0f101007387 */ /* 0x0001e80000100800 */
[----:B------:R-:W-:Y:S01]  /*109f0*/  STL [R1+0x3f8], R234 ;  /* 0x0003f8ea01007387 */ /* 0x000fe20000100800 */
[----:B------:R-:W-:-:S03]  /*10a00*/  IADD3 R238, P2, R6, R238, RZ ;  /* 0x000000ee06ee7210 */ /* 0x000fc60007f5e0ff */
[----:B0-----:R-:W4:Y:S04]  /*10a10*/  LDL.LU R241, [R1+0x374] ;  /* 0x0003740001f17983 */ /* 0x001f280000300800 */
[----:B------:R-:W-:Y:S01]  /*10a20*/  STL [R1+0x3c4], R240 ;  /* 0x0003c4f001007387 */ /* 0x000fe20000100800 */
[----:B------:R-:W-:Y:S01]  /*10a30*/  IMAD.X R233, R2, 0x1, R233, P3 ;  /* 0x0000000102e97824 */ /* 0x000fe200018e06e9 */
[----:B------:R-:W-:-:S04]  /*10a40*/  IADD3 R243, P3, R6, R243, RZ ;  /* 0x000000f306f37210 */ /* 0x000fc80007f7e0ff */
[----:B------:R0:W-:Y:S01]  /*10a50*/  STL [R1+0x3e0], R233 ;  /* 0x0003e0e901007387 */ /* 0x0001e20000100800 */
[----:B------:R-:W-:Y:S01]  /*10a60*/  IMAD.X R242, R2, 0x1, R242, P4 ;  /* 0x0000000102f27824 */ /* 0x000fe200020e06f2 */
[----:B------:R-:W-:Y:S02]  /*10a70*/  IADD3 R247, P4, R6, R247, RZ ;  /* 0x000000f706f77210 */ /* 0x000fe40007f9e0ff */
[----:B0-----:R-:W4:Y:S04]  /*10a80*/  LDL.LU R233, [R1+0x398] ;  /* 0x0003980001e97983 */ /* 0x001f280000300800 */
[----:B------:R-:W-:Y:S04]  /*10a90*/  STL [R1+0x3bc], R238 ;  /* 0x0003bcee01007387 */ /* 0x000fe80000100800 */
[----:B------:R-:W-:Y:S04]  /*10aa0*/  STL [R1+0x3b4], R243 ;  /* 0x0003b4f301007387 */ /* 0x000fe80000100800 */
[----:B------:R-:W-:Y:S04]  /*10ab0*/  STL [R1+0x3d8], R242 ;  /* 0x0003d8f201007387 */ /* 0x000fe80000100800 */
[----:B------:R-:W-:Y:S01]  /*10ac0*/  STL [R1+0x3ac], R247 ;  /* 0x0003acf701007387 */ /* 0x000fe20000100800 */
[----:B--2---:R-:W-:-:S02]  /*10ad0*/  IMAD.X R244, R2, 0x1, R244, P5 ;  /* 0x0000000102f47824 */ /* 0x004fc400028e06f4 */
[----:B------:R-:W-:-:S05]  /*10ae0*/  IMAD.X R237, R2, 0x1, R237, P6 ;  /* 0x0000000102ed7824 */ /* 0x000fca00030e06ed */
[----:B------:R0:W-:Y:S04]  /*10af0*/  STL [R1+0x3c8], R237 ;  /* 0x0003c8ed01007387 */ /* 0x0001e80000100800 */
[----:B------:R-:W-:Y:S04]  /*10b00*/  STL [R1+0x3d0], R244 ;  /* 0x0003d0f401007387 */ /* 0x000fe80000100800 */
[----:B0-----:R-:W2:Y:S01]  /*10b10*/  LDL.LU R237, [R1+0x36c] ;  /* 0x00036c0001ed7983 */ /* 0x001ea20000300800 */
[----:B------:R-:W-:Y:S01]  /*10b20*/  IADD3 R246, P5, R6, R246, RZ ;  /* 0x000000f606f67210 */ /* 0x000fe20007fbe0ff */
[----:B------:R-:W-:Y:S01]  /*10b30*/  IMAD.X R249, R2, 0x1, R249, P1 ;  /* 0x0000000102f97824 */ /* 0x000fe200008e06f9 */
[----:B------:R-:W-:-:S03]  /*10b40*/  IADD3 R245, P6, R6, R245, RZ ;  /* 0x000000f506f57210 */ /* 0x000fc60007fde0ff */
[----:B------:R-:W-:Y:S01]  /*10b50*/  STL [R1+0x3a4], R246 ;  /* 0x0003a4f601007387 */ /* 0x000fe20000100800 */
[----:B---3--:R-:W-:Y:S01]  /*10b60*/  IADD3 R235, P1, R6, R235, RZ ;  /* 0x000000eb06eb7210 */ /* 0x008fe20007f3e0ff */
[----:B------:R-:W-:-:S04]  /*10b70*/  IMAD.X R248, R2, 0x1, R248, P2 ;  /* 0x0000000102f87824 */ /* 0x000fc800010e06f8 */
[----:B------:R0:W-:Y:S01]  /*10b80*/  STL [R1+0x394], R235 ;  /* 0x000394eb01007387 */ /* 0x0001e20000100800 */
[----:B------:R-:W-:-:S03]  /*10b90*/  IADD3 R251, P2, R6, R251, RZ ;  /* 0x000000fb06fb7210 */ /* 0x000fc60007f5e0ff */
[----:B------:R-:W-:Y:S01]  /*10ba0*/  STL [R1+0x39c], R245 ;  /* 0x00039cf501007387 */ /* 0x000fe20000100800 */
[----:B------:R-:W-:-:S03]  /*10bb0*/  IMAD.X R250, R2, 0x1, R250, P3 ;  /* 0x0000000102fa7824 */ /* 0x000fc600018e06fa */
[----:B0-----:R-:W3:Y:S04]  /*10bc0*/  LDL.LU R235, [R1+0x390] ;  /* 0x0003900001eb7983 */ /* 0x001ee80000300800 */
[----:B------:R-:W-:Y:S04]  /*10bd0*/  STL [R1+0x3c0], R249 ;  /* 0x0003c0f901007387 */ /* 0x000fe80000100800 */
[----:B------:R-:W-:Y:S01]  /*10be0*/  STL [R1+0x3b8], R248 ;  /* 0x0003b8f801007387 */ /* 0x000fe20000100800 */
[----:B----4-:R-:W-:-:S03]  /*10bf0*/  IADD3 R252, P3, R6, R252, RZ ;  /* 0x000000fc06fc7210 */ /* 0x010fc60007f7e0ff */
[----:B------:R-:W-:Y:S01]  /*10c00*/  STL [R1+0x38c], R251 ;  /* 0x00038cfb01007387 */ /* 0x000fe20000100800 */
[----:B------:R-:W-:-:S03]  /*10c10*/  IMAD.X R192, R2, 0x1, R192, P4 ;  /* 0x0000000102c07824 */ /* 0x000fc600020e06c0 */
[----:B------:R-:W-:Y:S01]  /*10c20*/  STL [R1+0x3b0], R250 ;  /* 0x0003b0fa01007387 */ /* 0x000fe20000100800 */
[----:B------:R-:W-:-:S03]  /*10c30*/  IADD3 R229, P4, R6, R229, RZ ;  /* 0x000000e506e57210 */ /* 0x000fc60007f9e0ff */
[----:B------:R-:W4:Y:S04]  /*10c40*/  LDL.LU R223, [R1+0x364] ;  /* 0x0003640001df7983 */ /* 0x000f280000300800 */
[----:B------:R-:W-:Y:S04]  /*10c50*/  STL [R1+0x384], R252 ;  /* 0x000384fc01007387 */ /* 0x000fe80000100800 */
[----:B------:R-:W4:Y:S04]  /*10c60*/  LDL.LU R225, [R1+0x388] ;  /* 0x0003880001e17983 */ /* 0x000f280000300800 */
[----:B------:R-:W-:Y:S04]  /*10c70*/  STL [R1+0x3a8], R192 ;  /* 0x0003a8c001007387 */ /* 0x000fe80000100800 */
[----:B------:R-:W4:Y:S04]  /*10c80*/  LDL.LU R231, [R1+0x35c] ;  /* 0x00035c0001e77983 */ /* 0x000f280000300800 */
[----:B------:R-:W-:Y:S04]  /*10c90*/  STL [R1+0x37c], R229 ;  /* 0x00037ce501007387 */ /* 0x000fe80000100800 */
[----:B------:R-:W4:Y:S04]  /*10ca0*/  LDL.LU R227, [R1+0x380] ;  /* 0x0003800001e37983 */ /* 0x000f280000300800 */
[----:B------:R-:W4:Y:S04]  /*10cb0*/  LDL.LU R236, [R1+0x354] ;  /* 0x0003540001ec7983 */ /* 0x000f280000300800 */
[----:B------:R-:W4:Y:S01]  /*10cc0*/  LDL.LU R234, [R1+0x378] ;  /* 0x0003780001ea7983 */ /* 0x000f220000300800 */
[----:B------:R-:W-:-:S05]  /*10cd0*/  IMAD.X R239, R2, 0x1, R239, P5 ;  /* 0x0000000102ef7824 */ /* 0x000fca00028e06ef */
[----:B------:R0:W-:Y:S04]  /*10ce0*/  STL [R1+0x3a0], R239 ;  /* 0x0003a0ef01007387 */ /* 0x0001e80000100800 */
[----:B------:R-:W4:Y:S04]  /*10cf0*/  LDL.LU R240, [R1+0x34c] ;  /* 0x00034c0001f07983 */ /* 0x000f280000300800 */
[----:B0-----:R-:W4:Y:S04]  /*10d00*/  LDL.LU R239, [R1+0x370] ;  /* 0x0003700001ef7983 */ /* 0x001f280000300800 */
[----:B------:R-:W4:Y:S01]  /*10d10*/  LDL.LU R238, [R1+0x344] ;  /* 0x0003440001ee7983 */ /* 0x000f220000300800 */
[----:B------:R-:W-:-:S05]  /*10d20*/  IADD3 R241, P5, R6, R241, RZ ;  /* 0x000000f106f17210 */ /* 0x000fca0007fbe0ff */
[----:B------:R0:W-:Y:S04]  /*10d30*/  STL [R1+0x374], R241 ;  /* 0x000374f101007387 */ /* 0x0001e80000100800 */
[----:B0-----:R-:W4:Y:S04]  /*10d40*/  LDL.LU R241, [R1+0x368] ;  /* 0x0003680001f17983 */ /* 0x001f280000300800 */
[----:B------:R-:W4:Y:S04]  /*10d50*/  LDL.LU R243, [R1+0x33c] ;  /* 0x00033c0001f37983 */ /* 0x000f280000300800 */
[----:B------:R-:W4:Y:S04]  /*10d60*/  LDL.LU R242, [R1+0x360] ;  /* 0x0003600001f27983 */ /* 0x000f280000300800 */
[----:B------:R-:W4:Y:S01]  /*10d70*/  LDL.LU R247, [R1+0x334] ;  /* 0x0003340001f77983 */ /* 0x000f220000300800 */
[----:B------:R-:W-:-:S05]  /*10d80*/  IMAD.X R233, R2, 0x1, R233, P6 ;  /* 0x0000000102e97824 */ /* 0x000fca00030e06e9 */
[----:B------:R0:W-:Y:S04]  /*10d90*/  STL [R1+0x398], R233 ;  /* 0x000398e901007387 */ /* 0x0001e80000100800 */
[----:B------:R-:W4:Y:S04]  /*10da0*/  LDL.LU R244, [R1+0x358] ;  /* 0x0003580001f47983 */ /* 0x000f280000300800 */
[----:B------:R-:W4:Y:S04]  /*10db0*/  LDL.LU R246, [R1+0x32c] ;  /* 0x00032c0001f67983 */ /* 0x000f280000300800 */
[----:B0-----:R-:W4:Y:S04]  /*10dc0*/  LDL.LU R233, [R1+0x350] ;  /* 0x0003500001e97983 */ /* 0x001f280000300800 */
[----:B------:R-:W4:Y:S04]  /*10dd0*/  LDL.LU R245, [R1+0x324] ;  /* 0x0003240001f57983 */ /* 0x000f280000300800 */
        /* <DEDUP_REMOVED lines=11> */
[----:B------:R-:W3:Y:S01]  /*10e90*/  LDL.LU R229, [R1+0x304] ;  /* 0x0003040001e57983 */ /* 0x000ee20000300800 */
[----:B----4-:R-:W-:-:S03]  /*10ea0*/  IADD3 R223, P1, R6, R223, RZ ;  /* 0x000000df06df7210 */ /* 0x010fc60007f3e0ff */
[----:B0-----:R-:W4:Y:S01]  /*10eb0*/  LDL.LU R235, [R1+0x328] ;  /* 0x0003280001eb7983 */ /* 0x001f220000300800 */
[----:B------:R-:W-:-:S03]  /*10ec0*/  IMAD.X R225, R2, 0x1, R225, P2 ;  /* 0x0000000102e17824 */ /* 0x000fc600010e06e1 */
[----:B------:R-:W-:Y:S01]  /*10ed0*/  STL [R1+0x364], R223 ;  /* 0x000364df01007387 */ /* 0x000fe20000100800 */
[----:B------:R-:W-:-:S03]  /*10ee0*/  IADD3 R231, P2, R6, R231, RZ ;  /* 0x000000e706e77210 */ /* 0x000fc60007f5e0ff */
[----:B------:R-:W-:Y:S01]  /*10ef0*/  STL [R1+0x388], R225 ;  /* 0x000388e101007387 */ /* 0x000fe20000100800 */
[----:B------:R-:W-:-:S03]  /*10f00*/  IMAD.X R227, R2, 0x1, R227, P3 ;  /* 0x0000000102e37824 */ /* 0x000fc600018e06e3 */
[----:B------:R-:W-:Y:S01]  /*10f10*/  STL [R1+0x35c], R231 ;  /* 0x00035ce701007387 */ /* 0x000fe20000100800 */
[----:B------:R-:W-:-:S03]  /*10f20*/  IADD3 R236, P3, R6, R236, RZ ;  /* 0x000000ec06ec7210 */ /* 0x000fc60007f7e0ff */
[----:B------:R-:W-:Y:S01]  /*10f30*/  STL [R1+0x380], R227 ;  /* 0x000380e301007387 */ /* 0x000fe20000100800 */
[----:B------:R-:W-:-:S03]  /*10f40*/  IMAD.X R234, R2, 0x1, R234, P4 ;  /* 0x0000000102ea7824 */ /* 0x000fc600020e06ea */
[----:B------:R-:W-:Y:S01]  /*10f50*/  STL [R1+0x354], R236 ;  /* 0x000354ec01007387 */ /* 0x000fe20000100800 */
[----:B------:R-:W-:Y:S01]  /*10f60*/  IADD3 R240, P4, R6, R240, RZ ;  /* 0x000000f006f07210 */ /* 0x000fe20007f9e0ff */
[----:B------:R-:W-:-:S05]  /*10f70*/  IMAD.X R239, R2, 0x1, R239, P5 ;  /* 0x0000000102ef7824 */ /* 0x000fca00028e06ef */
[----:B------:R0:W-:Y:S01]  /*10f80*/  STL [R1+0x370], R239 ;  /* 0x000370ef01007387 */ /* 0x0001e20000100800 */
[----:B------:R-:W-:-:S03]  /*10f90*/  IADD3 R238, P5, R6, R238, RZ ;  /* 0x000000ee06ee7210 */ /* 0x000fc60007fbe0ff */
[----:B------:R-:W-:Y:S04]  /*10fa0*/  STL [R1+0x378], R234 ;  /* 0x000378ea01007387 */ /* 0x000fe80000100800 */
        /* <DEDUP_REMOVED lines=9> */
[----:B------:R-:W-:Y:S01]  /*11040*/  STL [R1+0x33c], R243 ;  /* 0x00033cf301007387 */ /* 0x000fe20000100800 */
[----:B------:R-:W-:-:S03]  /*11050*/  IMAD.X R244, R2, 0x1, R244, P2 ;  /* 0x0000000102f47824 */ /* 0x000fc600010e06f4 */
[----:B------:R-:W-:Y:S01]  /*11060*/  STL [R1+0x360], R242 ;  /* 0x000360f201007387 */ /* 0x000fe20000100800 */
[----:B------:R-:W-:-:S03]  /*11070*/  IMAD.X R233, R2, 0x1, R233, P3 ;  /* 0x0000000102e97824 */ /* 0x000fc600018e06e9 */
[----:B------:R-:W-:Y:S01]  /*11080*/  STL [R1+0x334], R247 ;  /* 0x000334f701007387 */ /* 0x000fe20000100800 */
[----:B------:R-:W-:-:S03]  /*11090*/  IADD3 R246, P2, R6, R246, RZ ;  /* 0x000000f606f67210 */ /* 0x000fc60007f5e0ff */
[----:B------:R0:W-:Y:S01]  /*110a0*/  STL [R1+0x350], R233 ;  /* 0x000350e901007387 */ /* 0x0001e20000100800 */
[----:B------:R-:W-:Y:S01]  /*110b0*/  IADD3 R245, P3, R6, R245, RZ ;  /* 0x000000f506f57210 */ /* 0x000fe20007f7e0ff */
[----:B------:R-:W-:Y:S02]  /*110c0*/  IMAD.X R249, R2, 0x1, R249, P4 ;  /* 0x0000000102f97824 */ /* 0x000fe400020e06f9 */
[----:B------:R-:W-:Y:S04]  /*110d0*/  STL [R1+0x358], R244 ;  /* 0x000358f401007387 */ /* 0x000fe80000100800 */
[----:B0-----:R-:W4:Y:S04]  /*110e0*/  LDL.LU R233, [R1+0x2f4] ;  /* 0x0002f40001e97983 */ /* 0x001f280000300800 */
[----:B------:R-:W-:Y:S01]  /*110f0*/  STL [R1+0x32c], R246 ;  /* 0x00032cf601007387 */ /* 0x000fe20000100800 */
[----:B--2---:R-:W-:-:S05]  /*11100*/  IADD3 R237, P4, R6, R237, RZ ;  /* 0x000000ed06ed7210 */ /* 0x004fca0007f9e0ff */
[----:B------:R0:W-:Y:S04]  /*11110*/  STL [R1+0x31c], R237 ;  /* 0x00031ced01007387 */ /* 0x0001e80000100800 */
[----:B------:R-:W-:Y:S04]  /*11120*/  STL [R1+0x324], R245 ;  /* 0x000324f501007387 */ /* 0x000fe80000100800 */
        /* <DEDUP_REMOVED lines=9> */
[----:B------:R-:W-:-:S04]  /*111c0*/  IMAD.X R192, R2, 0x1, R192, P1 ;  /* 0x0000000102c07824 */ /* 0x000fc800008e06c0 */
[----:B------:R-:W-:Y:S01]  /*111d0*/  STL [R1+0x30c], R252 ;  /* 0x00030cfc01007387 */ /* 0x000fe20000100800 */
[----:B------:R-:W-:-:S03]  /*111e0*/  IADD3 R229, P1, R6, R229, RZ ;  /* 0x000000e506e57210 */ /* 0x000fc60007f3e0ff */
[----:B------:R-:W3:Y:S01]  /*111f0*/  LDL.LU R191, [R1+0x2ec] ;  /* 0x0002ec0001bf7983 */ /* 0x000ee20000300800 */
[----:B----4-:R-:W-:-:S03]  /*11200*/  IMAD.X R235, R2, 0x1, R235, P2 ;  /* 0x0000000102eb7824 */ /* 0x010fc600010e06eb */
[----:B------:R-:W-:Y:S04]  /*11210*/  STL [R1+0x330], R192 ;  /* 0x000330c001007387 */ /* 0x000fe80000100800 */
[----:B------:R-:W4:Y:S04]  /*11220*/  LDL.LU R223, [R1+0x310] ;  /* 0x0003100001df7983 */ /* 0x000f280000300800 */
[----:B------:R-:W-:Y:S04]  /*11230*/  STL [R1+0x304], R229 ;  /* 0x000304e501007387 */ /* 0x000fe80000100800 */
[----:B------:R-:W4:Y:S04]  /*11240*/  LDL.LU R225, [R1+0x2e4] ;  /* 0x0002e40001e17983 */ /* 0x000f280000300800 */
[----:B------:R0:W-:Y:S04]  /*11250*/  STL [R1+0x328], R235 ;  /* 0x000328eb01007387 */ /* 0x0001e80000100800 */
[----:B------:R-:W4:Y:S04]  /*11260*/  LDL.LU R231, [R1+0x308] ;  /* 0x0003080001e77983 */ /* 0x000f280000300800 */
[----:B------:R-:W4:Y:S04]  /*11270*/  LDL.LU R227, [R1+0x2dc] ;  /* 0x0002dc0001e37983 */ /* 0x000f280000300800 */
[----:B------:R-:W4:Y:S04]  /*11280*/  LDL.LU R236, [R1+0x300] ;  /* 0x0003000001ec7983 */ /* 0x000f280000300800 */
[----:B------:R-:W4:Y:S04]  /*11290*/  LDL.LU R234, [R1+0x2d4] ;  /* 0x0002d40001ea7983 */ /* 0x000f280000300800 */
[----:B------:R-:W4:Y:S04]  /*112a0*/  LDL.LU R240, [R1+0x2f8] ;  /* 0x0002f80001f07983 */ /* 0x000f280000300800 */
[----:B0-----:R-:W4:Y:S04]  /*112b0*/  LDL.LU R235, [R1+0x2cc] ;  /* 0x0002cc0001eb7983 */ /* 0x001f280000300800 */
[----:B------:R-:W4:Y:S01]  /*112c0*/  LDL.LU R238, [R1+0x2f0] ;  /* 0x0002f00001ee7983 */ /* 0x000f220000300800 */
[----:B------:R-:W-:-:S05]  /*112d0*/  IADD3 R239, P2, R6, R239, RZ ;  /* 0x000000ef06ef7210 */ /* 0x000fca0007f5e0ff */
        /* <DEDUP_REMOVED lines=9> */
[----:B0-----:R-:W4:Y:S04]  /*11370*/  LDL.LU R241, [R1+0x2ac] ;  /* 0x0002ac0001f17983 */ /* 0x001f280000300800 */
[----:B------:R-:W4:Y:S04]  /*11380*/  LDL.LU R245, [R1+0x2d0] ;  /* 0x0002d00001f57983 */ /* 0x000f280000300800 */
[----:B------:R-:W4:Y:S01]  /*11390*/  LDL.LU R249, [R1+0x2a4] ;  /* 0x0002a40001f97983 */ /* 0x000f220000300800 */
[----:B------:R-:W-:-:S05]  /*113a0*/  IADD3 R233, P3, R6, R233, RZ ;  /* 0x000000e906e97210 */ /* 0x000fca0007f7e0ff */
[----:B------:R0:W-:Y:S04]  /*113b0*/  STL [R1+0x2f4], R233 ;  /* 0x0002f4e901007387 */ /* 0x0001e80000100800 */
[----:B0-----:R-:W4:Y:S04]  /*113c0*/  LDL.LU R233, [R1+0x2c8] ;  /* 0x0002c80001e97983 */ /* 0x001f280000300800 */
[----:B------:R-:W4:Y:S04]  /*113d0*/  LDL.LU R248, [R1+0x29c] ;  /* 0x00029c0001f87983 */ /* 0x000f280000300800 */
[----:B------:R-:W4:Y:S04]  /*113e0*/  LDL.LU R251, [R1+0x2c0] ;  /* 0x0002c00001fb7983 */ /* 0x000f280000300800 */
[----:B------:R-:W4:Y:S01]  /*113f0*/  LDL.LU R250, [R1+0x294] ;  /* 0x0002940001fa7983 */ /* 0x000f220000300800 */
[----:B--2---:R-:W-:-:S05]  /*11400*/  IMAD.X R237, R2, 0x1, R237, P4 ;  /* 0x0000000102ed7824 */ /* 0x004fca00020e06ed */
[----:B------:R0:W-:Y:S04]  /*11410*/  STL [R1+0x318], R237 ;  /* 0x000318ed01007387 */ /* 0x0001e80000100800 */
[----:B------:R-:W2:Y:S04]  /*11420*/  LDL.LU R252, [R1+0x2b8] ;  /* 0x0002b80001fc7983 */ /* 0x000ea80000300800 */
[----:B------:R-:W2:Y:S04]  /*11430*/  LDL.LU R192, [R1+0x28c] ;  /* 0x00028c0001c07983 */ /* 0x000ea80000300800 */
[----:B------:R-:W2:Y:S04]  /*11440*/  LDL.LU R229, [R1+0x2b0] ;  /* 0x0002b00001e57983 */ /* 0x000ea80000300800 */
[----:B0-----:R-:W2:Y:S01]  /*11450*/  LDL.LU R237, [R1+0x284] ;  /* 0x0002840001ed7983 */ /* 0x001ea20000300800 */
[----:B---3--:R-:W-:Y:S01]  /*11460*/  IADD3 R191, P4, R6, R191, RZ ;  /* 0x000000bf06bf7210 */ /* 0x008fe20007f9e0ff */
[----:B----4-:R-:W-:-:S04]  /*11470*/  IMAD.X R223, R2, 0x1, R223, P5 ;  /* 0x0000000102df7824 */ /* 0x010fc800028e06df */
        /* <DEDUP_REMOVED lines=10> */
[----:B------:R-:W-:Y:S01]  /*11520*/  IMAD.X R240, R2, 0x1, R240, P2 ;  /* 0x0000000102f07824 */ /* 0x000fe200010e06f0 */
[----:B------:R-:W-:Y:S01]  /*11530*/  IADD3 R235, P2, R6, R235, RZ ;  /* 0x000000eb06eb7210 */ /* 0x000fe20007f5e0ff */
[----:B------:R-:W-:Y:S01]  /*11540*/  STL [R1+0x300], R236 ;  /* 0x000300ec01007387 */ /* 0x000fe20000100800 */
[----:B------:R-:W-:-:S03]  /*11550*/  IMAD.X R238, R2, 0x1, R238, P3 ;  /* 0x0000000102ee7824 */ /* 0x000fc600018e06ee */
[----:B------:R0:W-:Y:S04]  /*11560*/  STL [R1+0x2cc], R235 ;  /* 0x0002cceb01007387 */ /* 0x0001e80000100800 */
[----:B------:R-:W-:Y:S04]  /*11570*/  STL [R1+0x2d4], R234 ;  /* 0x0002d4ea01007387 */ /* 0x000fe80000100800 */
[----:B0-----:R-:W3:Y:S04]  /*11580*/  LDL.LU R235, [R1+0x2a8] ;  /* 0x0002a80001eb7983 */ /* 0x001ee80000300800 */
[----:B------:R-:W-:Y:S01]  /*11590*/  STL [R1+0x2f8], R240 ;  /* 0x0002f8f001007387 */ /* 0x000fe20000100800 */
[----:B------:R-:W-:Y:S01]  /*115a0*/  IADD3 R239, P3, R6, R239, RZ ;  /* 0x000000ef06ef7210 */ /* 0x000fe20007f7e0ff */
[----:B------:R-:W-:-:S04]  /*115b0*/  IMAD.X R243, R2, 0x1, R243, P4 ;  /* 0x0000000102f37824 */ /* 0x000fc800020e06f3 */
[----:B------:R0:W-:Y:S01]  /*115c0*/  STL [R1+0x2c4], R239 ;  /* 0x0002c4ef01007387 */ /* 0x0001e20000100800 */
[----:B------:R-:W-:Y:S01]  /*115d0*/  IADD3 R242, P4, R6, R242, RZ ;  /* 0x000000f206f27210 */ /* 0x000fe20007f9e0ff */
[----:B------:R-:W-:Y:S02]  /*115e0*/  IMAD.X R247, R2, 0x1, R247, P5 ;  /* 0x0000000102f77824 */ /* 0x000fe400028e06f7 */
[----:B0-----:R-:W4:Y:S04]  /*115f0*/  LDL.LU R239, [R1+0x27c] ;  /* 0x00027c0001ef7983 */ /* 0x001f280000300800 */
[----:B------:R-:W-:Y:S01]  /*11600*/  STL [R1+0x2f0], R238 ;  /* 0x0002f0ee01007387 */ /* 0x000fe20000100800 */
[----:B------:R-:W-:Y:S01]  /*11610*/  IADD3 R244, P5, R6, R244, RZ ;  /* 0x000000f406f47210 */ /* 0x000fe20007fbe0ff */
[----:B------:R-:W-:-:S02]  /*11620*/  IMAD.X R246, R2, 0x1, R246, P6 ;  /* 0x0000000102f67824 */ /* 0x000fc400030e06f6 */
[----:B------:R-:W-:Y:S01]  /*11630*/  STL [R1+0x2e8], R243 ;  /* 0x0002e8f301007387 */ /* 0x000fe20000100800 */
[----:B------:R-:W-:-:S03]  /*11640*/  IADD3 R241, P6, R6, R241, RZ ;  /* 0x000000f106f17210 */ /* 0x000fc60007fde0ff */
[----:B------:R-:W-:Y:S01]  /*11650*/  STL [R1+0x2bc], R242 ;  /* 0x0002bcf201007387 */ /* 0x000fe20000100800 */
[----:B------:R-:W-:-:S03]  /*11660*/  IMAD.X R245, R2, 0x1, R245, P1 ;  /* 0x0000000102f57824 */ /* 0x000fc600008e06f5 */
[----:B------:R-:W-:Y:S04]  /*11670*/  STL [R1+0x2e0], R247 ;  /* 0x0002e0f701007387 */ /* 0x000fe80000100800 */
        /* <DEDUP_REMOVED lines=8> */
[----:B------:R-:W-:-:S03]  /*11700*/  IMAD.X R251, R2, 0x1, R251, P3 ;  /* 0x0000000102fb7824 */ /* 0x000fc600018e06fb */
[----:B------:R-:W-:Y:S01]  /*11710*/  STL [R1+0x2d0], R245 ;  /* 0x0002d0f501007387 */ /* 0x000fe20000100800 */
[----:B------:R-:W-:-:S03]  /*11720*/  IADD3 R250, P3, R6, R250, RZ ;  /* 0x000000fa06fa7210 */ /* 0x000fc60007f7e0ff */
[----:B0-----:R-:W4:Y:S04]  /*11730*/  LDL.LU R233, [R1+0x274] ;  /* 0x0002740001e97983 */ /* 0x001f280000300800 */
[----:B------:R-:W-:Y:S04]  /*11740*/  STL [R1+0x2a4], R249 ;  /* 0x0002a4f901007387 */ /* 0x000fe80000100800 */
[----:B------:R-:W-:Y:S04]  /*11750*/  STL [R1+0x29c], R248 ;  /* 0x00029cf801007387 */ /* 0x000fe80000100800 */
[----:B------:R-:W-:Y:S04]  /*11760*/  STL [R1+0x2c0], R251 ;  /* 0x0002c0fb01007387 */ /* 0x000fe80000100800 */
[----:B------:R-:W-:Y:S01]  /*11770*/  STL [R1+0x294], R250 ;  /* 0x000294fa01007387 */ /* 0x000fe20000100800 */
[----:B--2---:R-:W-:Y:S01]  /*11780*/  IMAD.X R252, R2, 0x1, R252, P4 ;  /* 0x0000000102fc7824 */ /* 0x004fe200020e06fc */
[----:B------:R-:W-:-:S04]  /*11790*/  IADD3 R192, P4, R6, R192, RZ ;  /* 0x000000c006c07210 */ /* 0x000fc80007f9e0ff */
[----:B------:R-:W-:Y:S01]  /*117a0*/  STL [R1+0x2b8], R252 ;  /* 0x0002b8fc01007387 */ /* 0x000fe20000100800 */
[----:B------:R-:W-:-:S03]  /*117b0*/  IMAD.X R229, R2, 0x1, R229, P5 ;  /* 0x0000000102e57824 */ /* 0x000fc600028e06e5 */
[----:B------:R-:W2:Y:S01]  /*117c0*/  LDL.LU R191, [R1+0x298] ;  /* 0x0002980001bf7983 */ /* 0x000ea20000300800 */
[----:B------:R-:W-:-:S03]  /*117d0*/  IADD3 R237, P5, R6, R237, RZ ;  /* 0x000000ed06ed7210 */ /* 0x000fc60007fbe0ff */
[----:B------:R-:W-:Y:S04]  /*117e0*/  STL [R1+0x28c], R192 ;  /* 0x00028cc001007387 */ /* 0x000fe80000100800 */
[----:B------:R-:W2:Y:S04]  /*117f0*/  LDL.LU R223, [R1+0x26c] ;  /* 0x00026c0001df7983 */ /* 0x000ea80000300800 */
[----:B------:R-:W-:Y:S04]  /*11800*/  STL [R1+0x2b0], R229 ;  /* 0x0002b0e501007387 */ /* 0x000fe80000100800 */
[----:B------:R-:W2:Y:S04]  /*11810*/  LDL.LU R225, [R1+0x290] ;  /* 0x0002900001e17983 */ /* 0x000ea80000300800 */
[----:B------:R0:W-:Y:S04]  /*11820*/  STL [R1+0x284], R237 ;  /* 0x000284ed01007387 */ /* 0x0001e80000100800 */
[----:B------:R-:W2:Y:S04]  /*11830*/  LDL.LU R231, [R1+0x264] ;  /* 0x0002640001e77983 */ /* 0x000ea80000300800 */
[----:B------:R-:W2:Y:S04]  /*11840*/  LDL.LU R227, [R1+0x288] ;  /* 0x0002880001e37983 */ /* 0x000ea80000300800 */
[----:B------:R-:W2:Y:S04]  /*11850*/  LDL.LU R236, [R1+0x25c] ;  /* 0x00025c0001ec7983 */ /* 0x000ea80000300800 */
[----:B------:R-:W2:Y:S04]  /*11860*/  LDL.LU R234, [R1+0x280] ;  /* 0x0002800001ea7983 */ /* 0x000ea80000300800 */
[----:B------:R-:W2:Y:S04]  /*11870*/  LDL.LU R240, [R1+0x254] ;  /* 0x0002540001f07983 */ /* 0x000ea80000300800 */
[----:B0-----:R-:W2:Y:S04]  /*11880*/  LDL.LU R237, [R1+0x278] ;  /* 0x0002780001ed7983 */ /* 0x001ea80000300800 */
        /* <DEDUP_REMOVED lines=23> */
[----:B------:R-:W4:Y:S04]  /*11a00*/  LDL.LU R192, [R1+0x238] ;  /* 0x0002380001c07983 */ /* 0x000f280000300800 */
[----:B------:R-:W4:Y:S04]  /*11a10*/  LDL.LU R229, [R1+0x20c] ;  /* 0x00020c0001e57983 */ /* 0x000f280000300800 */
[----:B0-----:R-:W4:Y:S01]  /*11a20*/  LDL.LU R233, [R1+0x230] ;  /* 0x0002300001e97983 */ /* 0x001f220000300800 */
[----:B--2---:R-:W-:Y:S01]  /*11a30*/  IMAD.X R191, R2, 0x1, R191, P2 ;  /* 0x0000000102bf7824 */ /* 0x004fe200010e06bf */
[----:B------:R-:W-:-:S04]  /*11a40*/  IADD3 R223, P2, R6, R223, RZ ;  /* 0x000000df06df7210 */ /* 0x000fc80007f5e0ff */
[----:B------:R-:W-:Y:S01]  /*11a50*/  STL [R1+0x298], R191 ;  /* 0x000298bf01007387 */ /* 0x000fe20000100800 */
        /* <DEDUP_REMOVED lines=10> */
[----:B------:R-:W-:-:S05]  /*11b00*/  IMAD.X R237, R2, 0x1, R237, P6 ;  /* 0x0000000102ed7824 */ /* 0x000fca00030e06ed */
        /* <DEDUP_REMOVED lines=10> */
[----:B------:R-:W-:Y:S02]  /*11bb0*/  IADD3 R247, P2, R6, R247, RZ ;  /* 0x000000f706f77210 */ /* 0x000fe40007f5e0ff */
[----:B0-----:R-:W3:Y:S04]  /*11bc0*/  LDL.LU R235, [R1+0x228] ;  /* 0x0002280001eb7983 */ /* 0x001ee80000300800 */
[----:B------:R-:W-:Y:S04]  /*11bd0*/  STL [R1+0x24c], R238 ;  /* 0x00024cee01007387 */ /* 0x000fe80000100800 */
[----:B------:R-:W-:Y:S04]  /*11be0*/  STL [R1+0x244], R243 ;  /* 0x000244f301007387 */ /* 0x000fe80000100800 */
[----:B------:R-:W-:Y:S04]  /*11bf0*/  STL [R1+0x268], R242 ;  /* 0x000268f201007387 */ /* 0x000fe80000100800 */
[----:B------:R-:W-:Y:S01]  /*11c00*/  STL [R1+0x23c], R247 ;  /* 0x00023cf701007387 */ /* 0x000fe20000100800 */
[----:B----4-:R-:W-:-:S02]  /*11c10*/  IMAD.X R244, R2, 0x1, R244, P3 ;  /* 0x0000000102f47824 */ /* 0x010fc400018e06f4 */
[----:B------:R-:W-:Y:S01]  /*11c20*/  IMAD.X R239, R2, 0x1, R239, P4 ;  /* 0x0000000102ef7824 */ /* 0x000fe200020e06ef */
[----:B------:R-:W-:-:S04]  /*11c30*/  IADD3 R246, P3, R6, R246, RZ ;  /* 0x000000f606f67210 */ /* 0x000fc80007f7e0ff */
[----:B------:R0:W-:Y:S01]  /*11c40*/  STL [R1+0x258], R239 ;  /* 0x000258ef01007387 */ /* 0x0001e20000100800 */
[----:B------:R-:W-:Y:S01]  /*11c50*/  IADD3 R245, P4, R6, R245, RZ ;  /* 0x000000f506f57210 */ /* 0x000fe20007f9e0ff */
[----:B------:R-:W-:Y:S02]  /*11c60*/  IMAD.X R249, R2, 0x1, R249, P5 ;  /* 0x0000000102f97824 */ /* 0x000fe400028e06f9 */
[----:B------:R-:W-:Y:S04]  /*11c70*/  STL [R1+0x260], R244 ;  /* 0x000260f401007387 */ /* 0x000fe80000100800 */
[----:B0-----:R-:W4:Y:S04]  /*11c80*/  LDL.LU R239, [R1+0x1fc] ;  /* 0x0001fc0001ef7983 */ /* 0x001f280000300800 */
[----:B------:R-:W-:Y:S01]  /*11c90*/  STL [R1+0x234], R246 ;  /* 0x000234f601007387 */ /* 0x000fe20000100800 */
[----:B------:R-:W-:Y:S01]  /*11ca0*/  IADD3 R241, P5, R6, R241, RZ ;  /* 0x000000f106f17210 */ /* 0x000fe20007fbe0ff */
[----:B------:R-:W-:-:S04]  /*11cb0*/  IMAD.X R248, R2, 0x1, R248, P6 ;  /* 0x0000000102f87824 */ /* 0x000fc800030e06f8 */
[----:B------:R0:W-:Y:S01]  /*11cc0*/  STL [R1+0x224], R241 ;  /* 0x000224f101007387 */ /* 0x0001e20000100800 */
[----:B------:R-:W-:-:S03]  /*11cd0*/  IADD3 R251, P6, R251, UR13, RZ ;  /* 0x0000000dfbfb7c10 */ /* 0x000fc6000ffde0ff */
[----:B------:R-:W-:Y:S01]  /*11ce0*/  STL [R1+0x22c], R245 ;  /* 0x00022cf501007387 */ /* 0x000fe20000100800 */
[----:B------:R-:W-:-:S03]  /*11cf0*/  IMAD.X R250, R2, 0x1, R250, P1 ;  /* 0x0000000102fa7824 */ /* 0x000fc600008e06fa */
[----:B0-----:R-:W4:Y:S04]  /*11d00*/  LDL.LU R241, [R1+0x220] ;  /* 0x0002200001f17983 */ /* 0x001f280000300800 */
[----:B------:R-:W-:Y:S01]  /*11d10*/  STL [R1+0x250], R249 ;  /* 0x000250f901007387 */ /* 0x000fe20000100800 */
[----:B------:R-:W-:-:S03]  /*11d20*/  IADD3 R252, P1, R252, UR13, RZ ;  /* 0x0000000dfcfc7c10 */ /* 0x000fc6000ff3e0ff */
[----:B------:R-:W-:Y:S01]  /*11d30*/  STL [R1+0x248], R248 ;  /* 0x000248f801007387 */ /* 0x000fe20000100800 */
[----:B------:R-:W-:-:S03]  /*11d40*/  IMAD.X R192, R2, 0x1, R192, P2 ;  /* 0x0000000102c07824 */ /* 0x000fc600010e06c0 */
[----:B------:R-:W-:Y:S01]  /*11d50*/  STL [R1+0x21c], R251 ;  /* 0x00021cfb01007387 */ /* 0x000fe20000100800 */
[----:B------:R-:W-:-:S03]  /*11d60*/  IADD3 R229, P2, R229, UR13, RZ ;  /* 0x0000000de5e57c10 */ /* 0x000fc6000ff5e0ff */
        /* <DEDUP_REMOVED lines=11> */
[----:B------:R-:W4:Y:S04]  /*11e20*/  LDL.LU R236, [R1+0x208] ;  /* 0x0002080001ec7983 */ /* 0x000f280000300800 */
[----:B------:R-:W4:Y:S04]  /*11e30*/  LDL.LU R234, [R1+0x1dc] ;  /* 0x0001dc0001ea7983 */ /* 0x000f280000300800 */
[----:B------:R-:W4:Y:S04]  /*11e40*/  LDL.LU R240, [R1+0x200] ;  /* 0x0002000001f07983 */ /* 0x000f280000300800 */
[----:B------:R-:W4:Y:S04]  /*11e50*/  LDL.LU R238, [R1+0x1d4] ;  /* 0x0001d40001ee7983 */ /* 0x000f280000300800 */
[----:B------:R-:W4:Y:S01]  /*11e60*/  LDL.LU R243, [R1+0x1f8] ;  /* 0x0001f80001f37983 */ /* 0x000f220000300800 */
[----:B--2---:R-:W-:-:S05]  /*11e70*/  IADD3 R237, P3, R237, UR13, RZ ;  /* 0x0000000deded7c10 */ /* 0x004fca000ff7e0ff */
[----:B------:R0:W-:Y:S04]  /*11e80*/  STL [R1+0x204], R237 ;  /* 0x000204ed01007387 */ /* 0x0001e80000100800 */
[----:B0-----:R-:W2:Y:S04]  /*11e90*/  LDL.LU R237, [R1+0x1cc] ;  /* 0x0001cc0001ed7983 */ /* 0x001ea80000300800 */
[----:B------:R-:W2:Y:S04]  /*11ea0*/  LDL.LU R242, [R1+0x1f0] ;  /* 0x0001f00001f27983 */ /* 0x000ea80000300800 */
[----:B------:R-:W2:Y:S04]  /*11eb0*/  LDL.LU R247, [R1+0x1c4] ;  /* 0x0001c40001f77983 */ /* 0x000ea80000300800 */
[----:B------:R-:W2:Y:S01]  /*11ec0*/  LDL.LU R244, [R1+0x1e8] ;  /* 0x0001e80001f47983 */ /* 0x000ea20000300800 */
[----:B---3--:R-:W-:-:S05]  /*11ed0*/  IMAD.X R235, R2, 0x1, R235, P4 ;  /* 0x0000000102eb7824 */ /* 0x008fca00020e06eb */
[----:B------:R-:W-:Y:S04]  /*11ee0*/  STL [R1+0x228], R235 ;  /* 0x000228eb01007387 */ /* 0x000fe80000100800 */
[----:B------:R-:W3:Y:S04]  /*11ef0*/  LDL.LU R246, [R1+0x1bc] ;  /* 0x0001bc0001f67983 */ /* 0x000ee80000300800 */
[----:B------:R-:W3:Y:S04]  /*11f00*/  LDL.LU R245, [R1+0x1e0] ;  /* 0x0001e00001f57983 */ /* 0x000ee80000300800 */
[----:B------:R-:W3:Y:S04]  /*11f10*/  LDL.LU R249, [R1+0x1b4] ;  /* 0x0001b40001f97983 */ /* 0x000ee80000300800 */
[----:B------:R-:W3:Y:S04]  /*11f20*/  LDL.LU R248, [R1+0x1d8] ;  /* 0x0001d80001f87983 */ /* 0x000ee80000300800 */
[----:B------:R-:W3:Y:S01]  /*11f30*/  LDL.LU R251, [R1+0x1ac] ;  /* 0x0001ac0001fb7983 */ /* 0x000ee20000300800 */
[----:B----4-:R-:W-:-:S05]  /*11f40*/  IADD3 R239, P4, R239, UR13, RZ ;  /* 0x0000000defef7c10 */ /* 0x010fca000ff9e0ff */
        /* <DEDUP_REMOVED lines=9> */
[----:B------:R-:W4:Y:S04]  /*11fe0*/  LDL.LU R235, [R1+0x1b8] ;  /* 0x0001b80001eb7983 */ /* 0x000f280000300800 */
[----:B0-----:R-:W4:Y:S01]  /*11ff0*/  LDL.LU R241, [R1+0x18c] ;  /* 0x00018c0001f17983 */ /* 0x001f220000300800 */
[----:B------:R-:W-:-:S02]  /*12000*/  IADD3 R191, P5, R191, UR13, RZ ;  /* 0x0000000dbfbf7c10 */ /* 0x000fc4000ffbe0ff */
[----:B------:R-:W-:-:S03]  /*12010*/  IADD3.X R223, R223, UR25, RZ, P6, !PT ;  /* 0x00000019dfdf7c10 */ /* 0x000fc6000b7fe4ff */
[----:B------:R-:W-:Y:S01]  /*12020*/  STL [R1+0x1f4], R191 ;  /* 0x0001f4bf01007387 */ /* 0x000fe20000100800 */
[----:B------:R-:W-:-:S03]  /*12030*/  IADD3 R225, P6, R225, UR13, RZ ;  /* 0x0000000de1e17c10 */ /* 0x000fc6000ffde0ff */
[----:B------:R-:W-:Y:S01]  /*12040*/  STL [R1+0x218], R223 ;  /* 0x000218df01007387 */ /* 0x000fe20000100800 */
        /* <DEDUP_REMOVED lines=10> */
[----:B------:R-:W-:Y:S02]  /*120f0*/  IADD3 R238, P3, R238, UR13, RZ ;  /* 0x0000000deeee7c10 */ /* 0x000fe4000ff7e0ff */
[----:B------:R-:W-:Y:S01]  /*12100*/  IADD3.X R243, R243, UR25, RZ, P4, !PT ;  /* 0x00000019f3f37c10 */ /* 0x000fe2000a7fe4ff */
[----:B------:R-:W-:Y:S04]  /*12110*/  STL [R1+0x200], R240 ;  /* 0x000200f001007387 */ /* 0x000fe80000100800 */
[----:B------:R-:W-:Y:S01]  /*12120*/  STL [R1+0x1d4], R238 ;  /* 0x0001d4ee01007387 */ /* 0x000fe20000100800 */
[----:B--2---:R-:W-:-:S05]  /*12130*/  IADD3 R237, P4, R237, UR13, RZ ;  /* 0x0000000deded7c10 */ /* 0x004fca000ff9e0ff */
[----:B------:R0:W-:Y:S04]  /*12140*/  STL [R1+0x1cc], R237 ;  /* 0x0001cced01007387 */ /* 0x0001e80000100800 */
[----:B0-----:R-:W2:Y:S01]  /*12150*/  LDL.LU R237, [R1+0x1b0] ;  /* 0x0001b00001ed7983 */ /* 0x001ea20000300800 */
[----:B------:R-:W-:Y:S02]  /*12160*/  IADD3.X R242, R242, UR25, RZ, P5, !PT ;  /* 0x00000019f2f27c10 */ /* 0x000fe4000affe4ff */
[----:B------:R-:W-:Y:S02]  /*12170*/  IADD3 R247, P5, R247, UR13, RZ ;  /* 0x0000000df7f77c10 */ /* 0x000fe4000ffbe0ff */
[----:B------:R-:W-:Y:S01]  /*12180*/  IADD3.X R244, R244, UR25, RZ, P6, !PT ;  /* 0x00000019f4f47c10 */ /* 0x000fe2000b7fe4ff */
[----:B------:R-:W-:Y:S04]  /*12190*/  STL [R1+0x1f8], R243 ;  /* 0x0001f8f301007387 */ /* 0x000fe80000100800 */
[----:B------:R-:W-:Y:S04]  /*121a0*/  STL [R1+0x1f0], R242 ;  /* 0x0001f0f201007387 */ /* 0x000fe80000100800 */
[----:B------:R-:W-:Y:S04]  /*121b0*/  STL [R1+0x1c4], R247 ;  /* 0x0001c4f701007387 */ /* 0x000fe80000100800 */
[----:B------:R-:W-:Y:S01]  /*121c0*/  STL [R1+0x1e8], R244 ;  /* 0x0001e8f401007387 */ /* 0x000fe20000100800 */
[----:B---3--:R-:W-:-:S02]  /*121d0*/  IADD3 R246, P6, R246, UR13, RZ ;  /* 0x0000000df6f67c10 */ /* 0x008fc4000ffde0ff */
[----:B------:R-:W-:-:S03]  /*121e0*/  IADD3.X R245, R245, UR25, RZ, P1, !PT ;  /* 0x00000019f5f57c10 */ /* 0x000fc60008ffe4ff */
[----:B------:R-:W-:Y:S01]  /*121f0*/  STL [R1+0x1bc], R246 ;  /* 0x0001bcf601007387 */ /* 0x000fe20000100800 */
[----:B------:R-:W-:-:S03]  /*12200*/  IADD3 R249, P1, R249, UR13, RZ ;  /* 0x0000000df9f97c10 */ /* 0x000fc6000ff3e0ff */
[----:B------:R-:W-:Y:S01]  /*12210*/  STL [R1+0x1e0], R245 ;  /* 0x0001e0f501007387 */ /* 0x000fe20000100800 */
[----:B------:R-:W-:-:S03]  /*12220*/  IADD3.X R248, R248, UR25, RZ, P2, !PT ;  /* 0x00000019f8f87c10 */ /* 0x000fc600097fe4ff */
[----:B------:R-:W-:Y:S01]  /*12230*/  STL [R1+0x1b4], R249 ;  /* 0x0001b4f901007387 */ /* 0x000fe20000100800 */
[----:B------:R-:W-:Y:S02]  /*12240*/  IADD3 R251, P2, R251, UR13, RZ ;  /* 0x0000000dfbfb7c10 */ /* 0x000fe4000ff5e0ff */
[----:B----4-:R-:W-:Y:S02]  /*12250*/  IADD3.X R239, R239, UR25, RZ, P3, !PT ;  /* 0x00000019efef7c10 */ /* 0x010fe40009ffe4ff */
[----:B------:R-:W-:-:S03]  /*12260*/  IADD3 R250, P3, R250, UR13, RZ ;  /* 0x0000000dfafa7c10 */ /* 0x000fc6000ff7e0ff */
[----:B------:R0:W-:Y:S01]  /*12270*/  STL [R1+0x1d0], R239 ;  /* 0x0001d0ef01007387 */ /* 0x0001e20000100800 */
[----:B------:R-:W-:-:S03]  /*12280*/  IADD3.X R252, R252, UR25, RZ, P4, !PT ;  /* 0x00000019fcfc7c10 */ /* 0x000fc6000a7fe4ff */
[----:B------:R-:W-:Y:S01]  /*12290*/  STL [R1+0x1d8], R248 ;  /* 0x0001d8f801007387 */ /* 0x000fe20000100800 */
[----:B------:R-:W-:-:S03]  /*122a0*/  IADD3 R192, P4, R192, UR13, RZ ;  /* 0x0000000dc0c07c10 */ /* 0x000fc6000ff9e0ff */
[----:B0-----:R-:W3:Y:S04]  /*122b0*/  LDL.LU R239, [R1+0x184] ;  /* 0x0001840001ef7983 */ /* 0x001ee80000300800 */
        /* <DEDUP_REMOVED lines=8> */
[----:B------:R-:W-:Y:S04]  /*12340*/  STL [R1+0x1c0], R229 ;  /* 0x0001c0e501007387 */ /* 0x000fe80000100800 */
[----:B------:R-:W4:Y:S04]  /*12350*/  LDL.LU R194, [R1+0x1a8] ;  /* 0x0001a80001c27983 */ /* 0x000f280000300800 */
        /* <DEDUP_REMOVED lines=10> */
[----:B------:R-:W4:Y:S04]  /*12400*/  LDL.LU R234, [R1+0x188] ;  /* 0x0001880001ea7983 */ /* 0x000f280000300800 */
[----:B------:R-:W4:Y:S04]  /*12410*/  LDL.LU R240, [R1+0x15c] ;  /* 0x00015c0001f07983 */ /* 0x000f280000300800 */
[----:B------:R-:W4:Y:S04]  /*12420*/  LDL.LU R238, [R1+0x180] ;  /* 0x0001800001ee7983 */ /* 0x000f280000300800 */
[----:B0-----:R-:W4:Y:S04]  /*12430*/  LDL.LU R241, [R1+0x154] ;  /* 0x0001540001f17983 */ /* 0x001f280000300800 */
[----:B------:R-:W4:Y:S04]  /*12440*/  LDL.LU R243, [R1+0x178] ;  /* 0x0001780001f37983 */ /* 0x000f280000300800 */
[----:B------:R-:W4:Y:S04]  /*12450*/  LDL.LU R242, [R1+0x14c] ;  /* 0x00014c0001f27983 */ /* 0x000f280000300800 */
[----:B------:R-:W4:Y:S01]  /*12460*/  LDL.LU R247, [R1+0x170] ;  /* 0x0001700001f77983 */ /* 0x000f220000300800 */
[----:B--2---:R-:W-:-:S05]  /*12470*/  IADD3.X R237, R237, UR25, RZ, P1, !PT ;  /* 0x00000019eded7c10 */ /* 0x004fca0008ffe4ff */
[----:B------:R0:W-:Y:S04]  /*12480*/  STL [R1+0x1b0], R237 ;  /* 0x0001b0ed01007387 */ /* 0x0001e80000100800 */
[----:B------:R-:W2:Y:S04]  /*12490*/  LDL.LU R244, [R1+0x144] ;  /* 0x0001440001f47983 */ /* 0x000ea80000300800 */
[----:B------:R-:W2:Y:S04]  /*124a0*/  LDL.LU R246, [R1+0x168] ;  /* 0x0001680001f67983 */ /* 0x000ea80000300800 */
[----:B------:R-:W2:Y:S04]  /*124b0*/  LDL.LU R245, [R1+0x13c] ;  /* 0x00013c0001f57983 */ /* 0x000ea80000300800 */
[----:B------:R-:W2:Y:S04]  /*124c0*/  LDL.LU R249, [R1+0x160] ;  /* 0x0001600001f97983 */ /* 0x000ea80000300800 */
[----:B------:R-:W2:Y:S04]  /*124d0*/  LDL.LU R248, [R1+0x134] ;  /* 0x0001340001f87983 */ /* 0x000ea80000300800 */
[----:B------:R-:W2:Y:S04]  /*124e0*/  LDL.LU R251, [R1+0x158] ;  /* 0x0001580001fb7983 */ /* 0x000ea80000300800 */
[----:B0-----:R-:W2:Y:S04]  /*124f0*/  LDL.LU R237, [R1+0x12c] ;  /* 0x00012c0001ed7983 */ /* 0x001ea80000300800 */
[----:B------:R-:W2:Y:S04]  /*12500*/  LDL.LU R250, [R1+0x150] ;  /* 0x0001500001fa7983 */ /* 0x000ea80000300800 */
[----:B------:R-:W2:Y:S04]  /*12510*/  LDL.LU R252, [R1+0x124] ;  /* 0x0001240001fc7983 */ /* 0x000ea80000300800 */
[----:B------:R-:W2:Y:S01]  /*12520*/  LDL.LU R192, [R1+0x148] ;  /* 0x0001480001c07983 */ /* 0x000ea20000300800 */
[----:B---3--:R-:W-:-:S05]  /*12530*/  IADD3 R239, P1, R239, UR13, RZ ;  /* 0x0000000defef7c10 */ /* 0x008fca000ff3e0ff */
[----:B------:R0:W-:Y:S04]  /*12540*/  STL [R1+0x184], R239 ;  /* 0x000184ef01007387 */ /* 0x0001e80000100800 */
[----:B------:R-:W3:Y:S04]  /*12550*/  LDL.LU R229, [R1+0x11c] ;  /* 0x00011c0001e57983 */ /* 0x000ee80000300800 */
[----:B------:R-:W3:Y:S04]  /*12560*/  LDL.LU R233, [R1+0x140] ;  /* 0x0001400001e97983 */ /* 0x000ee80000300800 */
[----:B------:R-:W3:Y:S04]  /*12570*/  LDL.LU R235, [R1+0x114] ;  /* 0x0001140001eb7983 */ /* 0x000ee80000300800 */
[----:B0-----:R-:W3:Y:S01]  /*12580*/  LDL.LU R239, [R1+0x138] ;  /* 0x0001380001ef7983 */ /* 0x001ee20000300800 */
[----:B----4-:R-:W-:-:S02]  /*12590*/  IADD3.X R194, R194, UR25, RZ, P2, !PT ;  /* 0x00000019c2c27c10 */ /* 0x010fc400097fe4ff */
        /* <DEDUP_REMOVED lines=17> */
[----:B------:R-:W-:Y:S02]  /*126b0*/  IADD3.X R238, R238, UR25, RZ, P1, !PT ;  /* 0x00000019eeee7c10 */ /* 0x000fe40008ffe4ff */
[----:B------:R-:W-:Y:S01]  /*126c0*/  IADD3 R241, P1, R241, UR13, RZ ;  /* 0x0000000df1f17c10 */ /* 0x000fe2000ff3e0ff */
[----:B------:R-:W-:Y:S01]  /*126d0*/  STL [R1+0x188], R234 ;  /* 0x000188ea01007387 */ /* 0x000fe20000100800 */
[----:B------:R-:W-:-:S03]  /*126e0*/  IADD3.X R243, R243, UR25, RZ, P2, !PT ;  /* 0x00000019f3f37c10 */ /* 0x000fc600097fe4ff */
[----:B------:R0:W-:Y:S01]  /*126f0*/  STL [R1+0x154], R241 ;  /* 0x000154f101007387 */ /* 0x0001e20000100800 */
[----:B------:R-:W-:-:S03]  /*12700*/  IADD3 R242, P2, R242, UR13, RZ ;  /* 0x0000000df2f27c10 */ /* 0x000fc6000ff5e0ff */
[----:B------:R-:W-:Y:S01]  /*12710*/  STL [R1+0x15c], R240 ;  /* 0x00015cf001007387 */ /* 0x000fe20000100800 */
[----:B------:R-:W-:-:S03]  /*12720*/  IADD3.X R247, R247, UR25, RZ, P3, !PT ;  /* 0x00000019f7f77c10 */ /* 0x000fc60009ffe4ff */
[----:B0-----:R-:W4:Y:S04]  /*12730*/  LDL.LU R241, [R1+0x10c] ;  /* 0x00010c0001f17983 */ /* 0x001f280000300800 */
[----:B------:R-:W-:Y:S04]  /*12740*/  STL [R1+0x180], R238 ;  /* 0x000180ee01007387 */ /* 0x000fe80000100800 */
[----:B------:R-:W-:Y:S04]  /*12750*/  STL [R1+0x178], R243 ;  /* 0x000178f301007387 */ /* 0x000fe80000100800 */
[----:B------:R-:W-:Y:S04]  /*12760*/  STL [R1+0x14c], R242 ;  /* 0x00014cf201007387 */ /* 0x000fe80000100800 */
[----:B------:R-:W-:Y:S01]  /*12770*/  STL [R1+0x170], R247 ;  /* 0x000170f701007387 */ /* 0x000fe20000100800 */
[----:B--2---:R-:W-:-:S02]  /*12780*/  IADD3 R244, P3, R244, UR13, RZ ;  /* 0x0000000df4f47c10 */ /* 0x004fc4000ff7e0ff */
        /* <DEDUP_REMOVED lines=9> */
[----:B------:R-:W-:Y:S04]  /*12820*/  STL [R1+0x160], R249 ;  /* 0x000160f901007387 */ /* 0x000fe80000100800 */
[----:B------:R0:W-:Y:S04]  /*12830*/  STL [R1+0x12c], R237 ;  /* 0x00012ced01007387 */ /* 0x0001e80000100800 */
[----:B------:R-:W-:Y:S04]  /*12840*/  STL [R1+0x134], R248 ;  /* 0x000134f801007387 */ /* 0x000fe80000100800 */
[----:B0-----:R-:W2:Y:S01]  /*12850*/  LDL.LU R237, [R1+0x130] ;  /* 0x0001300001ed7983 */ /* 0x001ea20000300800 */
[----:B------:R-:W-:-:S02]  /*12860*/  IADD3.X R250, R250, UR25, RZ, P1, !PT ;  /* 0x00000019fafa7c10 */ /* 0x000fc40008ffe4ff */
        /* <DEDUP_REMOVED lines=10> */
[----:B------:R-:W3:Y:S01]  /*12910*/  LDL.LU R194, [R1+0x104] ;  /* 0x0001040001c27983 */ /* 0x000ee20000300800 */
[----:B------:R-:W-:-:S03]  /*12920*/  IADD3.X R239, R239, UR25, RZ, P4, !PT ;  /* 0x00000019efef7c10 */ /* 0x000fc6000a7fe4ff */
[----:B------:R-:W-:Y:S04]  /*12930*/  STL [R1+0x140], R233 ;  /* 0x000140e901007387 */ /* 0x000fe80000100800 */
[----:B------:R-:W3:Y:S04]  /*12940*/  LDL.LU R190, [R1+0x128] ;  /* 0x0001280001be7983 */ /* 0x000ee80000300800 */
[----:B------:R-:W-:Y:S04]  /*12950*/  STL [R1+0x114], R235 ;  /* 0x000114eb01007387 */ /* 0x000fe80000100800 */
[----:B------:R-:W3:Y:S04]  /*12960*/  LDL.LU R191, [R1+0xfc] ;  /* 0x0000fc0001bf7983 */ /* 0x000ee80000300800 */
[----:B------:R0:W-:Y:S04]  /*12970*/  STL [R1+0x138], R239 ;  /* 0x000138ef01007387 */ /* 0x0001e80000100800 */
[----:B------:R-:W3:Y:S04]  /*12980*/  LDL.LU R223, [R1+0x120] ;  /* 0x0001200001df7983 */ /* 0x000ee80000300800 */
[----:B------:R-:W3:Y:S04]  /*12990*/  LDL.LU R225, [R1+0xf4] ;  /* 0x0000f40001e17983 */ /* 0x000ee80000300800 */
[----:B------:R-:W3:Y:S04]  /*129a0*/  LDL.LU R231, [R1+0x118] ;  /* 0x0001180001e77983 */ /* 0x000ee80000300800 */
[----:B------:R-:W3:Y:S04]  /*129b0*/  LDL.LU R227, [R1+0xec] ;  /* 0x0000ec0001e37983 */ /* 0x000ee80000300800 */
[----:B------:R-:W3:Y:S04]  /*129c0*/  LDL.LU R236, [R1+0x110] ;  /* 0x0001100001ec7983 */ /* 0x000ee80000300800 */
[----:B------:R-:W3:Y:S04]  /*129d0*/  LDL.LU R234, [R1+0xe4] ;  /* 0x0000e40001ea7983 */ /* 0x000ee80000300800 */
[----:B------:R-:W3:Y:S04]  /*129e0*/  LDL.LU R240, [R1+0x108] ;  /* 0x0001080001f07983 */ /* 0x000ee80000300800 */
[----:B------:R-:W3:Y:S04]  /*129f0*/  LDL.LU R238, [R1+0xdc] ;  /* 0x0000dc0001ee7983 */ /* 0x000ee80000300800 */
[----:B0-----:R-:W3:Y:S04]  /*12a00*/  LDL.LU R239, [R1+0x100] ;  /* 0x0001000001ef7983 */ /* 0x001ee80000300800 */
[----:B------:R-:W3:Y:S04]  /*12a10*/  LDL.LU R243, [R1+0xd4] ;  /* 0x0000d40001f37983 */ /* 0x000ee80000300800 */
[----:B------:R-:W3:Y:S04]  /*12a20*/  LDL.LU R242, [R1+0xf8] ;  /* 0x0000f80001f27983 */ /* 0x000ee80000300800 */
[----:B------:R-:W3:Y:S01]  /*12a30*/  LDL.LU R247, [R1+0xcc] ;  /* 0x0000cc0001f77983 */ /* 0x000ee20000300800 */
[----:B----4-:R-:W-:-:S05]  /*12a40*/  IADD3 R241, P4, R241, UR13, RZ ;  /* 0x0000000df1f17c10 */ /* 0x010fca000ff9e0ff */
[----:B------:R0:W-:Y:S04]  /*12a50*/  STL [R1+0x10c], R241 ;  /* 0x00010cf101007387 */ /* 0x0001e80000100800 */
        /* <DEDUP_REMOVED lines=15> */
[----:B0-----:R-:W2:Y:S01]  /*12b50*/  LDL.LU R237, [R1+0x94] ;  /* 0x0000940001ed7983 */ /* 0x001ea20000300800 */
[----:B---3--:R-:W-:-:S02]  /*12b60*/  IADD3 R194, P5, R194, UR13, RZ ;  /* 0x0000000dc2c27c10 */ /* 0x008fc4000ffbe0ff */
        /* <DEDUP_REMOVED lines=20> */
[----:B------:R-:W-:-:S03]  /*12cb0*/  IADD3 R243, P5, R243, UR13, RZ ;  /* 0x0000000df3f37c10 */ /* 0x000fc6000ffbe0ff */
[----:B------:R0:W-:Y:S01]  /*12cc0*/  STL [R1+0x100], R239 ;  /* 0x000100ef01007387 */ /* 0x0001e20000100800 */
[----:B------:R-:W-:-:S03]  /*12cd0*/  IADD3.X R242, R242, UR25, RZ, P6, !PT ;  /* 0x00000019f2f27c10 */ /* 0x000fc6000b7fe4ff */
[----:B------:R-:W-:Y:S01]  /*12ce0*/  STL [R1+0x108], R240 ;  /* 0x000108f001007387 */ /* 0x000fe20000100800 */
[----:B------:R-:W-:-:S03]  /*12cf0*/  IADD3 R247, P6, R247, UR13, RZ ;  /* 0x0000000df7f77c10 */ /* 0x000fc6000ffde0ff */
[----:B0-----:R-:W3:Y:S04]  /*12d00*/  LDL.LU R239, [R1+0xb8] ;  /* 0x0000b80001ef7983 */ /* 0x001ee80000300800 */
[----:B------:R-:W-:Y:S04]  /*12d10*/  STL [R1+0xdc], R238 ;  /* 0x0000dcee01007387 */ /* 0x000fe80000100800 */
[----:B------:R-:W-:Y:S04]  /*12d20*/  STL [R1+0xd4], R243 ;  /* 0x0000d4f301007387 */ /* 0x000fe80000100800 */
[----:B------:R-:W-:Y:S01]  /*12d30*/  STL [R1+0xf8], R242 ;  /* 0x0000f8f201007387 */ /* 0x000fe20000100800 */
[----:B----4-:R-:W-:-:S03]  /*12d40*/  IADD3.X R244, R244, UR25, RZ, P1, !PT ;  /* 0x00000019f4f47c10 */ /* 0x010fc60008ffe4ff */
        /* <DEDUP_REMOVED lines=14> */
[----:B------:R1:W-:Y:S01]  /*12e30*/  STL [R1+0xe0], R248 ;  /* 0x0000e0f801007387 */ /* 0x0003e20000100800 */
[----:B------:R-:W-:-:S03]  /*12e40*/  IADD3 R192, P5, R192, UR13, RZ ;  /* 0x0000000dc0c07c10 */ /* 0x000fc6000ffbe0ff */
[----:B0-----:R-:W4:Y:S04]  /*12e50*/  LDL.LU R241, [R1+0x8c] ;  /* 0x00008c0001f17983 */ /* 0x001f280000300800 */
[----:B------:R0:W-:Y:S04]  /*12e60*/  STL [R1+0xb4], R251 ;  /* 0x0000b4fb01007387 */ /* 0x0001e80000100800 */
[----:B------:R0:W-:Y:S04]  /*12e70*/  STL [R1+0xac], R250 ;  /* 0x0000acfa01007387 */ /* 0x0001e80000100800 */
[----:B------:R0:W-:Y:S04]  /*12e80*/  STL [R1+0xd0], R252 ;  /* 0x0000d0fc01007387 */ /* 0x0001e80000100800 */
[----:B------:R0:W-:Y:S01]  /*12e90*/  STL [R1+0xa4], R192 ;  /* 0x0000a4c001007387 */ /* 0x0001e20000100800 */
[----:B--2---:R-:W-:-:S02]  /*12ea0*/  IADD3.X R229, R229, UR25, RZ, P6, !PT ;  /* 0x00000019e5e57c10 */ /* 0x004fc4000b7fe4ff */
[----:B------:R-:W-:-:S03]  /*12eb0*/  IADD3 R233, P6, R233, UR13, RZ ;  /* 0x0000000de9e97c10 */ /* 0x000fc6000ffde0ff */
[----:B------:R2:W-:Y:S01]  /*12ec0*/  STL [R1+0xc8], R229 ;  /* 0x0000c8e501007387 */ /* 0x0005e20000100800 */
[----:B------:R-:W-:-:S03]  /*12ed0*/  IADD3.X R235, R235, UR25, RZ, P1, !PT ;  /* 0x00000019ebeb7c10 */ /* 0x000fc60008ffe4ff */
[----:B------:R-:W2:Y:S01]  /*12ee0*/  LDL.LU R194, [R1+0xb0] ;  /* 0x0000b00001c27983 */ /* 0x000ea20000300800 */
[----:B------:R-:W-:-:S03]  /*12ef0*/  IADD3 R237, P1, R237, UR13, RZ ;  /* 0x0000000deded7c10 */ /* 0x000fc6000ff3e0ff */
[----:B------:R2:W-:Y:S04]  /*12f00*/  STL [R1+0x9c], R233 ;  /* 0x00009ce901007387 */ /* 0x0005e80000100800 */
[----:B------:R-:W2:Y:S04]  /*12f10*/  LDL.LU R190, [R1+0x84] ;  /* 0x0000840001be7983 */ /* 0x000ea80000300800 */
[----:B------:R2:W-:Y:S04]  /*12f20*/  STL [R1+0xc0], R235 ;  /* 0x0000c0eb01007387 */ /* 0x0005e80000100800 */
[----:B------:R-:W2:Y:S04]  /*12f30*/  LDL.LU R191, [R1+0xa8] ;  /* 0x0000a80001bf7983 */ /* 0x000ea80000300800 */
[----:B------:R2:W-:Y:S04]  /*12f40*/  STL [R1+0x94], R237 ;  /* 0x000094ed01007387 */ /* 0x0005e80000100800 */
[----:B------:R-:W2:Y:S04]  /*12f50*/  LDL.LU R223, [R1+0x7c] ;  /* 0x00007c0001df7983 */ /* 0x000ea80000300800 */
[----:B------:R-:W2:Y:S04]  /*12f60*/  LDL.LU R225, [R1+0xa0] ;  /* 0x0000a00001e17983 */ /* 0x000ea80000300800 */
[----:B------:R-:W2:Y:S04]  /*12f70*/  LDL.LU R231, [R1+0x74] ;  /* 0x0000740001e77983 */ /* 0x000ea80000300800 */
[----:B------:R-:W2:Y:S04]  /*12f80*/  LDL.LU R227, [R1+0x98] ;  /* 0x0000980001e37983 */ /* 0x000ea80000300800 */
[----:B------:R-:W2:Y:S04]  /*12f90*/  LDL.LU R236, [R1+0x6c] ;  /* 0x00006c0001ec7983 */ /* 0x000ea80000300800 */
[----:B------:R-:W2:Y:S04]  /*12fa0*/  LDL.LU R234, [R1+0x90] ;  /* 0x0000900001ea7983 */ /* 0x000ea80000300800 */
[----:B------:R-:W2:Y:S04]  /*12fb0*/  LDL.LU R240, [R1+0x64] ;  /* 0x0000640001f07983 */ /* 0x000ea80000300800 */
[----:B------:R-:W2:Y:S01]  /*12fc0*/  LDL.LU R238, [R1+0x88] ;  /* 0x0000880001ee7983 */ /* 0x000ea20000300800 */
        /* <DEDUP_REMOVED lines=23> */
[----:B------:R1:W-:Y:S06]  /*13140*/  MEMBAR.ALL.CTA ;  /* 0x0000000000007992 */ /* 0x0003ec0000008000 */
[----:B-1----:R-:W1:Y:S01]  /*13150*/  FENCE.VIEW.ASYNC.S ;  /* 0x00000000000073c6 */ /* 0x002e620000000000 */
[----:B------:R-:W-:Y:S01]  /*13160*/  USHF.L.U32 UR4, UR24, 0x7, URZ ;  /* 0x0000000718047899 */ /* 0x000fe2000800063f */
[----:B------:R-:W-:Y:S01]  /*13170*/  UMOV UR9, 0x40000040 ;  /* 0x4000004000097882 */ /* 0x000fe20000000000 */
[----:B---3--:R-:W-:-:S02]  /*13180*/  IADD3.X R239, R239, UR25, RZ, P2, !PT ;  /* 0x00000019efef7c10 */ /* 0x008fc400097fe4ff */
[----:B------:R-:W-:Y:S01]  /*13190*/  ULOP3.LUT UR4, UR4, 0x200, URZ, 0xc0, !UPT ;  /* 0x0000020004047892 */ /* 0x000fe2000f8ec03f */
[----:B------:R-:W3:Y:S01]  /*131a0*/  LDL.LU R243, [R1+0x5c] ;  /* 0x00005c0001f37983 */ /* 0x000ee20000300800 */
[----:B-1----:R-:W-:Y:S02]  /*131b0*/  BAR.SYNC.DEFER_BLOCKING 0x0 ;  /* 0x0000000000007b1d */ /* 0x002fe40000010000 */
[----:B------:R-:W-:-:S04]  /*131c0*/  ULEA.HI UR4, UR12, UR4, URZ, 0x1c ;  /* 0x000000040c047291 */ /* 0x000fc8000f8fe03f */
[----:B------:R-:W-:Y:S01]  /*131d0*/  ULOP3.LUT UR8, UR4, 0x3fff, URZ, 0xc0, !UPT ;  /* 0x00003fff04087892 */ /* 0x000fe2000f8ec03f */
[----:B------:R-:W3:Y:S01]  /*131e0*/  LDL.LU R242, [R1+0x54] ;  /* 0x0000540001f27983 */ /* 0x000ee20000300800 */
[----:B------:R-:W-:-:S03]  /*131f0*/  WARPGROUP.ARRIVE ;  /* 0x00000000000079c5 */ /* 0x000fc60000000000 */
[----:B------:R-:W3:Y:S01]  /*13200*/  LDL.LU R247, [R1+0x78] ;  /* 0x0000780001f77983 */ /* 0x000ee20000300800 */
[----:B------:R-:W-:-:S03]  /*13210*/  UMOV UR4, URZ ;  /* 0x0000003f00047c82 */ /* 0x000fc60008000000 */
[----:B------:R-:W3:Y:S01]  /*13220*/  LDL.LU R244, [R1+0x4c] ;  /* 0x00004c0001f47983 */ /* 0x000ee20000300800 */
[----:B------:R-:W-:Y:S01]  /*13230*/  QGMMA.64x128x32.F32.E5M2.E5M2 R88, gdesc[UR8], R88 ;  /* 0x01e00000085879f3 */ /* 0x000fe20008703858 */
[----:B------:R-:W-:Y:S02]  /*13240*/  UIADD3 UR8, UP0, UR8, 0x2, URZ ;  /* 0x0000000208087890 */ /* 0x000fe4000ff1e03f */
[----:B------:R1:W-:Y:S02]  /*13250*/  STL [R1+0xb8], R239 ;  /* 0x0000b8ef01007387 */ /* 0x0003e40000100800 */
[----:B------:R-:W-:Y:S02]  /*13260*/  UIADD3.X UR5, UR4, 0x40000040, URZ, UP0, !UPT ;  /* 0x4000004004057890 */ /* 0x000fe400087fe43f */
[----:B------:R-:W3:Y:S04]  /*13270*/  LDL.LU R246, [R1+0x70] ;  /* 0x0000700001f67983 */ /* 0x000ee80000300800 */
[----:B------:R-:W3:Y:S01]  /*13280*/  LDL.LU R245, [R1+0x44] ;  /* 0x0000440001f57983 */ /* 0x000ee20000300800 */
[----:B----4-:R-:W-:-:S03]  /*13290*/  IADD3 R241, P2, R241, UR13, RZ ;  /* 0x0000000df1f17c10 */ /* 0x010fc6000ff5e0ff */
[----:B------:R-:W4:Y:S04]  /*132a0*/  LDL.LU R249, [R1+0x68] ;  /* 0x0000680001f97983 */ /* 0x000f280000300800 */
[----:B------:R-:W4:Y:S04]  /*132b0*/  LDL.LU R248, [R1+0x3c] ;  /* 0x00003c0001f87983 */ /* 0x000f280000300800 */
[----:B0-----:R-:W4:Y:S01]  /*132c0*/  LDL.LU R251, [R1+0x60] ;  /* 0x0000600001fb7983 */ /* 0x001f220000300800 */
[----:B------:R-:W-:-:S03]  /*132d0*/  UMOV UR4, UR8 ;  /* 0x0000000800047c82 */ /* 0x000fc60008000000 */
[----:B------:R-:W4:Y:S04]  /*132e0*/  LDL.LU R250, [R1+0x34] ;  /* 0x0000340001fa7983 */ /* 0x000f280000300800 */
[----:B------:R-:W4:Y:S04]  /*132f0*/  LDL.LU R252, [R1+0x58] ;  /* 0x0000580001fc7983 */ /* 0x000f280000300800 */
[----:B------:R-:W4:Y:S04]  /*13300*/  LDL.LU R192, [R1+0x50] ;  /* 0x0000500001c07983 */ /* 0x000f280000300800 */
[----:B--2---:R-:W2:Y:S04]  /*13310*/  LDL.LU R229, [R1+0x24] ;  /* 0x0000240001e57983 */ /* 0x004ea80000300800 */
[----:B------:R-:W2:Y:S04]  /*13320*/  LDL.LU R233, [R1+0x48] ;  /* 0x0000480001e97983 */ /* 0x000ea80000300800 */
[----:B------:R0:W-:Y:S04]  /*13330*/  STL [R1+0x8c], R241 ;  /* 0x00008cf101007387 */ /* 0x0001e80000100800 */
[----:B------:R-:W2:Y:S04]  /*13340*/  LDL.LU R235, [R1+0x40] ;  /* 0x0000400001eb7983 */ /* 0x000ea80000300800 */
[----:B------:R-:W2:Y:S04]  /*13350*/  LDL.LU R237, [R1+0x38] ;  /* 0x0000380001ed7983 */ /* 0x000ea80000300800 */
[----:B-1----:R-:W2:Y:S04]  /*13360*/  LDL.LU R239, [R1+0x30] ;  /* 0x0000300001ef7983 */ /* 0x002ea80000300800 */
[----:B0-----:R-:W2:Y:S01]  /*13370*/  LDL.LU R241, [R1+0x28] ;  /* 0x0000280001f17983 */ /* 0x001ea20000300800 */
[----:B------:R-:W-:Y:S01]  /*13380*/  IADD3.X R194, R194, UR25, RZ, P3, !PT ;  /* 0x00000019c2c27c10 */ /* 0x000fe20009ffe4ff */
[----:B------:R-:W-:Y:S01]  /*13390*/  QGMMA.64x128x32.F32.E5M2.E5M2 R88, gdesc[UR4], R88 ;  /* 0x01e00000045879f3 */ /* 0x000fe20008703858 */
        /* <DEDUP_REMOVED lines=14> */
[----:B------:R-:W-:Y:S02]  /*13480*/  IADD3.X R0, R0, UR25, RZ, P3, !PT ;  /* 0x0000001900007c10 */ /* 0x000fe40009ffe4ff */
[----:B------:R-:W-:Y:S01]  /*13490*/  IADD3.X R234, R234, UR25, RZ, P1, !PT ;  /* 0x00000019eaea7c10 */ /* 0x000fe20008ffe4ff */
[----:B------:R-:W-:Y:S01]  /*134a0*/  STL [R1+0x6c], R236 ;  /* 0x00006cec01007387 */ /* 0x000fe20000100800 */
[----:B------:R-:W-:-:S03]  /*134b0*/  IADD3 R240, P1, R240, UR13, RZ ;  /* 0x0000000df0f07c10 */ /* 0x000fc6000ff3e0ff */
[----:B------:R-:W-:Y:S01]  /*134c0*/  STL [R1+0x90], R234 ;  /* 0x000090ea01007387 */ /* 0x000fe20000100800 */
[----:B------:R-:W-:-:S03]  /*134d0*/  IADD3.X R238, R238, UR25, RZ, P2, !PT ;  /* 0x00000019eeee7c10 */ /* 0x000fc600097fe4ff */
[----:B------:R-:W-:Y:S04]  /*134e0*/  STL [R1+0x64], R240 ;  /* 0x000064f001007387 */ /* 0x000fe80000100800 */
[----:B------:R0:W-:Y:S04]  /*134f0*/  STL [R1+0x80], R0 ;  /* 0x0000800001007387 */ /* 0x0001e80000100800 */
[----:B------:R-:W-:Y:S04]  /*13500*/  STL [R1+0x88], R238 ;  /* 0x000088ee01007387 */ /* 0x000fe80000100800 */
[----:B0-----:R-:W2:Y:S01]  /*13510*/  LDL.LU R0, [R1+0x66c] ;  /* 0x00066c0001007983 */ /* 0x001ea20000300800 */
[----:B------:R-:W-:-:S09]  /*13520*/  UIADD3.64 UR20, UR4, 0x2, URZ ;  /* 0x0000000204147897 */ /* 0x000fd2000fffe03f */
[----:B------:R-:W-:Y:S01]  /*13530*/  QGMMA.64x128x32.F32.E5M2.E5M2 R88, gdesc[UR20], R88 ;  /* 0x01e00000145879f3 */ /* 0x000fe20008703858 */
[----:B------:R-:W-:Y:S02]  /*13540*/  UIADD3.64 UR16, UR4, 0x4, URZ ;  /* 0x0000000404107897 */ /* 0x000fe4000fffe03f */
[----:B------:R-:W-:Y:S02]  /*13550*/  UIADD3.64 UR8, UR4, 0x3fe, URZ ;  /* 0x000003fe04087897 */ /* 0x000fe4000fffe03f */
[----:B------:R-:W-:-:S07]  /*13560*/  UIADD3.64 UR28, UR4, 0x400, URZ ;  /* 0x00000400041c7897 */ /* 0x000fce000fffe03f */
[----:B------:R-:W-:-:S12]  /*13570*/  QGMMA.64x128x32.F32.E5M2.E5M2 R88, gdesc[UR16], R88 ;  /* 0x01e00000105879f3 */ /* 0x000fd80008703858 */
[----:B------:R-:W-:Y:S01]  /*13580*/  QGMMA.64x128x32.F32.E5M2.E5M2 R24, gdesc[UR8], R24 ;  /* 0x01e00000081879f3 */ /* 0x000fe20008703818 */
[----:B---3--:R-:W-:Y:S02]  /*13590*/  IADD3 R243, P2, R243, UR13, RZ ;  /* 0x0000000df3f37c10 */ /* 0x008fe4000ff5e0ff */
[----:B------:R-:W-:Y:S02]  /*135a0*/  IADD3 R242, P3, R242, UR13, RZ ;  /* 0x0000000df2f27c10 */ /* 0x000fe4000ff7e0ff */
[----:B------:R-:W-:Y:S02]  /*135b0*/  IADD3.X R247, R247, UR25, RZ, P4, !PT ;  /* 0x00000019f7f77c10 */ /* 0x000fe4000a7fe4ff */
[----:B------:R-:W-:Y:S01]  /*135c0*/  IADD3 R244, P4, R244, UR13, RZ ;  /* 0x0000000df4f47c10 */ /* 0x000fe2000ff9e0ff */
[----:B------:R-:W-:Y:S01]  /*135d0*/  STL [R1+0x5c], R243 ;  /* 0x00005cf301007387 */ /* 0x000fe20000100800 */
[----:B------:R-:W-:Y:S02]  /*135e0*/  IADD3.X R246, R246, UR25, RZ, P5, !PT ;  /* 0x00000019f6f67c10 */ /* 0x000fe4000affe4ff */
[----:B------:R-:W-:Y:S01]  /*135f0*/  IADD3 R245, P5, R245, UR13, RZ ;  /* 0x0000000df5f57c10 */ /* 0x000fe2000ffbe0ff */
[----:B------:R-:W-:Y:S01]  /*13600*/  STL [R1+0x54], R242 ;  /* 0x000054f201007387 */ /* 0x000fe20000100800 */
[----:B----4-:R-:W-:-:S02]  /*13610*/  IADD3.X R249, R249, UR25, RZ, P6, !PT ;  /* 0x00000019f9f97c10 */ /* 0x010fc4000b7fe4ff */
[----:B------:R-:W-:Y:S01]  /*13620*/  IADD3 R248, P6, R248, UR13, RZ ;  /* 0x0000000df8f87c10 */ /* 0x000fe2000ffde0ff */
[----:B------:R-:W-:Y:S01]  /*13630*/  STL [R1+0x78], R247 ;  /* 0x000078f701007387 */ /* 0x000fe20000100800 */
[----:B------:R-:W-:Y:S02]  /*13640*/  IADD3.X R251, R251, UR25, RZ, P1, !PT ;  /* 0x00000019fbfb7c10 */ /* 0x000fe40008ffe4ff */
[----:B------:R-:W-:Y:S01]  /*13650*/  IADD3.X R252, R252, UR25, RZ, P2, !PT ;  /* 0x00000019fcfc7c10 */ /* 0x000fe200097fe4ff */
[----:B------:R-:W-:Y:S01]  /*13660*/  STL [R1+0x4c], R244 ;  /* 0x00004cf401007387 */ /* 0x000fe20000100800 */
[----:B------:R-:W-:-:S03]  /*13670*/  IADD3 R250, P1, R250, UR13, RZ ;  /* 0x0000000dfafa7c10 */ /* 0x000fc6000ff3e0ff */
[----:B------:R-:W-:Y:S04]  /*13680*/  STL [R1+0x70], R246 ;  /* 0x000070f601007387 */ /* 0x000fe80000100800 */
[----:B------:R-:W-:Y:S04]  /*13690*/  STL [R1+0x44], R245 ;  /* 0x000044f501007387 */ /* 0x000fe80000100800 */
[----:B------:R-:W-:Y:S01]  /*136a0*/  STL [R1+0x68], R249 ;  /* 0x000068f901007387 */ /* 0x000fe20000100800 */
[----:B------:R-:W-:-:S03]  /*136b0*/  UMOV UR30, UR6 ;  /* 0x00000006001e7c82 */ /* 0x000fc60008000000 */
[----:B------:R-:W-:Y:S01]  /*136c0*/  STL [R1+0x3c], R248 ;  /* 0x00003cf801007387 */ /* 0x000fe20000100800 */
[----:B------:R-:W-:-:S03]  /*136d0*/  UMOV UR31, UR7 ;  /* 0x00000007001f7c82 */ /* 0x000fc60008000000 */
[----:B------:R-:W-:Y:S01]  /*136e0*/  STL [R1+0x60], R251 ;  /* 0x000060fb01007387 */ /* 0x000fe20000100800 */
[----:B------:R-:W-:Y:S01]  /*136f0*/  QGMMA.64x128x32.F32.E5M2.E5M2 R24, gdesc[UR28], R24 ;  /* 0x01e000001c1879f3 */ /* 0x000fe20008703818 */
[----:B--2---:R-:W-:-:S05]  /*13700*/  IADD3 R0, P2, R0, UR13, RZ ;  /* 0x0000000d00007c10 */ /* 0x004fca000ff5e0ff */
[----:B------:R0:W-:Y:S04]  /*13710*/  STL [R1+0x2c], R0 ;  /* 0x00002c0001007387 */ /* 0x0001e80000100800 */
[----:B------:R-:W-:Y:S04]  /*13720*/  STL [R1+0x34], R250 ;  /* 0x000034fa01007387 */ /* 0x000fe80000100800 */
[----:B0-----:R-:W2:Y:S01]  /*13730*/  LDL.LU R0, [R1+0x668] ;  /* 0x0006680001007983 */ /* 0x001ea20000300800 */
[----:B------:R-:W-:-:S09]  /*13740*/  UIADD3.64 UR20, UR4, 0x402, URZ ;  /* 0x0000040204147897 */ /* 0x000fd2000fffe03f */
[----:B------:R-:W-:Y:S01]  /*13750*/  QGMMA.64x128x32.F32.E5M2.E5M2 R24, gdesc[UR20], R24 ;  /* 0x01e00000141879f3 */ /* 0x000fe20008703818 */
[----:B------:R-:W-:Y:S01]  /*13760*/  UIADD3.64 UR16, UR4, 0x404, URZ ;  /* 0x0000040404107897 */ /* 0x000fe2000fffe03f */
[----:B------:R-:W-:Y:S02]  /*13770*/  IADD3.X R192, R192, UR25, RZ, P3, !PT ;  /* 0x00000019c0c07c10 */ /* 0x000fe40009ffe4ff */
[----:B------:R-:W-:Y:S02]  /*13780*/  IADD3 R229, P3, R229, UR13, RZ ;  /* 0x0000000de5e57c10 */ /* 0x000fe4000ff7e0ff */
[----:B------:R-:W-:Y:S01]  /*13790*/  IADD3.X R233, R233, UR25, RZ, P4, !PT ;  /* 0x00000019e9e97c10 */ /* 0x000fe2000a7fe4ff */
[----:B------:R-:W-:Y:S01]  /*137a0*/  STL [R1+0x58], R252 ;  /* 0x000058fc01007387 */ /* 0x000fe20000100800 */
[----:B------:R-:W-:Y:S02]  /*137b0*/  IADD3.X R235, R235, UR25, RZ, P5, !PT ;  /* 0x00000019ebeb7c10 */ /* 0x000fe4000affe4ff */
[----:B------:R-:W-:Y:S01]  /*137c0*/  IADD3.X R237, R237, UR25, RZ, P6, !PT ;  /* 0x00000019eded7c10 */ /* 0x000fe2000b7fe4ff */
[----:B------:R-:W-:Y:S01]  /*137d0*/  STL [R1+0x50], R192 ;  /* 0x000050c001007387 */ /* 0x000fe20000100800 */
[----:B------:R-:W-:-:S03]  /*137e0*/  IADD3.X R239, R239, UR25, RZ, P1, !PT ;  /* 0x00000019efef7c10 */ /* 0x000fc60008ffe4ff */
[----:B------:R-:W-:Y:S01]  /*137f0*/  STL [R1+0x24], R229 ;  /* 0x000024e501007387 */ /* 0x000fe20000100800 */
[----:B------:R-:W-:-:S03]  /*13800*/  IADD3.X R241, R241, UR25, RZ, P2, !PT ;  /* 0x00000019f1f17c10 */ /* 0x000fc600097fe4ff */
[----:B------:R-:W-:Y:S01]  /*13810*/  STL [R1+0x48], R233 ;  /* 0x000048e901007387 */ /* 0x000fe20000100800 */
[----:B------:R-:W-:Y:S03]  /*13820*/  QGMMA.64x128x32.F32.E5M2.E5M2 R24, gdesc[UR16], R24, gsb0 ;  /* 0x01e00000101879f3 */ /* 0x000fe60008003818 */
[----:B------:R-:W-:Y:S04]  /*13830*/  STL [R1+0x40], R235 ;  /* 0x000040eb01007387 */ /* 0x000fe80000100800 */
[----:B------:R-:W-:Y:S01]  /*13840*/  STL [R1+0x38], R237 ;  /* 0x000038ed01007387 */ /* 0x000fe20000100800 */
[----:B------:R-:W-:-:S05]  /*13850*/  VIADD R4, R4, 0x1 ;  /* 0x0000000104047836 */ /* 0x000fca0000000000 */
[----:B------:R-:W-:Y:S02]  /*13860*/  ISETP.NE.U32.AND P0, PT, R4, R8, PT ;  /* 0x000000080400720c */ /* 0x000fe40003f05070 */
[----:B--2---:R-:W-:-:S05]  /*13870*/  IADD3.X R0, R0, UR25, RZ, P3, !PT ;  /* 0x0000001900007c10 */ /* 0x004fca0009ffe4ff */
[----:B------:R0:W-:Y:S04]  /*13880*/  STL [R1+0x20], R0 ;  /* 0x0000200001007387 */ /* 0x0001e80000100800 */
[----:B------:R1:W-:Y:S04]  /*13890*/  STL [R1+0x30], R239 ;  /* 0x000030ef01007387 */ /* 0x0003e80000100800 */
[----:B0-----:R1:W5:Y:S04]  /*138a0*/  LDL.LU R0, [R1+0x664] ;  /* 0x0006640001007983 */ /* 0x0013680000300800 */
[----:B------:R1:W-:Y:S01]  /*138b0*/  STL [R1+0x28], R241 ;  /* 0x000028f101007387 */ /* 0x0003e20000100800 */
[----:B------:R-:W-:-:S02]  /*138c0*/  WARPGROUP.DEPBAR.LE gsb0, 0x0 ;  /* 0x00008000000079c5 */ /* 0x000fc40000010000 */
[----:B------:R-:W-:Y:S05]  /*138d0*/  @P0 BRA `(.L_x_2) ;  /* 0xffffff4400ec0947 */ /* 0x000fea000383ffff */
.L_x_1:
[----:B------:R-:W2:Y:S01]  /*138e0*/  LDL.LU R9, [R1+0x660] ;  /* 0x0006600001097983 */ /* 0x000ea20000300800 */
[----:B------:R-:W-:Y:S01]  /*138f0*/  F2FP.SATFINITE.E5M2.F32.PACK_AB_MERGE_C R4, R89, R88, RZ ;  /* 0x000000585904723e */ /* 0x000fe200048060ff */
[----:B------:R-:W-:Y:S01]  /*13900*/  ULDC.64 UR6, c[0x0][0x228] ;  /* 0x00008a0000067ab9 */ /* 0x000fe20000000a00 */
[----:B------:R-:W3:Y:S01]  /*13910*/  S2R R10, SR_TID.X ;  /* 0x00000000000a7919 */ /* 0x000ee20000002100 */
[----:B------:R-:W-:Y:S02]  /*13920*/  F2FP.SATFINITE.E5M2.F32.PACK_AB_MERGE_C R5, R91, R90, RZ ;  /* 0x0000005a5b05723e */ /* 0x000fe400048060ff */
[----:B------:R-:W-:Y:S01]  /*13930*/  F2FP.SATFINITE.E5M2.F32.PACK_AB_MERGE_C R93, R93, R92, RZ ;  /* 0x0000005c5d5d723e */ /* 0x000fe200048060ff */
[----:B------:R-:W4:Y:S01]  /*13940*/  LDL.LU R16, [R1+0x65c] ;  /* 0x00065c0001107983 */ /* 0x000f220000300800 */
[----:B------:R-:W-:Y:S01]  /*13950*/  F2FP.SATFINITE.E5M2.F32.PACK_AB_MERGE_C R94, R95, R94, RZ ;  /* 0x0000005e5f5e723e */ /* 0x000fe200048060ff */
[----:B-----5:R-:W-:Y:S01]  /*13960*/  VIADD R8, R0, 0x7f ;  /* 0x0000007f00087836 */ /* 0x020fe20000000000 */
[----:B------:R-:W-:Y:S01]  /*13970*/  F2FP.SATFINITE.E5M2.F32.PACK_AB_MERGE_C R6, R25, R24, RZ ;  /* 0x000000181906723e */ /* 0x000fe200048060ff */
[----:B------:R-:W-:Y:S01]  /*13980*/  ULDC UR4, c[0x0][0x22c] ;  /* 0x00008b0000047ab9 */ /* 0x000fe20000000800 */
[----:B------:R-:W-:Y:S01]  /*13990*/  F2FP.SATFINITE.E5M2.F32.PACK_AB_MERGE_C R7, R27, R26, RZ ;  /* 0x0000001a1b07723e */ /* 0x000fe200048060ff */
[----:B------:R-:W-:Y:S01]  /*139a0*/  ULDC UR5, c[0x0][0x22c] ;  /* 0x00008b0000057ab9 */ /* 0x000fe20000000800 */
[----:B------:R-:W-:-:S02]  /*139b0*/  F2FP.SATFINITE.E5M2.F32.PACK_AB_MERGE_C R29, R29, R28, RZ ;  /* 0x0000001c1d1d723e */ /* 0x000fc400048060ff */
[----:B------:R-:W-:Y:S02]  /*139c0*/  F2FP.SATFINITE.E5M2.F32.PACK_AB_MERGE_C R30, R31, R30, RZ ;  /* 0x0000001e1f1e723e */ /* 0x000fe400048060ff */
[----:B------:R-:W-:Y:S02]  /*139d0*/  F2FP.SATFINITE.E5M2.F32.PACK_AB_MERGE_C R39, R39, R38, RZ ;  /* 0x000000262727723e */ /* 0x000fe400048060ff */
[----:B------:R-:W-:Y:S02]  /*139e0*/  PRMT R4, R4, 0x5410, R93 ;  /* 0x0000541004047816 */ /* 0x000fe4000000005d */
[----:B------:R-:W-:Y:S02]  /*139f0*/  PRMT R5, R5, 0x5410, R94 ;  /* 0x0000541005057816 */ /* 0x000fe4000000005e */
[----:B------:R-:W-:Y:S02]  /*13a00*/  PRMT R6, R6, 0x5410, R29 ;  /* 0x0000541006067816 */ /* 0x000fe4000000001d */
[----:B------:R-:W-:-:S02]  /*13a10*/  PRMT R7, R7, 0x5410, R30 ;  /* 0x0000541007077816 */ /* 0x000fc4000000001e */
[----:B------:R-:W-:Y:S02]  /*13a20*/  F2FP.SATFINITE.E5M2.F32.PACK_AB_MERGE_C R98, R99, R98, RZ ;  /* 0x000000626362723e */ /* 0x000fe400048060ff */
[----:B------:R-:W-:Y:S02]  /*13a30*/  F2FP.SATFINITE.E5M2.F32.PACK_AB_MERGE_C R103, R103, R102, RZ ;  /* 0x000000666767723e */ /* 0x000fe400048060ff */
[----:B------:R-:W-:Y:S02]  /*13a40*/  F2FP.SATFINITE.E5M2.F32.PACK_AB_MERGE_C R32, R33, R32, RZ ;  /* 0x000000202120723e */ /* 0x000fe400048060ff */
[----:B------:R-:W-:Y:S01]  /*13a50*/  F2FP.SATFINITE.E5M2.F32.PACK_AB_MERGE_C R34, R35, R34, RZ ;  /* 0x000000222322723e */ /* 0x000fe200048060ff */
[C---:B---3--:R-:W-:Y:S01]  /*13a60*/  IMAD.SHL.U32 R3, R10.reuse, 0x80, RZ ;  /* 0x000000800a037824 */ /* 0x048fe200078e00ff */
[----:B0-----:R-:W-:Y:S02]  /*13a70*/  LOP3.LUT R20, R10, 0xff, RZ, 0xc0, !PT ;  /* 0x000000ff0a147812 */ /* 0x001fe400078ec0ff */
[----:B------:R-:W-:-:S02]  /*13a80*/  F2FP.SATFINITE.E5M2.F32.PACK_AB_MERGE_C R37, R37, R36, RZ ;  /* 0x000000242525723e */ /* 0x000fc400048060ff */
[----:B------:R-:W-:Y:S02]  /*13a90*/  LOP3.LUT R3, R3, 0x800, RZ, 0xc0, !PT ;  /* 0x0000080003037812 */ /* 0x000fe400078ec0ff */
[----:B------:R-:W-:Y:S01]  /*13aa0*/  LEA R20, R20, UR12, 0x4 ;  /* 0x0000000c14147c11 */ /* 0x000fe2000f8e20ff */
[----:B------:R-:W-:Y:S01]  /*13ab0*/  BAR.SYNC.DEFER_BLOCKING 0x0 ;  /* 0x0000000000007b1d */ /* 0x000fe20000010000 */
[----:B------:R-:W-:Y:S02]  /*13ac0*/  F2FP.SATFINITE.E5M2.F32.PACK_AB_MERGE_C R96, R97, R96, RZ ;  /* 0x000000606160723e */ /* 0x000fe400048060ff */
[----:B------:R-:W-:Y:S02]  /*13ad0*/  PRMT R97, R98, 0x5410, R103 ;  /* 0x0000541062617816 */ /* 0x000fe40000000067 */
[----:B------:R-:W-:Y:S02]  /*13ae0*/  PRMT R98, R32, 0x5410, R37 ;  /* 0x0000541020627816 */ /* 0x000fe40000000025 */
[----:B------:R-:W-:-:S02]  /*13af0*/  PRMT R99, R34, 0x5410, R39 ;  /* 0x0000541022637816 */ /* 0x000fc40000000027 */
[----:B------:R-:W-:Y:S02]  /*13b00*/  F2FP.SATFINITE.E5M2.F32.PACK_AB_MERGE_C R101, R101, R100, RZ ;  /* 0x000000646565723e */ /* 0x000fe400048060ff */
[----:B------:R-:W-:Y:S02]  /*13b10*/  F2FP.SATFINITE.E5M2.F32.PACK_AB_MERGE_C R106, R107, R106, RZ ;  /* 0x0000006a6b6a723e */ /* 0x000fe400048060ff */
[----:B------:R-:W-:Y:S02]  /*13b20*/  PRMT R96, R96, 0x5410, R101 ;  /* 0x0000541060607816 */ /* 0x000fe40000000065 */
[----:B------:R-:W-:Y:S02]  /*13b30*/  F2FP.SATFINITE.E5M2.F32.PACK_AB_MERGE_C R111, R111, R110, RZ ;  /* 0x0000006e6f6f723e */ /* 0x000fe400048060ff */
[----:B------:R-:W-:Y:S02]  /*13b40*/  F2FP.SATFINITE.E5M2.F32.PACK_AB_MERGE_C R104, R105, R104, RZ ;  /* 0x000000686968723e */ /* 0x000fe400048060ff */
[----:B------:R-:W-:-:S02]  /*13b50*/  F2FP.SATFINITE.E5M2.F32.PACK_AB_MERGE_C R109, R109, R108, RZ ;  /* 0x0000006c6d6d723e */ /* 0x000fc400048060ff */
[----:B------:R-:W-:Y:S02]  /*13b60*/  F2FP.SATFINITE.E5M2.F32.PACK_AB_MERGE_C R40, R41, R40, RZ ;  /* 0x000000282928723e */ /* 0x000fe400048060ff */
[----:B------:R-:W-:Y:S02]  /*13b70*/  F2FP.SATFINITE.E5M2.F32.PACK_AB_MERGE_C R42, R43, R42, RZ ;  /* 0x0000002a2b2a723e */ /* 0x000fe400048060ff */
[----:B------:R-:W-:Y:S02]  /*13b80*/  F2FP.SATFINITE.E5M2.F32.PACK_AB_MERGE_C R45, R45, R44, RZ ;  /* 0x0000002c2d2d723e */ /* 0x000fe400048060ff */
[----:B------:R-:W-:Y:S02]  /*13b90*/  F2FP.SATFINITE.E5M2.F32.PACK_AB_MERGE_C R47, R47, R46, RZ ;  /* 0x0000002e2f2f723e */ /* 0x000fe400048060ff */
[----:B------:R-:W-:Y:S02]  /*13ba0*/  PRMT R105, R106, 0x5410, R111 ;  /* 0x000054106a697816 */ /* 0x000fe4000000006f */
[----:B------:R-:W-:-:S02]  /*13bb0*/  PRMT R104, R104, 0x5410, R109 ;  /* 0x0000541068687816 */ /* 0x000fc4000000006d */
[----:B------:R-:W-:Y:S02]  /*13bc0*/  PRMT R106, R40, 0x5410, R45 ;  /* 0x00005410286a7816 */ /* 0x000fe4000000002d */
[----:B------:R-:W-:Y:S02]  /*13bd0*/  PRMT R107, R42, 0x5410, R47 ;  /* 0x000054102a6b7816 */ /* 0x000fe4000000002f */
[----:B------:R-:W-:Y:S02]  /*13be0*/  F2FP.SATFINITE.E5M2.F32.PACK_AB_MERGE_C R114, R115, R114, RZ ;  /* 0x000000727372723e */ /* 0x000fe400048060ff */
        /* <DEDUP_REMOVED lines=59> */
[----:B--2---:R-:W-:Y:S01]  /*13fa0*/  LOP3.LUT R2, R9, 0xf0, RZ, 0xc0, !PT ;  /* 0x000000f009027812 */ /* 0x004fe200078ec0ff */
[----:B------:R-:W-:-:S03]  /*13fb0*/  VIADD R9, R0, 0x1 ;  /* 0x0000000100097836 */ /* 0x000fc60000000000 */
[----:B------:R-:W-:Y:S01]  /*13fc0*/  IADD3 R3, R3, UR12, R2 ;  /* 0x0000000c03037c10 */ /* 0x000fe2000fffe002 */
[----:B------:R-:W-:Y:S01]  /*13fd0*/  IMAD.SHL.U32 R2, R10, 0x8, RZ ;  /* 0x000000080a027824 */ /* 0x000fe200078e00ff */
[----:B----4-:R-:W-:Y:S01]  /*13fe0*/  ISETP.GE.AND P0, PT, R16, UR6, PT ;  /* 0x0000000610007c0c */ /* 0x010fe2000bf06270 */
[----:B------:R-:W-:-:S03]  /*13ff0*/  ULDC UR6, c[0x0][0x248] ;  /* 0x0000920000067ab9 */ /* 0x000fc60000000800 */
[----:B------:R-:W-:Y:S02]  /*14000*/  LOP3.LUT R2, R2, 0x700, RZ, 0xc0, !PT ;  /* 0x0000070002027812 */ /* 0x000fe400078ec0ff */
[----:B------:R-:W-:Y:S01]  /*14010*/  ISETP.LT.AND P1, PT, R8, UR4, !P0 ;  /* 0x0000000408007c0c */ /* 0x000fe2000c721270 */
[----:B------:R-:W-:Y:S01]  /*14020*/  ULDC UR4, c[0x0][0x22c] ;  /* 0x00008b0000047ab9 */ /* 0x000fe20000000800 */
[----:B------:R-:W-:Y:S01]  /*14030*/  VIADD R8, R0, 0x3 ;  /* 0x0000000300087836 */ /* 0x000fe20000000000 */
[----:B------:R-:W-:Y:S01]  /*14040*/  ISETP.LT.AND P2, PT, R9, UR4, !P0 ;  /* 0x0000000409007c0c */ /* 0x000fe2000c741270 */
[----:B------:R-:W-:Y:S01]  /*14050*/  IMAD.IADD R38, R2, 0x1, R3 ;  /* 0x0000000102267824 */ /* 0x000fe200078e0203 */
[----:B------:R-:W-:Y:S01]  /*14060*/  ULDC UR4, c[0x0][0x22c] ;  /* 0x00008b0000047ab9 */ /* 0x000fe20000000800 */
[----:B------:R-:W-:Y:S01]  /*14070*/  VIADD R9, R0, 0x2 ;  /* 0x0000000200097836 */ /* 0x000fe20000000000 */
[----:B------:R-:W-:Y:S02]  /*14080*/  ISETP.LT.AND P4, PT, R8, UR5, !P0 ;  /* 0x0000000508007c0c */ /* 0x000fe4000c781270 */
[----:B------:R-:W-:Y:S01]  /*14090*/  STSM.16.M88.4 [R38], R4 ;  /* 0x0000000426007844 */ /* 0x000fe20000000200 */
[----:B------:R-:W-:Y:S01]  /*140a0*/  BAR.SYNC.DEFER_BLOCKING 0x0 ;  /* 0x0000000000007b1d */ /* 0x000fe20000010000 */
[----:B------:R-:W-:-:S02]  /*140b0*/  ISETP.LT.AND P6, PT, R9, UR4, !P0 ;  /* 0x0000000409007c0c */ /* 0x000fc4000c7c1270 */
[----:B------:R-:W-:-:S03]  /*140c0*/  ISETP.LT.AND P5, PT, R0, UR7, !P0 ;  /* 0x0000000700007c0c */ /* 0x000fc6000c7a1270 */
[----:B------:R-:W-:Y:S01]  /*140d0*/  ULDC UR4, c[0x0][0x244] ;  /* 0x0000910000047ab9 */ /* 0x000fe20000000800 */
[----:B------:R-:W-:Y:S01]  /*140e0*/  ULDC UR7, c[0x0][0x22c] ;  /* 0x00008b0000077ab9 */ /* 0x000fe20000000800 */
[----:B------:R-:W-:Y:S01]  /*140f0*/  IMAD R3, R16, UR4, RZ ;  /* 0x0000000410037c24 */ /* 0x000fe2000f8e02ff */
[----:B------:R-:W-:-:S04]  /*14100*/  ULDC.64 UR4, c[0x0][0x220] ;  /* 0x0000880000047ab9 */ /* 0x000fc80000000a00 */
[C---:B------:R-:W-:Y:S01]  /*14110*/  IADD3 R2, P3, R3.reuse, UR4, RZ ;  /* 0x0000000403027c10 */ /* 0x040fe2000ff7e0ff */
[----:B------:R-:W-:Y:S02]  /*14120*/  ULDC UR4, c[0x0][0x248] ;  /* 0x0000920000047ab9 */ /* 0x000fe40000000800 */
[C---:B------:R-:W-:Y:S01]  /*14130*/  IMAD R21, R0.reuse, UR4, RZ ;  /* 0x0000000400157c24 */ /* 0x040fe2000f8e02ff */
[----:B------:R-:W-:Y:S01]  /*14140*/  LEA.HI.X.SX32 R3, R3, UR5, 0x1, P3 ;  /* 0x0000000503037c11 */ /* 0x000fe200098f0eff */
[----:B------:R-:W-:Y:S02]  /*14150*/  ULDC UR5, c[0x0][0x22c] ;  /* 0x00008b0000057ab9 */ /* 0x000fe40000000800 */
[C---:B------:R-:W-:Y:S01]  /*14160*/  VIADD R37, R21.reuse, UR4 ;  /* 0x0000000415257c36 */ /* 0x040fe20008000000 */
[CC--:B------:R-:W-:Y:S01]  /*14170*/  IADD3 R22, P3, R21.reuse, R2.reuse, RZ ;  /* 0x0000000215167210 */ /* 0x0c0fe20007f7e0ff */
[----:B------:R-:W0:Y:S03]  /*14180*/  LDS.128 R32, [R20] ;  /* 0x0000000014207984 */ /* 0x000e260000000c00 */
[----:B------:R-:W-:Y:S01]  /*14190*/  LEA.HI.X.SX32 R23, R21, R3, 0x1, P3 ;  /* 0x0000000315177211 */ /* 0x000fe200018f0eff */
[----:B------:R-:W-:Y:S01]  /*141a0*/  VIADD R21, R0, 0x4 ;  /* 0x0000000400157836 */ /* 0x000fe20000000000 */
[----:B------:R-:W-:Y:S01]  /*141b0*/  BAR.SYNC.DEFER_BLOCKING 0x0 ;  /* 0x0000000000007b1d */ /* 0x000fe20000010000 */
[C---:B------:R-:W-:Y:S01]  /*141c0*/  IADD3 R36, P3, R37.reuse, R2, RZ ;  /* 0x0000000225247210 */ /* 0x040fe20007f7e0ff */
[----:B------:R-:W-:-:S03]  /*141d0*/  VIADD R39, R37, UR4 ;  /* 0x0000000425277c36 */ /* 0x000fc60008000000 */
[----:B------:R-:W-:Y:S01]  /*141e0*/  LEA.HI.X.SX32 R37, R37, R3, 0x1, P3 ;  /* 0x0000000325257211 */ /* 0x000fe200018f0eff */
[----:B------:R-:W-:Y:S01]  /*141f0*/  VIADD R40, R39, UR4 ;  /* 0x0000000427287c36 */ /* 0x000fe20008000000 */
[----:B------:R-:W-:Y:S01]  /*14200*/  STSM.16.M88.4 [R38], R96 ;  /* 0x0000006026007844 */ /* 0x000fe20000000200 */
[----:B------:R-:W-:Y:S01]  /*14210*/  BAR.SYNC.DEFER_BLOCKING 0x0 ;  /* 0x0000000000007b1d */ /* 0x000fe20000010000 */
[C---:B0-----:R-:W-:Y:S02]  /*14220*/  PRMT R41, R32.reuse, 0x7770, RZ ;  /* 0x0000777020297816 */ /* 0x041fe400000000ff */
[----:B------:R-:W-:Y:S02]  /*14230*/  PRMT R43, R32, 0x7771, RZ ;  /* 0x00007771202b7816 */ /* 0x000fe400000000ff */
[----:B------:R-:W-:Y:S01]  /*14240*/  PRMT R45, R33, 0x7770, RZ ;  /* 0x00007770212d7816 */ /* 0x000fe200000000ff */
[----:B------:R-:W0:Y:S02]  /*14250*/  LDS.128 R28, [R20] ;  /* 0x00000000141c7984 */ /* 0x000e240000000c00 */
[----:B------:R-:W-:Y:S06]  /*14260*/  BAR.SYNC.DEFER_BLOCKING 0x0 ;  /* 0x0000000000007b1d */ /* 0x000fec0000010000 */
[----:B------:R-:W-:Y:S02]  /*14270*/  STSM.16.M88.4 [R38], R104 ;  /* 0x0000006826007844 */ /* 0x000fe40000000200 */
[----:B------:R-:W-:Y:S06]  /*14280*/  BAR.SYNC.DEFER_BLOCKING 0x0 ;  /* 0x0000000000007b1d */ /* 0x000fec0000010000 */
[----:B------:R-:W2:Y:S02]  /*14290*/  LDS.128 R24, [R20] ;  /* 0x0000000014187984 */ /* 0x000ea40000000c00 */
[----:B------:R-:W-:Y:S06]  /*142a0*/  BAR.SYNC.DEFER_BLOCKING 0x0 ;  /* 0x0000000000007b1d */ /* 0x000fec0000010000 */
[----:B------:R-:W-:Y:S02]  /*142b0*/  STSM.16.M88.4 [R38], R112 ;  /* 0x0000007026007844 */ /* 0x000fe40000000200 */
[----:B------:R-:W-:Y:S06]  /*142c0*/  BAR.SYNC.DEFER_BLOCKING 0x0 ;  /* 0x0000000000007b1d */ /* 0x000fec0000010000 */
[----:B------:R-:W3:Y:S02]  /*142d0*/  LDS.128 R12, [R20] ;  /* 0x00000000140c7984 */ /* 0x000ee40000000c00 */
[----:B------:R-:W-:Y:S06]  /*142e0*/  BAR.SYNC.DEFER_BLOCKING 0x0 ;  /* 0x0000000000007b1d */ /* 0x000fec0000010000 */
[----:B------:R-:W-:Y:S02]  /*142f0*/  STSM.16.M88.4 [R38], R120 ;  /* 0x0000007826007844 */ /* 0x000fe40000000200 */
[----:B------:R-:W-:Y:S06]  /*14300*/  BAR.SYNC.DEFER_BLOCKING 0x0 ;  /* 0x0000000000007b1d */ /* 0x000fec0000010000 */
[----:B------:R-:W4:Y:S02]  /*14310*/  LDS.128 R8, [R20] ;  /* 0x0000000014087984 */ /* 0x000f240000000c00 */
[----:B------:R-:W-:Y:S06]  /*14320*/  BAR.SYNC.DEFER_BLOCKING 0x0 ;  /* 0x0000000000007b1d */ /* 0x000fec0000010000 */
[----:B------:R-:W-:Y:S02]  /*14330*/  STSM.16.M88.4 [R38], R128 ;  /* 0x0000008026007844 */ /* 0x000fe40000000200 */
[----:B------:R-:W-:Y:S06]  /*14340*/  BAR.SYNC.DEFER_BLOCKING 0x0 ;  /* 0x0000000000007b1d */ /* 0x000fec0000010000 */
[----:B------:R-:W1:Y:S02]  /*14350*/  LDS.128 R16, [R20] ;  /* 0x0000000014107984 */ /* 0x000e640000000c00 */
[----:B------:R-:W-:Y:S06]  /*14360*/  BAR.SYNC.DEFER_BLOCKING 0x0 ;  /* 0x0000000000007b1d */ /* 0x000fec0000010000 */
[----:B------:R-:W-:Y:S02]  /*14370*/  STSM.16.M88.4 [R38], R136 ;  /* 0x0000008826007844 */ /* 0x000fe40000000200 */
[----:B------:R-:W-:Y:S06]  /*14380*/  BAR.SYNC.DEFER_BLOCKING 0x0 ;  /* 0x0000000000007b1d */ /* 0x000fec0000010000 */
[----:B------:R-:W1:Y:S02]  /*14390*/  LDS.128 R4, [R20] ;  /* 0x0000000014047984 */ /* 0x000e640000000c00 */
[----:B------:R-:W-:Y:S06]  /*143a0*/  BAR.SYNC.DEFER_BLOCKING 0x0 ;  /* 0x0000000000007b1d */ /* 0x000fec0000010000 */
[----:B------:R0:W-:Y:S02]  /*143b0*/  STSM.16.M88.4 [R38], R144 ;  /* 0x0000009026007844 */ /* 0x0001e40000000200 */
[----:B------:R-:W-:Y:S01]  /*143c0*/  BAR.SYNC.DEFER_BLOCKING 0x0 ;  /* 0x0000000000007b1d */ /* 0x000fe20000010000 */
[----:B0-----:R-:W-:-:S04]  /*143d0*/  IADD3 R38, P3, R39, R2, RZ ;  /* 0x0000000227267210 */ /* 0x001fc80007f7e0ff */
[-C--:B------:R-:W-:Y:S01]  /*143e0*/  LEA.HI.X.SX32 R39, R39, R3.reuse, 0x1, P3 ;  /* 0x0000000327277211 */ /* 0x080fe200018f0eff */
[----:B------:R0:W-:Y:S01]  /*143f0*/  @P5 STG.E.U8 desc[UR14][R22.64], R41 ;  /* 0x0000002916005986 */ /* 0x0001e2000c10110e */
[----:B------:R-:W-:Y:S01]  /*14400*/  ISETP.LT.AND P5, PT, R21, UR5, !P0 ;  /* 0x0000000515007c0c */ /* 0x000fe2000c7a1270 */
[C---:B------:R-:W-:Y:S01]  /*14410*/  VIADD R21, R0.reuse, 0x5 ;  /* 0x0000000500157836 */ /* 0x040fe20000000000 */
[----:B------:R-:W-:Y:S01]  /*14420*/  ULDC UR5, c[0x0][0x22c] ;  /* 0x00008b0000057ab9 */ /* 0x000fe20000000800 */
[----:B------:R2:W-:Y:S03]  /*14430*/  @P2 STG.E.U8 desc[UR14][R36.64], R43 ;  /* 0x0000002b24002986 */ /* 0x0005e6000c10110e */
[----:B------:R-:W-:Y:S01]  /*14440*/  ISETP.LT.AND P2, PT, R21, UR5, !P0 ;  /* 0x0000000515007c0c */ /* 0x000fe2000c741270 */
[----:B------:R-:W-:Y:S01]  /*14450*/  VIADD R21, R0, 0x6 ;  /* 0x0000000600157836 */ /* 0x000fe20000000000 */
[----:B------:R-:W-:Y:S01]  /*14460*/  ULDC UR5, c[0x0][0x22c] ;  /* 0x00008b0000057ab9 */ /* 0x000fe20000000800 */
[----:B------:R3:W-:Y:S01]  /*14470*/  @P6 STG.E.U8 desc[UR14][R38.64], R45 ;  /* 0x0000002d26006986 */ /* 0x0007e2000c10110e */
[CC--:B0-----:R-:W-:Y:S01]  /*14480*/  IADD3 R22, P3, R40.reuse, R2.reuse, RZ ;  /* 0x0000000228167210 */ /* 0x0c1fe20007f7e0ff */
[----:B------:R-:W-:Y:S01]  /*14490*/  VIADD R41, R40, UR4 ;  /* 0x0000000428297c36 */ /* 0x000fe20008000000 */
[----:B------:R-:W-:Y:S01]  /*144a0*/  ISETP.LT.AND P6, PT, R21, UR5, !P0 ;  /* 0x0000000515007c0c */ /* 0x000fe2000c7c1270 */
[----:B------:R-:W-:Y:S01]  /*144b0*/  VIADD R21, R0, 0x7 ;  /* 0x0000000700157836 */ /* 0x000fe20000000000 */
[----:B------:R-:W-:Y:S01]  /*144c0*/  LEA.HI.X.SX32 R23, R40, R3, 0x1, P3 ;  /* 0x0000000328177211 */ /* 0x000fe200018f0eff */
[----:B------:R-:W-:Y:S01]  /*144d0*/  VIADD R40, R41, UR4 ;  /* 0x0000000429287c36 */ /* 0x000fe20008000000 */
[----:B--2---:R-:W-:Y:S01]  /*144e0*/  PRMT R43, R33, 0x7771, RZ ;  /* 0x00007771212b7816 */ /* 0x004fe200000000ff */
[----:B------:R-:W-:Y:S01]  /*144f0*/  ULDC UR5, c[0x0][0x22c] ;  /* 0x00008b0000057ab9 */ /* 0x000fe20000000800 */
[----:B------:R-:W-:-:S02]  /*14500*/  IADD3 R36, P3, R41, R2, RZ ;  /* 0x0000000229247210 */ /* 0x000fc40007f7e0ff */
[----:B---3--:R-:W-:Y:S01]  /*14510*/  PRMT R45, R34, 0x7770, RZ ;  /* 0x00007770222d7816 */ /* 0x008fe200000000ff */
[----:B------:R0:W-:Y:S01]  /*14520*/  @P4 STG.E.U8 desc[UR14][R22.64], R43 ;  /* 0x0000002b16004986 */ /* 0x0001e2000c10110e */
[----:B------:R-:W-:Y:S01]  /*14530*/  ISETP.LT.AND P4, PT, R21, UR5, !P0 ;  /* 0x0000000515007c0c */ /* 0x000fe2000c781270 */
[----:B------:R-:W-:Y:S01]  /*14540*/  VIADD R21, R0, 0x8 ;  /* 0x0000000800157836 */ /* 0x000fe20000000000 */
[-C--:B------:R-:W-:Y:S01]  /*14550*/  LEA.HI.X.SX32 R37, R41, R3.reuse, 0x1, P3 ;  /* 0x0000000329257211 */ /* 0x080fe200018f0eff */
[C---:B------:R-:W-:Y:S01]  /*14560*/  VIADD R41, R40.reuse, UR4 ;  /* 0x0000000428297c36 */ /* 0x040fe20008000000 */
[-C--:B------:R-:W-:Y:S01]  /*14570*/  IADD3 R38, P3, R40, R2.reuse, RZ ;  /* 0x0000000228267210 */ /* 0x080fe20007f7e0ff */
[----:B------:R-:W-:Y:S02]  /*14580*/  ULDC UR5, c[0x0][0x22c] ;  /* 0x00008b0000057ab9 */ /* 0x000fe40000000800 */
[----:B------:R2:W-:Y:S01]  /*14590*/  @P5 STG.E.U8 desc[UR14][R36.64], R45 ;  /* 0x0000002d24005986 */ /* 0x0005e2000c10110e */
[----:B------:R-:W-:Y:S01]  /*145a0*/  ISETP.LT.AND P5, PT, R21, UR5, !P0 ;  /* 0x0000000515007c0c */ /* 0x000fe2000c7a1270 */
[----:B------:R-:W-:Y:S01]  /*145b0*/  VIADD R21, R0, 0x9 ;  /* 0x0000000900157836 */ /* 0x000fe20000000000 */
[----:B------:R-:W-:Y:S01]  /*145c0*/  LEA.HI.X.SX32 R39, R40, R3, 0x1, P3 ;  /* 0x0000000328277211 */ /* 0x000fe200018f0eff */
[C---:B------:R-:W-:Y:S01]  /*145d0*/  VIADD R40, R41.reuse, UR4 ;  /* 0x0000000429287c36 */ /* 0x040fe20008000000 */
[----:B0-----:R-:W-:Y:S01]  /*145e0*/  PRMT R43, R34, 0x7771, RZ ;  /* 0x00007771222b7816 */ /* 0x001fe200000000ff */
[----:B------:R-:W-:Y:S01]  /*145f0*/  ULDC UR5, c[0x0][0x22c] ;  /* 0x00008b0000057ab9 */ /* 0x000fe20000000800 */
[----:B------:R-:W-:-:S03]  /*14600*/  IADD3 R22, P3, R41, R2, RZ ;  /* 0x0000000229167210 */ /* 0x000fc60007f7e0ff */
[----:B------:R0:W-:Y:S01]  /*14610*/  @P2 STG.E.U8 desc[UR14][R38.64], R43 ;  /* 0x0000002b26002986 */ /* 0x0001e2000c10110e */
[----:B------:R-:W-:Y:S01]  /*14620*/  ISETP.LT.AND P2, PT, R21, UR5, !P0 ;  /* 0x0000000515007c0c */ /* 0x000fe2000c741270 */
[----:B------:R-:W-:Y:S01]  /*14630*/  VIADD R21, R0, 0xa ;  /* 0x0000000a00157836 */ /* 0x000fe20000000000 */
[----:B------:R-:W-:Y:S01]  /*14640*/  LEA.HI.X.SX32 R23, R41, R3, 0x1, P3 ;  /* 0x0000000329177211 */ /* 0x000fe200018f0eff */
[C---:B------:R-:W-:Y:S01]  /*14650*/  VIADD R41, R40.reuse, UR4 ;  /* 0x0000000428297c36 */ /* 0x040fe20008000000 */
[----:B--2---:R-:W-:Y:S01]  /*14660*/  PRMT R45, R35, 0x7770, RZ ;  /* 0x00007770232d7816 */ /* 0x004fe200000000ff */
[----:B------:R-:W-:Y:S01]  /*14670*/  ULDC UR5, c[0x0][0x22c] ;  /* 0x00008b0000057ab9 */ /* 0x000fe20000000800 */
[----:B------:R-:W-:-:S03]  /*14680*/  IADD3 R36, P3, R40, R2, RZ ;  /* 0x0000000228247210 */ /* 0x000fc60007f7e0ff */
[----:B------:R2:W-:Y:S01]  /*14690*/  @P6 STG.E.U8 desc[UR14][R22.64], R45 ;  /* 0x0000002d16006986 */ /* 0x0005e2000c10110e */
[----:B------:R-:W-:Y:S01]  /*146a0*/  ISETP.LT.AND P6, PT, R21, UR5, !P0 ;  /* 0x0000000515007c0c */ /* 0x000fe2000c7c1270 */
[----:B------:R-:W-:Y:S01]  /*146b0*/  VIADD R21, R0, 0xb ;  /* 0x0000000b00157836 */ /* 0x000fe20000000000 */
[----:B------:R-:W-:Y:S01]  /*146c0*/  LEA.HI.X.SX32 R37, R40, R3, 0x1, P3 ;  /* 0x0000000328257211 */ /* 0x000fe200018f0eff */
[----:B------:R-:W-:Y:S01]  /*146d0*/  VIADD R40, R41, UR4 ;  /* 0x0000000429287c36 */ /* 0x000fe20008000000 */
[----:B0-----:R-:W-:Y:S01]  /*146e0*/  PRMT R43, R35, 0x7771, RZ ;  /* 0x00007771232b7816 */ /* 0x001fe200000000ff */
[----:B------:R-:W-:Y:S01]  /*146f0*/  ULDC UR5, c[0x0][0x22c] ;  /* 0x00008b0000057ab9 */ /* 0x000fe20000000800 */
[----:B------:R-:W-:-:S03]  /*14700*/  IADD3 R38, P3, R41, R2, RZ ;  /* 0x0000000229267210 */ /* 0x000fc60007f7e0ff */
[----:B------:R0:W-:Y:S01]  /*14710*/  @P4 STG.E.U8 desc[UR14][R36.64], R43 ;  /* 0x0000002b24004986 */ /* 0x0001e2000c10110e */
[----:B------:R-:W-:Y:S01]  /*14720*/  ISETP.LT.AND P4, PT, R21, UR5, !P0 ;  /* 0x0000000515007c0c */ /* 0x000fe2000c781270 */
[----:B------:R-:W-:Y:S01]  /*14730*/  VIADD R21, R0, 0xc ;  /* 0x0000000c00157836 */ /* 0x000fe20000000000 */
[----:B------:R-:W-:Y:S01]  /*14740*/  LEA.HI.X.SX32 R39, R41, R3, 0x1, P3 ;  /* 0x0000000329277211 */ /* 0x000fe200018f0eff */
[----:B------:R-:W-:Y:S01]  /*14750*/  VIADD R41, R40, UR4 ;  /* 0x0000000428297c36 */ /* 0x000fe20008000000 */
[----:B--2---:R-:W-:Y:S01]  /*14760*/  PRMT R45, R32, 0x7772, RZ ;  /* 0x00007772202d7816 */ /* 0x004fe200000000ff */
[----:B------:R-:W-:Y:S01]  /*14770*/  ULDC UR5, c[0x0][0x22c] ;  /* 0x00008b0000057ab9 */ /* 0x000fe20000000800 */
[----:B------:R-:W-:-:S03]  /*14780*/  IADD3 R22, P3, R40, R2, RZ ;  /* 0x0000000228167210 */ /* 0x000fc60007f7e0ff */
[----:B------:R2:W-:Y:S01]  /*14790*/  @P5 STG.E.U8 desc[UR14][R38.64], R45 ;  /* 0x0000002d26005986 */ /* 0x0005e2000c10110e */
[----:B------:R-:W-:Y:S01]  /*147a0*/  ISETP.LT.AND P5, PT, R21, UR5, !P0 ;  /* 0x0000000515007c0c */ /* 0x000fe2000c7a1270 */
[----:B------:R-:W-:Y:S01]  /*147b0*/  VIADD R21, R0, 0xd ;  /* 0x0000000d00157836 */ /* 0x000fe20000000000 */
[----:B------:R-:W-:Y:S01]  /*147c0*/  LEA.HI.X.SX32 R23, R40, R3, 0x1, P3 ;  /* 0x0000000328177211 */ /* 0x000fe200018f0eff */
[----:B------:R-:W-:Y:S01]  /*147d0*/  ULDC UR5, c[0x0][0x22c] ;  /* 0x00008b0000057ab9 */ /* 0x000fe20000000800 */
[----:B0-----:R-:W-:Y:S01]  /*147e0*/  PRMT R43, R32, 0x7773, RZ ;  /* 0x00007773202b7816 */ /* 0x001fe200000000ff */
[C---:B------:R-:W-:Y:S01]  /*147f0*/  VIADD R32, R41.reuse, UR4 ;  /* 0x0000000429207c36 */ /* 0x040fe20008000000 */
[----:B------:R-:W-:-:S03]  /*14800*/  IADD3 R36, P3, R41, R2, RZ ;  /* 0x0000000229247210 */ /* 0x000fc60007f7e0ff */
[----:B------:R0:W-:Y:S01]  /*14810*/  @P2 STG.E.U8 desc[UR14][R22.64], R43 ;  /* 0x0000002b16002986 */ /* 0x0001e2000c10110e */
[----:B------:R-:W-:Y:S01]  /*14820*/  LEA.HI.X.SX32 R37, R41, R3, 0x1, P3 ;  /* 0x0000000329257211 */ /* 0x000fe200018f0eff */
[----:B------:R-:W-:Y:S01]  /*14830*/  VIADD R40, R32, UR4 ;  /* 0x0000000420287c36 */ /* 0x000fe20008000000 */
[----:B------:R-:W-:Y:S01]  /*14840*/  ISETP.LT.AND P2, PT, R21, UR5, !P0 ;  /* 0x0000000515007c0c */ /* 0x000fe2000c741270 */
[----:B------:R-:W-:Y:S01]  /*14850*/  VIADD R21, R0, 0xe ;  /* 0x0000000e00157836 */ /* 0x000fe20000000000 */
[----:B------:R-:W-:Y:S01]  /*14860*/  PRMT R41, R33, 0x7772, RZ ;  /* 0x0000777221297816 */ /* 0x000fe200000000ff */
[----:B------:R-:W-:Y:S01]  /*14870*/  ULDC UR5, c[0x0][0x22c] ;  /* 0x00008b0000057ab9 */ /* 0x000fe20000000800 */
[----:B--2---:R-:W-:-:S03]  /*14880*/  IADD3 R38, P3, R32, R2, RZ ;  /* 0x0000000220267210 */ /* 0x004fc60007f7e0ff */
        /* <DEDUP_REMOVED lines=9> */
[----:B------:R-:W-:Y:S01]  /*14920*/  ISETP.LT.AND P4, PT, R21, UR5, !P0 ;  /* 0x0000000515007c0c */ /* 0x000fe2000c781270 */
[----:B------:R-:W-:Y:S01]  /*14930*/  VIADD R21, R0, 0x10 ;  /* 0x0000001000157836 */ /* 0x000fe20000000000 */
[----:B------:R-:W-:Y:S01]  /*14940*/  LEA.HI.X.SX32 R23, R40, R3, 0x1, P3 ;  /* 0x0000000328177211 */ /* 0x000fe200018f0eff */
[C---:B--2---:R-:W-:Y:S01]  /*14950*/  VIADD R37, R33.reuse, UR4 ;  /* 0x0000000421257c36 */ /* 0x044fe20008000000 */
[----:B------:R-:W-:Y:S01]  /*14960*/  PRMT R41, R34, 0x7772, RZ ;  /* 0x0000777222297816 */ /* 0x000fe200000000ff */
        /* <DEDUP_REMOVED lines=29> */
[-C--:B------:R-:W-:Y:S01]  /*14b40*/  LEA.HI.X.SX32 R33, R38, R3.reuse, 0x1, P3 ;  /* 0x0000000326217211 */ /* 0x080fe200018f0eff */
[C---:B--2---:R-:W-:Y:S01]  /*14b50*/  VIADD R36, R35.reuse, UR4 ;  /* 0x0000000423247c36 */ /* 0x044fe20008000000 */
[----:B------:R-:W-:Y:S01]  /*14b60*/  PRMT R41, R28, 0x7770, RZ ;  /* 0x000077701c297816 */ /* 0x000fe200000000ff */
[----:B------:R-:W-:Y:S01]  /*14b70*/  ULDC UR5, c[0x0][0x22c] ;  /* 0x00008b0000057ab9 */ /* 0x000fe20000000800 */
[----:B------:R-:W-:Y:S01]  /*14b80*/  IADD3 R34, P3, R35, R2, RZ ;  /* 0x0000000223227210 */ /* 0x000fe20007f7e0ff */
[----:B------:R-:W-:Y:S02]  /*14b90*/  VIADD R37, R36, UR4 ;  /* 0x0000000424257c36 */ /* 0x000fe40008000000 */
[----:B------:R2:W-:Y:S01]  /*14ba0*/  @P5 STG.E.U8 desc[UR14][R32.64], R41 ;  /* 0x0000002920005986 */ /* 0x0005e2000c10110e */
[----:B------:R-:W-:Y:S01]  /*14bb0*/  ISETP.LT.AND P5, PT, R21, UR5, !P0 ;  /* 0x0000000515007c0c */ /* 0x000fe2000c7a1270 */
[----:B------:R-:W-:Y:S01]  /*14bc0*/  VIADD R21, R0, 0x15 ;  /* 0x0000001500157836 */ /* 0x000fe20000000000 */
[----:B------:R-:W-:Y:S01]  /*14bd0*/  LEA.HI.X.SX32 R35, R35, R3, 0x1, P3 ;  /* 0x0000000323237211 */ /* 0x000fe200018f0eff */
[----:B------:R-:W-:Y:S01]  /*14be0*/  ULDC UR5, c[0x0][0x22c] ;  /* 0x00008b0000057ab9 */ /* 0x000fe20000000800 */
[----:B0-----:R-:W-:-:S02]  /*14bf0*/  PRMT R39, R28, 0x7771, RZ ;  /* 0x000077711c277816 */ /* 0x001fc400000000ff */
        /* <DEDUP_REMOVED lines=60> */
[-C--:B------:R-:W-:Y:S01]  /*14fc0*/  LEA.HI.X.SX32 R33, R37, R3.reuse, 0x1, P3 ;  /* 0x0000000325217211 */ /* 0x080fe200018f0eff */
[----:B------:R-:W-:Y:S01]  /*14fd0*/  ULDC UR5, c[0x0][0x22c] ;  /* 0x00008b0000057ab9 */ /* 0x000fe20000000800 */
[----:B0-----:R-:W-:Y:S01]  /*14fe0*/  PRMT R39, R28, 0x7773, RZ ;  /* 0x000077731c277816 */ /* 0x001fe200000000ff */
[C---:B------:R-:W-:Y:S01]  /*14ff0*/  VIADD R28, R36.reuse, UR4 ;  /* 0x00000004241c7c36 */ /* 0x040fe20008000000 */
[-C--:B------:R-:W-:Y:S02]  /*15000*/  IADD3 R34, P3, R36, R2.reuse, RZ ;  /* 0x0000000224227210 */ /* 0x080fe40007f7e0ff */
[----:B------:R-:W-:Y:S01]  /*15010*/  PRMT R37, R29, 0x7772, RZ ;  /* 0x000077721d257816 */ /* 0x000fe200000000ff */
[----:B------:R0:W-:Y:S01]  /*15020*/  @P2 STG.E.U8 desc[UR14][R32.64], R39 ;  /* 0x0000002720002986 */ /* 0x0001e2000c10110e */
[----:B------:R-:W-:Y:S01]  /*15030*/  ISETP.LT.AND P2, PT, R21, UR5, !P0 ;  /* 0x0000000515007c0c */ /* 0x000fe2000c741270 */
[----:B------:R-:W-:Y:S01]  /*15040*/  VIADD R21, R0, 0x1e ;  /* 0x0000001e00157836 */ /* 0x000fe20000000000 */
[----:B------:R-:W-:Y:S01]  /*15050*/  LEA.HI.X.SX32 R35, R36, R3, 0x1, P3 ;  /* 0x0000000324237211 */ /* 0x000fe200018f0eff */
[C---:B------:R-:W-:Y:S01]  /*15060*/  VIADD R36, R28.reuse, UR4 ;  /* 0x000000041c247c36 */ /* 0x040fe20008000000 */
[----:B--2---:R-:W-:Y:S01]  /*15070*/  IADD3 R22, P3, R28, R2, RZ ;  /* 0x000000021c167210 */ /* 0x004fe20007f7e0ff */
[----:B------:R-:W-:-:S02]  /*15080*/  ULDC UR5, c[0x0][0x22c] ;  /* 0x00008b0000057ab9 */ /* 0x000fc40000000800 */
[----:B------:R2:W-:Y:S01]  /*15090*/  @P6 STG.E.U8 desc[UR14][R34.64], R37 ;  /* 0x0000002522006986 */ /* 0x0005e2000c10110e */
[----:B------:R-:W-:Y:S01]  /*150a0*/  ISETP.LT.AND P6, PT, R21, UR5, !P0 ;  /* 0x0000000515007c0c */ /* 0x000fe2000c7c1270 */
[----:B------:R-:W-:Y:S01]  /*150b0*/  VIADD R21, R0, 0x1f ;  /* 0x0000001f00157836 */ /* 0x000fe20000000000 */
[----:B------:R-:W-:Y:S01]  /*150c0*/  LEA.HI.X.SX32 R23, R28, R3, 0x1, P3 ;  /* 0x000000031c177211 */ /* 0x000fe200018f0eff */
[C---:B0-----:R-:W-:Y:S01]  /*150d0*/  VIADD R33, R36.reuse, UR4 ;  /* 0x0000000424217c36 */ /* 0x041fe20008000000 */
[----:B------:R-:W-:Y:S01]  /*150e0*/  PRMT R39, R29, 0x7773, RZ ;  /* 0x000077731d277816 */ /* 0x000fe200000000ff */
[----:B------:R-:W-:Y:S01]  /*150f0*/  ULDC UR5, c[0x0][0x22c] ;  /* 0x00008b0000057ab9 */ /* 0x000fe20000000800 */
[----:B------:R-:W-:-:S03]  /*15100*/  IADD3 R28, P3, R36, R2, RZ ;  /* 0x00000002241c7210 */ /* 0x000fc60007f7e0ff */
[----:B------:R0:W-:Y:S01]  /*15110*/  @P4 STG.E.U8 desc[UR14][R22.64], R39 ;  /* 0x0000002716004986 */ /* 0x0001e2000c10110e */
[----:B------:R-:W-:Y:S01]  /*15120*/  ISETP.LT.AND P4, PT, R21, UR5, !P0 ;  /* 0x0000000515007c0c */ /* 0x000fe2000c781270 */
[----:B------:R-:W-:Y:S01]  /*15130*/  VIADD R21, R0, 0x20 ;  /* 0x0000002000157836 */ /* 0x000fe20000000000 */
[-C--:B------:R-:W-:Y:S01]  /*15140*/  LEA.HI.X.SX32 R29, R36, R3.reuse, 0x1, P3 ;  /* 0x00000003241d7211 */ /* 0x080fe200018f0eff */
[C---:B--2---:R-:W-:Y:S01]  /*15150*/  VIADD R34, R33.reuse, UR4 ;  /* 0x0000000421227c36 */ /* 0x044fe20008000000 */
[C---:B------:R-:W-:Y:S01]  /*15160*/  PRMT R37, R30.reuse, 0x7772, RZ ;  /* 0x000077721e257816 */ /* 0x040fe200000000ff */
[----:B------:R-:W-:Y:S01]  /*15170*/  ULDC UR5, c[0x0][0x22c] ;  /* 0x00008b0000057ab9 */ /* 0x000fe20000000800 */
[-C--:B------:R-:W-:Y:S02]  /*15180*/  IADD3 R32, P3, R33, R2.reuse, RZ ;  /* 0x0000000221207210 */ /* 0x080fe40007f7e0ff */
[----:B------:R-:W-:Y:S01]  /*15190*/  PRMT R35, R30, 0x7773, RZ ;  /* 0x000077731e237816 */ /* 0x000fe200000000ff */
[----:B------:R2:W-:Y:S01]  /*151a0*/  @P5 STG.E.U8 desc[UR14][R28.64], R37 ;  /* 0x000000251c005986 */ /* 0x0005e2000c10110e */
[----:B------:R-:W-:Y:S01]  /*151b0*/  ISETP.LT.AND P5, PT, R21, UR5, !P0 ;  /* 0x0000000515007c0c */ /* 0x000fe2000c7a1270 */
[----:B------:R-:W-:Y:S01]  /*151c0*/  VIADD R21, R0, 0x21 ;  /* 0x0000002100157836 */ /* 0x000fe20000000000 */
[----:B------:R-:W-:Y:S01]  /*151d0*/  LEA.HI.X.SX32 R33, R33, R3, 0x1, P3 ;  /* 0x0000000321217211 */ /* 0x000fe200018f0eff */
[C---:B------:R-:W-:Y:S01]  /*151e0*/  VIADD R30, R34.reuse, UR4 ;  /* 0x00000004221e7c36 */ /* 0x040fe20008000000 */
[----:B0-----:R-:W-:Y:S01]  /*151f0*/  IADD3 R22, P3, R34, R2, RZ ;  /* 0x0000000222167210 */ /* 0x001fe20007f7e0ff */
[----:B------:R-:W-:-:S02]  /*15200*/  ULDC UR5, c[0x0][0x22c] ;  /* 0x00008b0000057ab9 */ /* 0x000fc40000000800 */
        /* <DEDUP_REMOVED lines=12> */
[C---:B0-----:R-:W-:Y:S01]  /*152d0*/  VIADD R32, R34.reuse, UR4 ;  /* 0x0000000422207c36 */ /* 0x041fe20008000000 */
        /* <DEDUP_REMOVED lines=9> */
[----:B--2---:R-:W-:-:S02]  /*15370*/  PRMT R37, R24, 0x7770, RZ ;  /* 0x0000777018257816 */ /* 0x004fc400000000ff */
        /* <DEDUP_REMOVED lines=109> */
[C---:B------:R-:W-:Y:S01]  /*15a50*/  VIADD R30, R26.reuse, UR4 ;  /* 0x000000041a1e7c36 */ /* 0x040fe20008000000 */
[C---:B--2---:R-:W-:Y:S01]  /*15a60*/  PRMT R33, R27.reuse, 0x7772, RZ ;  /* 0x000077721b217816 */ /* 0x044fe200000000ff */
        /* <DEDUP_REMOVED lines=78> */
[----:B------:R-:W-:Y:S01]  /*15f50*/  ULDC UR5, c[0x0][0x22c] ;  /* 0x00008b0000057ab9 */ /* 0x000fe20000000800 */
[----:B--2---:R-:W-:Y:S02]  /*15f60*/  PRMT R33, R12, 0x7772, RZ ;  /* 0x000077720c217816 */ /* 0x004fe400000000ff */
[----:B------:R-:W-:-:S03]  /*15f70*/  IADD3 R22, P3, R29, R2, RZ ;  /* 0x000000021d167210 */ /* 0x000fc60007f7e0ff */
[----:B------:R2:W-:Y:S01]  /*15f80*/  @P5 STG.E.U8 desc[UR14][R24.64], R33 ;  /* 0x0000002118005986 */ /* 0x0005e2000c10110e */
[----:B------:R-:W-:Y:S01]  /*15f90*/  ISETP.LT.AND P5, PT, R21, UR5, !P0 ;  /* 0x0000000515007c0c */ /* 0x000fe2000c7a1270 */
[C---:B------:R-:W-:Y:S01]  /*15fa0*/  VIADD R21, R29.reuse, UR4 ;  /* 0x000000041d157c36 */ /* 0x040fe20008000000 */
[-C--:B------:R-:W-:Y:S01]  /*15fb0*/  LEA.HI.X.SX32 R23, R29, R3.reuse, 0x1, P3 ;  /* 0x000000031d177211 */ /* 0x080fe200018f0eff */
[----:B------:R-:W-:Y:S01]  /*15fc0*/  ULDC UR5, c[0x0][0x22c] ;  /* 0x00008b0000057ab9 */ /* 0x000fe20000000800 */
[----:B0-----:R-:W-:Y:S01]  /*15fd0*/  PRMT R31, R12, 0x7773, RZ ;  /* 0x000077730c1f7816 */ /* 0x001fe200000000ff */
[----:B------:R-:W-:Y:S01]  /*15fe0*/  VIADD R12, R0, 0x3d ;  /* 0x0000003d000c7836 */ /* 0x000fe20000000000 */
[CC--:B------:R-:W-:Y:S01]  /*15ff0*/  IADD3 R26, P3, R21.reuse, R2.reuse, RZ ;  /* 0x00000002151a7210 */ /* 0x0c0fe20007f7e0ff */
[----:B------:R-:W-:Y:S01]  /*16000*/  VIADD R28, R21, UR4 ;  /* 0x00000004151c7c36 */ /* 0x000fe20008000000 */
[----:B------:R-:W-:Y:S01]  /*16010*/  PRMT R29, R13, 0x7772, RZ ;  /* 0x000077720d1d7816 */ /* 0x000fe200000000ff */
[----:B------:R0:W-:Y:S01]  /*16020*/  @P2 STG.E.U8 desc[UR14][R22.64], R31 ;  /* 0x0000001f16002986 */ /* 0x0001e2000c10110e */
[-C--:B------:R-:W-:Y:S01]  /*16030*/  LEA.HI.X.SX32 R27, R21, R3.reuse, 0x1, P3 ;  /* 0x00000003151b7211 */ /* 0x080fe200018f0eff */
[----:B------:R-:W-:Y:S01]  /*16040*/  VIADD R21, R28, UR4 ;  /* 0x000000041c157c36 */ /* 0x000fe20008000000 */
[----:B------:R-:W-:Y:S01]  /*16050*/  ISETP.LT.AND P2, PT, R12, UR5, !P0 ;  /* 0x000000050c007c0c */ /* 0x000fe2000c741270 */
[----:B------:R-:W-:Y:S01]  /*16060*/  VIADD R12, R0, 0x3e ;  /* 0x0000003e000c7836 */ /* 0x000fe20000000000 */
[C---:B--2---:R-:W-:Y:S01]  /*16070*/  IADD3 R24, P3, R28.reuse, R2, RZ ;  /* 0x000000021c187210 */ /* 0x044fe20007f7e0ff */
[----:B------:R-:W-:Y:S01]  /*16080*/  ULDC UR5, c[0x0][0x22c] ;  /* 0x00008b0000057ab9 */ /* 0x000fe20000000800 */
[----:B------:R2:W-:Y:S02]  /*16090*/  @P6 STG.E.U8 desc[UR14][R26.64], R29 ;  /* 0x0000001d1a006986 */ /* 0x0005e4000c10110e */
[----:B------:R-:W-:-:S02]  /*160a0*/  LEA.HI.X.SX32 R25, R28, R3, 0x1, P3 ;  /* 0x000000031c197211 */ /* 0x000fc400018f0eff */
[----:B------:R-:W-:Y:S01]  /*160b0*/  ISETP.LT.AND P6, PT, R12, UR5, !P0 ;  /* 0x000000050c007c0c */ /* 0x000fe2000c7c1270 */
[----:B------:R-:W-:Y:S01]  /*160c0*/  ULDC UR5, c[0x0][0x22c] ;  /* 0x00008b0000057ab9 */ /* 0x000fe20000000800 */
[----:B0-----:R-:W-:Y:S01]  /*160d0*/  PRMT R31, R13, 0x7773, RZ ;  /* 0x000077730d1f7816 */ /* 0x001fe200000000ff */
[C---:B------:R-:W-:Y:S01]  /*160e0*/  VIADD R13, R0.reuse, 0x3f ;  /* 0x0000003f000d7836 */ /* 0x040fe20000000000 */
[C---:B------:R-:W-:Y:S01]  /*160f0*/  IADD3 R12, P3, R21.reuse, R2, RZ ;  /* 0x00000002150c7210 */ /* 0x040fe20007f7e0ff */
[----:B------:R-:W-:Y:S02]  /*16100*/  VIADD R23, R21, UR4 ;  /* 0x0000000415177c36 */ /* 0x000fe40008000000 */
[----:B------:R0:W-:Y:S01]  /*16110*/  @P4 STG.E.U8 desc[UR14][R24.64], R31 ;  /* 0x0000001f18004986 */ /* 0x0001e2000c10110e */
[----:B------:R-:W-:Y:S01]  /*16120*/  ISETP.LT.AND P4, PT, R13, UR5, !P0 ;  /* 0x000000050d007c0c */ /* 0x000fe2000c781270 */
[----:B------:R-:W-:Y:S01]  /*16130*/  ULDC UR5, c[0x0][0x22c] ;  /* 0x00008b0000057ab9 */ /* 0x000fe20000000800 */
[----:B------:R-:W-:Y:S01]  /*16140*/  LEA.HI.X.SX32 R13, R21, R3, 0x1, P3 ;  /* 0x00000003150d7211 */ /* 0x000fe200018f0eff */
[----:B------:R-:W-:Y:S01]  /*16150*/  VIADD R21, R0, 0x40 ;  /* 0x0000004000157836 */ /* 0x000fe20000000000 */
[----:B--2---:R-:W-:-:S02]  /*16160*/  PRMT R29, R14, 0x7772, RZ ;  /* 0x000077720e1d7816 */ /* 0x004fc400000000ff */
[-C--:B------:R-:W-:Y:S02]  /*16170*/  IADD3 R22, P3, R23, R2.reuse, RZ ;  /* 0x0000000217167210 */ /* 0x080fe40007f7e0ff */
[----:B------:R-:W-:Y:S01]  /*16180*/  PRMT R27, R14, 0x7773, RZ ;  /* 0x000077730e1b7816 */ /* 0x000fe200000000ff */
[----:B------:R2:W-:Y:S01]  /*16190*/  @P5 STG.E.U8 desc[UR14][R12.64], R29 ;  /* 0x0000001d0c005986 */ /* 0x0005e2000c10110e */
[----:B------:R-:W-:Y:S01]  /*161a0*/  ISETP.LT.AND P5, PT, R21, UR5, !P0 ;  /* 0x0000000515007c0c */ /* 0x000fe2000c7a1270 */
[C---:B------:R-:W-:Y:S01]  /*161b0*/  VIADD R21, R23.reuse, UR4 ;  /* 0x0000000417157c36 */ /* 0x040fe20008000000 */
[-C--:B------:R-:W-:Y:S01]  /*161c0*/  LEA.HI.X.SX32 R23, R23, R3.reuse, 0x1, P3 ;  /* 0x0000000317177211 */ /* 0x080fe200018f0eff */
[----:B------:R-:W-:Y:S01]  /*161d0*/  VIADD R14, R0, 0x41 ;  /* 0x00000041000e7836 */ /* 0x000fe20000000000 */
[----:B------:R-:W-:Y:S02]  /*161e0*/  ULDC UR5, c[0x0][0x22c] ;  /* 0x00008b0000057ab9 */ /* 0x000fe40000000800 */
[CC--:B0-----:R-:W-:Y:S01]  /*161f0*/  IADD3 R24, P3, R21.reuse, R2.reuse, RZ ;  /* 0x0000000215187210 */ /* 0x0c1fe20007f7e0ff */
[----:B------:R0:W-:Y:S01]  /*16200*/  @P2 STG.E.U8 desc[UR14][R22.64], R27 ;  /* 0x0000001b16002986 */ /* 0x0001e2000c10110e */
[----:B------:R-:W-:Y:S01]  /*16210*/  ISETP.LT.AND P2, PT, R14, UR5, !P0 ;  /* 0x000000050e007c0c */ /* 0x000fe2000c741270 */
[C---:B------:R-:W-:Y:S01]  /*16220*/  VIADD R14, R21.reuse, UR4 ;  /* 0x00000004150e7c36 */ /* 0x040fe20008000000 */
[----:B------:R-:W-:Y:S01]  /*16230*/  LEA.HI.X.SX32 R25, R21, R3, 0x1, P3 ;  /* 0x0000000315197211 */ /* 0x000fe200018f0eff */
[----:B--2---:R-:W-:Y:S01]  /*16240*/  VIADD R13, R0, 0x42 ;  /* 0x00000042000d7836 */ /* 0x004fe20000000000 */
[----:B------:R-:W-:Y:S01]  /*16250*/  PRMT R29, R15, 0x7772, RZ ;  /* 0x000077720f1d7816 */ /* 0x000fe200000000ff */
[----:B------:R-:W-:Y:S01]  /*16260*/  ULDC UR5, c[0x0][0x22c] ;  /* 0x00008b0000057ab9 */ /* 0x000fe20000000800 */
[C---:B------:R-:W-:Y:S01]  /*16270*/  IADD3 R12, P3, R14.reuse, R2, RZ ;  /* 0x000000020e0c7210 */ /* 0x040fe20007f7e0ff */
[----:B------:R-:W-:-:S02]  /*16280*/  VIADD R21, R14, UR4 ;  /* 0x000000040e157c36 */ /* 0x000fc40008000000 */
[----:B------:R4:W-:Y:S01]  /*16290*/  @P6 STG.E.U8 desc[UR14][R24.64], R29 ;  /* 0x0000001d18006986 */ /* 0x0009e2000c10110e */
[----:B------:R-:W-:Y:S01]  /*162a0*/  ISETP.LT.AND P6, PT, R13, UR5, !P0 ;  /* 0x000000050d007c0c */ /* 0x000fe2000c7c1270 */
[----:B------:R-:W-:Y:S01]  /*162b0*/  ULDC UR5, c[0x0][0x22c] ;  /* 0x00008b0000057ab9 */ /* 0x000fe20000000800 */
[----:B------:R-:W-:Y:S01]  /*162c0*/  LEA.HI.X.SX32 R13, R14, R3, 0x1, P3 ;  /* 0x000000030e0d7211 */ /* 0x000fe200018f0eff */
[----:B0-----:R-:W-:Y:S01]  /*162d0*/  VIADD R23, R21, UR4 ;  /* 0x0000000415177c36 */ /* 0x001fe20008000000 */
[----:B------:R-:W-:Y:S01]  /*162e0*/  PRMT R27, R15, 0x7773, RZ ;  /* 0x000077730f1b7816 */ /* 0x000fe200000000ff */
[----:B------:R-:W-:Y:S01]  /*162f0*/  VIADD R15, R0, 0x43 ;  /* 0x00000043000f7836 */ /* 0x000fe20000000000 */
[----:B------:R-:W-:-:S03]  /*16300*/  IADD3 R14, P3, R21, R2, RZ ;  /* 0x00000002150e7210 */ /* 0x000fc60007f7e0ff */
[----:B------:R0:W-:Y:S01]  /*16310*/  @P4 STG.E.U8 desc[UR14][R12.64], R27 ;  /* 0x0000001b0c004986 */ /* 0x0001e2000c10110e */
[----:B------:R-:W-:Y:S01]  /*16320*/  ISETP.LT.AND P4, PT, R15, UR5, !P0 ;  /* 0x000000050f007c0c */ /* 0x000fe2000c781270 */
[----:B------:R-:W-:Y:S01]  /*16330*/  ULDC UR5, c[0x0][0x22c] ;  /* 0x00008b0000057ab9 */ /* 0x000fe20000000800 */
[-C--:B------:R-:W-:Y:S01]  /*16340*/  LEA.HI.X.SX32 R15, R21, R3.reuse, 0x1, P3 ;  /* 0x00000003150f7211 */ /* 0x080fe200018f0eff */
[----:B------:R-:W-:Y:S01]  /*16350*/  VIADD R21, R0, 0x44 ;  /* 0x0000004400157836 */ /* 0x000fe20000000000 */
[C---:B----4-:R-:W-:Y:S02]  /*16360*/  PRMT R25, R8.reuse, 0x7770, RZ ;  /* 0x0000777008197816 */ /* 0x050fe400000000ff */
[-C--:B------:R-:W-:Y:S02]  /*16370*/  IADD3 R22, P3, R23, R2.reuse, RZ ;  /* 0x0000000217167210 */ /* 0x080fe40007f7e0ff */
[----:B------:R-:W-:Y:S01]  /*16380*/  PRMT R29, R8, 0x7771, RZ ;  /* 0x00007771081d7816 */ /* 0x000fe200000000ff */
[----:B------:R2:W-:Y:S01]  /*16390*/  @P5 STG.E.U8 desc[UR14][R14.64], R25 ;  /* 0x000000190e005986 */ /* 0x0005e2000c10110e */
[----:B------:R-:W-:Y:S01]  /*163a0*/  ISETP.LT.AND P5, PT, R21, UR5, !P0 ;  /* 0x0000000515007c0c */ /* 0x000fe2000c7a1270 */
[C---:B------:R-:W-:Y:S01]  /*163b0*/  VIADD R21, R23.reuse, UR4 ;  /* 0x0000000417157c36 */ /* 0x040fe20008000000 */
[-C--:B------:R-:W-:Y:S01]  /*163c0*/  LEA.HI.X.SX32 R23, R23, R3.reuse, 0x1, P3 ;  /* 0x0000000317177211 */ /* 0x080fe200018f0eff */
[C---:B0-----:R-:W-:Y:S01]  /*163d0*/  VIADD R13, R0.reuse, 0x45 ;  /* 0x00000045000d7836 */ /* 0x041fe20000000000 */
[----:B------:R-:W-:Y:S01]  /*163e0*/  ULDC UR5, c[0x0][0x22c] ;  /* 0x00008b0000057ab9 */ /* 0x000fe20000000800 */
[C---:B------:R-:W-:Y:S01]  /*163f0*/  VIADD R24, R21.reuse, UR4 ;  /* 0x0000000415187c36 */ /* 0x040fe20008000000 */
[-C--:B------:R-:W-:Y:S01]  /*16400*/  IADD3 R12, P3, R21, R2.reuse, RZ ;  /* 0x00000002150c7210 */ /* 0x080fe20007f7e0ff */
[----:B------:R0:W-:Y:S01]  /*16410*/  @P2 STG.E.U8 desc[UR14][R22.64], R29 ;  /* 0x0000001d16002986 */ /* 0x0001e2000c10110e */
[----:B------:R-:W-:Y:S01]  /*16420*/  ISETP.LT.AND P2, PT, R13, UR5, !P0 ;  /* 0x000000050d007c0c */ /* 0x000fe2000c741270 */
[----:B------:R-:W-:Y:S01]  /*16430*/  ULDC UR5, c[0x0][0x22c] ;  /* 0x00008b0000057ab9 */ /* 0x000fe20000000800 */
[----:B------:R-:W-:Y:S01]  /*16440*/  LEA.HI.X.SX32 R13, R21, R3, 0x1, P3 ;  /* 0x00000003150d7211 */ /* 0x000fe200018f0eff */
[----:B--2---:R-:W-:Y:S01]  /*16450*/  VIADD R15, R0, 0x46 ;  /* 0x00000046000f7836 */ /* 0x004fe20000000000 */
[----:B------:R-:W-:Y:S01]  /*16460*/  PRMT R27, R9, 0x7770, RZ ;  /* 0x00007770091b7816 */ /* 0x000fe200000000ff */
[C---:B------:R-:W-:Y:S01]  /*16470*/  VIADD R25, R24.reuse, UR4 ;  /* 0x0000000418197c36 */ /* 0x040fe20008000000 */
[----:B------:R-:W-:Y:S01]  /*16480*/  IADD3 R14, P3, R24, R2, RZ ;  /* 0x00000002180e7210 */ /* 0x000fe20007f7e0ff */
[----:B------:R-:W-:-:S02]  /*16490*/  VIADD R21, R0, 0x47 ;  /* 0x0000004700157836 */ /* 0x000fc40000000000 */
[----:B------:R2:W-:Y:S01]  /*164a0*/  @P6 STG.E.U8 desc[UR14][R12.64], R27 ;  /* 0x0000001b0c006986 */ /* 0x0005e2000c10110e */
[----:B------:R-:W-:Y:S01]  /*164b0*/  ISETP.LT.AND P6, PT, R15, UR5, !P0 ;  /* 0x000000050f007c0c */ /* 0x000fe2000c7c1270 */
[----:B------:R-:W-:Y:S01]  /*164c0*/  ULDC UR5, c[0x0][0x22c] ;  /* 0x00008b0000057ab9 */ /* 0x000fe20000000800 */
[----:B------:R-:W-:Y:S02]  /*164d0*/  LEA.HI.X.SX32 R15, R24, R3, 0x1, P3 ;  /* 0x00000003180f7211 */ /* 0x000fe400018f0eff */
[----:B0-----:R-:W-:Y:S02]  /*164e0*/  PRMT R29, R9, 0x7771, RZ ;  /* 0x00007771091d7816 */ /* 0x001fe400000000ff */
[----:B------:R-:W-:-:S03]  /*164f0*/  IADD3 R22, P3, R25, R2, RZ ;  /* 0x0000000219167210 */ /* 0x000fc60007f7e0ff */
[----:B------:R0:W-:Y:S01]  /*16500*/  @P4 STG.E.U8 desc[UR14][R14.64], R29 ;  /* 0x0000001d0e004986 */ /* 0x0001e2000c10110e */
[----:B------:R-:W-:Y:S01]  /*16510*/  ISETP.LT.AND P4, PT, R21, UR5, !P0 ;  /* 0x0000000515007c0c */ /* 0x000fe2000c781270 */
[C---:B------:R-:W-:Y:S01]  /*16520*/  VIADD R21, R25.reuse, UR4 ;  /* 0x0000000419157c36 */ /* 0x040fe20008000000 */
[-C--:B------:R-:W-:Y:S01]  /*16530*/  LEA.HI.X.SX32 R23, R25, R3.reuse, 0x1, P3 ;  /* 0x0000000319177211 */ /* 0x080fe200018f0eff */
[----:B--2---:R-:W-:Y:S01]  /*16540*/  VIADD R13, R0, 0x48 ;  /* 0x00000048000d7836 */ /* 0x004fe20000000000 */
[----:B------:R-:W-:Y:S01]  /*16550*/  PRMT R27, R10, 0x7770, RZ ;  /* 0x000077700a1b7816 */ /* 0x000fe200000000ff */
[----:B------:R-:W-:Y:S01]  /*16560*/  ULDC UR5, c[0x0][0x22c] ;  /* 0x00008b0000057ab9 */ /* 0x000fe20000000800 */
[CC--:B------:R-:W-:Y:S01]  /*16570*/  IADD3 R12, P3, R21.reuse, R2.reuse, RZ ;  /* 0x00000002150c7210 */ /* 0x0c0fe20007f7e0ff */
[----:B------:R-:W-:Y:S02]  /*16580*/  VIADD R24, R21, UR4 ;  /* 0x0000000415187c36 */ /* 0x000fe40008000000 */
[----:B------:R2:W-:Y:S01]  /*16590*/  @P5 STG.E.U8 desc[UR14][R22.64], R27 ;  /* 0x0000001b16005986 */ /* 0x0005e2000c10110e */
[----:B------:R-:W-:Y:S01]  /*165a0*/  ISETP.LT.AND P5, PT, R13, UR5, !P0 ;  /* 0x000000050d007c0c */ /* 0x000fe2000c7a1270 */
[----:B0-----:R-:W-:Y:S01]  /*165b0*/  VIADD R15, R0, 0x49 ;  /* 0x00000049000f7836 */ /* 0x001fe20000000000 */
[----:B------:R-:W-:Y:S01]  /*165c0*/  LEA.HI.X.SX32 R13, R21, R3, 0x1, P3 ;  /* 0x00000003150d7211 */ /* 0x000fe200018f0eff */
[----:B------:R-:W-:Y:S01]  /*165d0*/  ULDC UR5, c[0x0][0x22c] ;  /* 0x00008b0000057ab9 */ /* 0x000fe20000000800 */
        /* <DEDUP_REMOVED lines=8> */
[----:B--2---:R-:W-:Y:S02]  /*16660*/  PRMT R27, R11, 0x7770, RZ ;  /* 0x000077700b1b7816 */ /* 0x004fe400000000ff */
[----:B------:R-:W-:-:S03]  /*16670*/  IADD3 R22, P3, R25, R2, RZ ;  /* 0x0000000219167210 */ /* 0x000fc60007f7e0ff */
[----:B------:R2:W-:Y:S01]  /*16680*/  @P6 STG.E.U8 desc[UR14][R14.64], R27 ;  /* 0x0000001b0e006986 */ /* 0x0005e2000c10110e */
[----:B------:R-:W-:Y:S01]  /*16690*/  ISETP.LT.AND P6, PT, R21, UR5, !P0 ;  /* 0x0000000515007c0c */ /* 0x000fe2000c7c1270 */
[C---:B------:R-:W-:Y:S01]  /*166a0*/  VIADD R21, R25.reuse, UR4 ;  /* 0x0000000419157c36 */ /* 0x040fe20008000000 */
[-C--:B------:R-:W-:Y:S01]  /*166b0*/  LEA.HI.X.SX32 R23, R25, R3.reuse, 0x1, P3 ;  /* 0x0000000319177211 */ /* 0x080fe200018f0eff */
[C---:B0-----:R-:W-:Y:S01]  /*166c0*/  VIADD R13, R0.reuse, 0x4b ;  /* 0x0000004b000d7836 */ /* 0x041fe20000000000 */
[----:B------:R-:W-:Y:S01]  /*166d0*/  PRMT R25, R11, 0x7771, RZ ;  /* 0x000077710b197816 */ /* 0x000fe200000000ff */
[----:B------:R-:W-:Y:S01]  /*166e0*/  ULDC UR5, c[0x0][0x22c] ;  /* 0x00008b0000057ab9 */ /* 0x000fe20000000800 */
[CC--:B------:R-:W-:Y:S01]  /*166f0*/  IADD3 R12, P3, R21.reuse, R2.reuse, RZ ;  /* 0x00000002150c7210 */ /* 0x0c0fe20007f7e0ff */
[----:B------:R-:W-:Y:S02]  /*16700*/  VIADD R24, R21, UR4 ;  /* 0x0000000415187c36 */ /* 0x000fe40008000000 */
[----:B------:R0:W-:Y:S01]  /*16710*/  @P4 STG.E.U8 desc[UR14][R22.64], R25 ;  /* 0x0000001916004986 */ /* 0x0001e2000c10110e */
[----:B------:R-:W-:Y:S01]  /*16720*/  ISETP.LT.AND P4, PT, R13, UR5, !P0 ;  /* 0x000000050d007c0c */ /* 0x000fe2000c781270 */
[----:B--2---:R-:W-:Y:S01]  /*16730*/  VIADD R15, R0, 0x4c ;  /* 0x0000004c000f7836 */ /* 0x004fe20000000000 */
[----:B------:R-:W-:Y:S01]  /*16740*/  LEA.HI.X.SX32 R13, R21, R3, 0x1, P3 ;  /* 0x00000003150d7211 */ /* 0x000fe200018f0eff */
[----:B------:R-:W-:Y:S01]  /*16750*/  VIADD R21, R24, UR4 ;  /* 0x0000000418157c36 */ /* 0x000fe20008000000 */
[----:B------:R-:W-:Y:S01]  /*16760*/  PRMT R27, R8, 0x7772, RZ ;  /* 0x00007772081b7816 */ /* 0x000fe200000000ff */
[----:B------:R-:W-:Y:S01]  /*16770*/  ULDC UR5, c[0x0][0x22c] ;  /* 0x00008b0000057ab9 */ /* 0x000fe20000000800 */
[----:B------:R-:W-:-:S03]  /*16780*/  IADD3 R14, P3, R24, R2, RZ ;  /* 0x00000002180e7210 */ /* 0x000fc60007f7e0ff */
[----:B------:R2:W-:Y:S01]  /*16790*/  @P5 STG.E.U8 desc[UR14][R12.64], R27 ;  /* 0x0000001b0c005986 */ /* 0x0005e2000c10110e */
[----:B------:R-:W-:Y:S01]  /*167a0*/  ISETP.LT.AND P5, PT, R15, UR5, !P0 ;  /* 0x000000050f007c0c */ /* 0x000fe2000c7a1270 */
[----:B------:R-:W-:Y:S01]  /*167b0*/  ULDC UR5, c[0x0][0x22c] ;  /* 0x00008b0000057ab9 */ /* 0x000fe20000000800 */
[----:B------:R-:W-:Y:S01]  /*167c0*/  LEA.HI.X.SX32 R15, R24, R3, 0x1, P3 ;  /* 0x00000003180f7211 */ /* 0x000fe200018f0eff */
[C---:B------:R-:W-:Y:S01]  /*167d0*/  VIADD R24, R21.reuse, UR4 ;  /* 0x0000000415187c36 */ /* 0x040fe20008000000 */
[----:B0-----:R-:W-:Y:S01]  /*167e0*/  PRMT R25, R8, 0x7773, RZ ;  /* 0x0000777308197816 */ /* 0x001fe200000000ff */
[----:B------:R-:W-:Y:S01]  /*167f0*/  VIADD R8, R0, 0x4d ;  /* 0x0000004d00087836 */ /* 0x000fe20000000000 */
[----:B------:R-:W-:-:S03]  /*16800*/  IADD3 R22, P3, R21, R2, RZ ;  /* 0x0000000215167210 */ /* 0x000fc60007f7e0ff */
[----:B------:R0:W-:Y:S01]  /*16810*/  @P2 STG.E.U8 desc[UR14][R14.64], R25 ;  /* 0x000000190e002986 */ /* 0x0001e2000c10110e */
[----:B------:R-:W-:Y:S01]  /*16820*/  LEA.HI.X.SX32 R23, R21, R3, 0x1, P3 ;  /* 0x0000000315177211 */ /* 0x000fe200018f0eff */
[----:B------:R-:W-:Y:S01]  /*16830*/  VIADD R21, R24, UR4 ;  /* 0x0000000418157c36 */ /* 0x000fe20008000000 */
[----:B------:R-:W-:Y:S01]  /*16840*/  ISETP.LT.AND P2, PT, R8, UR5, !P0 ;  /* 0x0000000508007c0c */ /* 0x000fe2000c741270 */
[----:B------:R-:W-:Y:S01]  /*16850*/  VIADD R8, R0, 0x4e ;  /* 0x0000004e00087836 */ /* 0x000fe20000000000 */
[----:B--2---:R-:W-:Y:S01]  /*16860*/  PRMT R27, R9, 0x7772, RZ ;  /* 0x00007772091b7816 */ /* 0x004fe200000000ff */
[----:B------:R-:W-:Y:S01]  /*16870*/  ULDC UR5, c[0x0][0x22c] ;  /* 0x00008b0000057ab9 */ /* 0x000fe20000000800 */
[----:B------:R-:W-:-:S03]  /*16880*/  IADD3 R12, P3, R24, R2, RZ ;  /* 0x00000002180c7210 */ /* 0x000fc60007f7e0ff */
[----:B------:R2:W-:Y:S01]  /*16890*/  @P6 STG.E.U8 desc[UR14][R22.64], R27 ;  /* 0x0000001b16006986 */ /* 0x0005e2000c10110e */
[-C--:B------:R-:W-:Y:S01]  /*168a0*/  LEA.HI.X.SX32 R13, R24, R3.reuse, 0x1, P3 ;  /* 0x00000003180d7211 */ /* 0x080fe200018f0eff */
[----:B------:R-:W-:Y:S01]  /*168b0*/  VIADD R24, R21, UR4 ;  /* 0x0000000415187c36 */ /* 0x000fe20008000000 */
[----:B0-----:R-:W-:Y:S01]  /*168c0*/  PRMT R25, R9, 0x7773, RZ ;  /* 0x0000777309197816 */ /* 0x001fe200000000ff */
[----:B------:R-:W-:Y:S01]  /*168d0*/  VIADD R9, R0, 0x4f ;  /* 0x0000004f00097836 */ /* 0x000fe20000000000 */
[----:B------:R-:W-:Y:S01]  /*168e0*/  ISETP.LT.AND P6, PT, R8, UR5, !P0 ;  /* 0x0000000508007c0c */ /* 0x000fe2000c7c1270 */
[----:B------:R-:W-:Y:S01]  /*168f0*/  ULDC UR5, c[0x0][0x22c] ;  /* 0x00008b0000057ab9 */ /* 0x000fe20000000800 */
[-C--:B------:R-:W-:Y:S01]  /*16900*/  IADD3 R8, P3, R21, R2.reuse, RZ ;  /* 0x0000000215087210 */ /* 0x080fe20007f7e0ff */
[----:B------:R0:W-:Y:S01]  /*16910*/  @P4 STG.E.U8 desc[UR14][R12.64], R25 ;  /* 0x000000190c004986 */ /* 0x0001e2000c10110e */
[----:B------:R-:W-:Y:S01]  /*16920*/  ISETP.LT.AND P4, PT, R9, UR5, !P0 ;  /* 0x0000000509007c0c */ /* 0x000fe2000c781270 */
[----:B------:R-:W-:Y:S01]  /*16930*/  VIADD R15, R0, 0x50 ;  /* 0x00000050000f7836 */ /* 0x000fe20000000000 */
[----:B------:R-:W-:Y:S01]  /*16940*/  LEA.HI.X.SX32 R9, R21, R3, 0x1, P3 ;  /* 0x0000000315097211 */ /* 0x000fe200018f0eff */
[----:B------:R-:W-:Y:S01]  /*16950*/  ULDC UR5, c[0x0][0x22c] ;  /* 0x00008b0000057ab9 */ /* 0x000fe20000000800 */
[----:B--2---:R-:W-:Y:S01]  /*16960*/  PRMT R23, R10, 0x7772, RZ ;  /* 0x000077720a177816 */ /* 0x004fe200000000ff */
[----:B------:R-:W-:Y:S01]  /*16970*/  VIADD R21, R0, 0x51 ;  /* 0x0000005100157836 */ /* 0x000fe20000000000 */
[----:B------:R-:W-:-:S02]  /*16980*/  IADD3 R14, P3, R24, R2, RZ ;  /* 0x00000002180e7210 */ /* 0x000fc40007f7e0ff */
[----:B------:R-:W-:Y:S01]  /*16990*/  PRMT R27, R10, 0x7773, RZ ;  /* 0x000077730a1b7816 */ /* 0x000fe200000000ff */
[----:B------:R2:W-:Y:S01]  /*169a0*/  @P5 STG.E.U8 desc[UR14][R8.64], R23 ;  /* 0x0000001708005986 */ /* 0x0005e2000c10110e */
[----:B------:R-:W-:Y:S01]  /*169b0*/  ISETP.LT.AND P5, PT, R15, UR5, !P0 ;  /* 0x000000050f007c0c */ /* 0x000fe2000c7a1270 */
[----:B------:R-:W-:Y:S01]  /*169c0*/  ULDC UR5, c[0x0][0x22c] ;  /* 0x00008b0000057ab9 */ /* 0x000fe20000000800 */
[C---:B------:R-:W-:Y:S01]  /*169d0*/  LEA.HI.X.SX32 R15, R24.reuse, R3, 0x1, P3 ;  /* 0x00000003180f7211 */ /* 0x040fe200018f0eff */
[----:B------:R-:W-:Y:S01]  /*169e0*/  VIADD R24, R24, UR4 ;  /* 0x0000000418187c36 */ /* 0x000fe20008000000 */
[----:B0-----:R-:W-:Y:S01]  /*169f0*/  PRMT R25, R11, 0x7772, RZ ;  /* 0x000077720b197816 */ /* 0x001fe200000000ff */
[----:B------:R-:W-:Y:S01]  /*16a00*/  VIADD R12, R0, 0x52 ;  /* 0x00000052000c7836 */ /* 0x000fe20000000000 */
[----:B------:R-:W-:Y:S01]  /*16a10*/  ISETP.LT.AND P3, PT, R21, UR5, !P0 ;  /* 0x0000000515007c0c */ /* 0x000fe2000c761270 */
[----:B------:R0:W-:Y:S01]  /*16a20*/  @P2 STG.E.U8 desc[UR14][R14.64], R27 ;  /* 0x0000001b0e002986 */ /* 0x0001e2000c10110e */
[C---:B------:R-:W-:Y:S01]  /*16a30*/  IADD3 R10, P2, R24.reuse, R2, RZ ;  /* 0x00000002180a7210 */ /* 0x040fe20007f5e0ff */
[----:B------:R-:W-:Y:S01]  /*16a40*/  VIADD R13, R24, UR4 ;  /* 0x00000004180d7c36 */ /* 0x000fe20008000000 */
[----:B------:R-:W-:Y:S01]  /*16a50*/  ULDC UR5, c[0x0][0x22c] ;  /* 0x00008b0000057ab9 */ /* 0x000fe20000000800 */
[----:B--2---:R-:W-:-:S02]  /*16a60*/  PRMT R23, R11, 0x7773, RZ ;  /* 0x000077730b177816 */ /* 0x004fc400000000ff */
[-C--:B------:R-:W-:Y:S01]  /*16a70*/  LEA.HI.X.SX32 R11, R24, R3.reuse, 0x1, P2 ;  /* 0x00000003180b7211 */ /* 0x080fe200010f0eff */
[C---:B------:R-:W-:Y:S01]  /*16a80*/  VIADD R21, R13.reuse, UR4 ;  /* 0x000000040d157c36 */ /* 0x040fe20008000000 */
[CC--:B------:R-:W-:Y:S01]  /*16a90*/  IADD3 R8, P2, R13.reuse, R2.reuse, RZ ;  /* 0x000000020d087210 */ /* 0x0c0fe20007f5e0ff */
[----:B------:R-:W-:Y:S02]  /*16aa0*/  ULDC UR4, c[0x0][0x248] ;  /* 0x0000920000047ab9 */ /* 0x000fe40000000800 */
[----:B------:R2:W-:Y:S01]  /*16ab0*/  @P6 STG.E.U8 desc[UR14][R10.64], R25 ;  /* 0x000000190a006986 */ /* 0x0005e2000c10110e */
[----:B------:R-:W-:Y:S01]  /*16ac0*/  LEA.HI.X.SX32 R9, R13, R3, 0x1, P2 ;  /* 0x000000030d097211 */ /* 0x000fe200010f0eff */
[----:B0-----:R-:W-:Y:S01]  /*16ad0*/  VIADD R14, R0, 0x53 ;  /* 0x00000053000e7836 */ /* 0x001fe20000000000 */
[----:B------:R-:W-:Y:S01]  /*16ae0*/  ISETP.LT.AND P2, PT, R12, UR5, !P0 ;  /* 0x000000050c007c0c */ /* 0x000fe2000c741270 */
[----:B------:R-:W-:Y:S01]  /*16af0*/  ULDC UR5, c[0x0][0x22c] ;  /* 0x00008b0000057ab9 */ /* 0x000fe20000000800 */
[----:B------:R-:W-:Y:S01]  /*16b00*/  IADD3 R12, P6, R21, R2, RZ ;  /* 0x00000002150c7210 */ /* 0x000fe20007fde0ff */
[----:B------:R0:W-:Y:S01]  /*16b10*/  @P4 STG.E.U8 desc[UR14][R8.64], R23 ;  /* 0x0000001708004986 */ /* 0x0001e2000c10110e */
[----:B-1----:R-:W-:-:S02]  /*16b20*/  PRMT R27, R16, 0x7770, RZ ;  /* 0x00007770101b7816 */ /* 0x002fc400000000ff */
[CC--:B------:R-:W-:Y:S01]  /*16b30*/  LEA.HI.X.SX32 R13, R21.reuse, R3.reuse, 0x1, P6 ;  /* 0x00000003150d7211 */ /* 0x0c0fe200030f0eff */
[----:B------:R-:W-:Y:S01]  /*16b40*/  VIADD R21, R21, UR4 ;  /* 0x0000000415157c36 */ /* 0x000fe20008000000 */
[----:B------:R-:W-:Y:S01]  /*16b50*/  ULDC UR4, c[0x0][0x248] ;  /* 0x0000920000047ab9 */ /* 0x000fe20000000800 */
[----:B------:R-:W-:Y:S01]  /*16b60*/  ISETP.LT.AND P4, PT, R14, UR5, !P0 ;  /* 0x000000050e007c0c */ /* 0x000fe2000c781270 */
[----:B--2---:R-:W-:Y:S01]  /*16b70*/  VIADD R10, R0, 0x54 ;  /* 0x00000054000a7836 */ /* 0x004fe20000000000 */
[----:B------:R1:W-:Y:S01]  /*16b80*/  @P5 STG.E.U8 desc[UR14][R12.64], R27 ;  /* 0x0000001b0c005986 */ /* 0x0003e2000c10110e */
[C---:B------:R-:W-:Y:S01]  /*16b90*/  VIADD R14, R21.reuse, UR4 ;  /* 0x00000004150e7c36 */ /* 0x040fe20008000000 */
[----:B------:R-:W-:Y:S01]  /*16ba0*/  PRMT R15, R16, 0x7771, RZ ;  /* 0x00007771100f7816 */ /* 0x000fe200000000ff */
[----:B------:R-:W-:Y:S01]  /*16bb0*/  ULDC UR5, c[0x0][0x22c] ;  /* 0x00008b0000057ab9 */ /* 0x000fe20000000800 */
[CC--:B0-----:R-:W-:Y:S01]  /*16bc0*/  IADD3 R8, P5, R21.reuse, R2.reuse, RZ ;  /* 0x0000000215087210 */ /* 0x0c1fe20007fbe0ff */
[----:B------:R-:W-:Y:S01]  /*16bd0*/  VIADD R11, R0, 0x55 ;  /* 0x00000055000b7836 */ /* 0x000fe20000000000 */
[----:B------:R-:W-:Y:S01]  /*16be0*/  ISETP.LT.AND P6, PT, R10, UR5, !P0 ;  /* 0x000000050a007c0c */ /* 0x000fe2000c7c1270 */
[----:B------:R-:W-:Y:S01]  /*16bf0*/  ULDC UR4, c[0x0][0x22c] ;  /* 0x00008b0000047ab9 */ /* 0x000fe20000000800 */
[----:B------:R-:W-:Y:S01]  /*16c00*/  LEA.HI.X.SX32 R9, R21, R3, 0x1, P5 ;  /* 0x0000000315097211 */ /* 0x000fe200028f0eff */
[----:B------:R-:W-:Y:S01]  /*16c10*/  ULDC UR5, c[0x0][0x22c] ;  /* 0x00008b0000057ab9 */ /* 0x000fe20000000800 */
[----:B------:R-:W-:-:S02]  /*16c20*/  IADD3 R10, P5, R14, R2, RZ ;  /* 0x000000020e0a7210 */ /* 0x000fc40007fbe0ff */
[----:B------:R-:W-:Y:S01]  /*16c30*/  PRMT R21, R17, 0x7770, RZ ;  /* 0x0000777011157816 */ /* 0x000fe200000000ff */
[----:B------:R0:W-:Y:S01]  /*16c40*/  @P3 STG.E.U8 desc[UR14][R8.64], R15 ;  /* 0x0000000f08003986 */ /* 0x0001e2000c10110e */
[----:B------:R-:W-:Y:S01]  /*16c50*/  ISETP.LT.AND P3, PT, R11, UR4, !P0 ;  /* 0x000000040b007c0c */ /* 0x000fe2000c761270 */
[----:B------:R-:W-:Y:S01]  /*16c60*/  ULDC UR4, c[0x0][0x248] ;  /* 0x0000920000047ab9 */ /* 0x000fe20000000800 */
[C---:B------:R-:W-:Y:S01]  /*16c70*/  LEA.HI.X.SX32 R11, R14.reuse, R3, 0x1, P5 ;  /* 0x000000030e0b7211 */ /* 0x040fe200028f0eff */
[----:B------:R-:W-:Y:S01]  /*16c80*/  VIADD R14, R14, UR4 ;  /* 0x000000040e0e7c36 */ /* 0x000fe20008000000 */
[----:B------:R-:W-:Y:S01]  /*16c90*/  ULDC UR4, c[0x0][0x22c] ;  /* 0x00008b0000047ab9 */ /* 0x000fe20000000800 */
[----:B-1----:R-:W-:Y:S01]  /*16ca0*/  VIADD R13, R0, 0x56 ;  /* 0x00000056000d7836 */ /* 0x002fe20000000000 */
[----:B------:R-:W-:Y:S01]  /*16cb0*/  PRMT R25, R18, 0x7770, RZ ;  /* 0x0000777012197816 */ /* 0x000fe200000000ff */
[----:B------:R1:W-:Y:S01]  /*16cc0*/  @P2 STG.E.U8 desc[UR14][R10.64], R21 ;  /* 0x000000150a002986 */ /* 0x0003e2000c10110e */
[----:B------:R-:W-:-:S02]  /*16cd0*/  IADD3 R12, P2, R14, R2, RZ ;  /* 0x000000020e0c7210 */ /* 0x000fc40007f5e0ff */
[----:B------:R-:W-:Y:S01]  /*16ce0*/  ISETP.LT.AND P5, PT, R13, UR4, !P0 ;  /* 0x000000040d007c0c */ /* 0x000fe2000c7a1270 */
[----:B------:R-:W-:Y:S01]  /*16cf0*/  ULDC UR4, c[0x0][0x248] ;  /* 0x0000920000047ab9 */ /* 0x000fe20000000800 */
[----:B0-----:R-:W-:Y:S01]  /*16d00*/  VIADD R8, R0, 0x57 ;  /* 0x0000005700087836 */ /* 0x001fe20000000000 */
[C---:B------:R-:W-:Y:S01]  /*16d10*/  LEA.HI.X.SX32 R13, R14.reuse, R3, 0x1, P2 ;  /* 0x000000030e0d7211 */ /* 0x040fe200010f0eff */
[----:B------:R-:W-:Y:S01]  /*16d20*/  VIADD R9, R14, UR4 ;  /* 0x000000040e097c36 */ /* 0x000fe20008000000 */
[----:B------:R-:W-:Y:S01]  /*16d30*/  PRMT R15, R17, 0x7771, RZ ;  /* 0x00007771110f7816 */ /* 0x000fe200000000ff */
[----:B------:R-:W-:Y:S01]  /*16d40*/  ULDC UR4, c[0x0][0x248] ;  /* 0x0000920000047ab9 */ /* 0x000fe20000000800 */
[----:B------:R-:W-:Y:S01]  /*16d50*/  ISETP.LT.AND P2, PT, R8, UR5, !P0 ;  /* 0x0000000508007c0c */ /* 0x000fe2000c741270 */
[----:B------:R-:W-:Y:S01]  /*16d60*/  ULDC UR5, c[0x0][0x248] ;  /* 0x0000920000057ab9 */ /* 0x000fe20000000800 */
[C---:B-1----:R-:W-:Y:S01]  /*16d70*/  VIADD R11, R9.reuse, UR4 ;  /* 0x00000004090b7c36 */ /* 0x042fe20008000000 */
[----:B------:R0:W-:Y:S01]  /*16d80*/  @P4 STG.E.U8 desc[UR14][R12.64], R15 ;  /* 0x0000000f0c004986 */ /* 0x0001e2000c10110e */
[----:B------:R-:W-:Y:S01]  /*16d90*/  IADD3 R8, P4, R9, R2, RZ ;  /* 0x0000000209087210 */ /* 0x000fe20007f9e0ff */
[----:B------:R-:W-:Y:S01]  /*16da0*/  VIADD R14, R0, 0x58 ;  /* 0x00000058000e7836 */ /* 0x000fe20000000000 */
[----:B------:R-:W-:Y:S01]  /*16db0*/  ULDC UR4, c[0x0][0x22c] ;  /* 0x00008b0000047ab9 */ /* 0x000fe20000000800 */
[----:B------:R-:W-:-:S02]  /*16dc0*/  PRMT R23, R18, 0x7771, RZ ;  /* 0x0000777112177816 */ /* 0x000fc400000000ff */
[-C--:B------:R-:W-:Y:S02]  /*16dd0*/  LEA.HI.X.SX32 R9, R9, R3.reuse, 0x1, P4 ;  /* 0x0000000309097211 */ /* 0x080fe400020f0eff */
[-C--:B------:R-:W-:Y:S02]  /*16de0*/  IADD3 R10, P4, R11, R2.reuse, RZ ;  /* 0x000000020b0a7210 */ /* 0x080fe40007f9e0ff */
[----:B------:R-:W-:Y:S01]  /*16df0*/  PRMT R21, R19, 0x7770, RZ ;  /* 0x0000777013157816 */ /* 0x000fe200000000ff */
[----:B------:R1:W-:Y:S01]  /*16e00*/  @P6 STG.E.U8 desc[UR14][R8.64], R25 ;  /* 0x0000001908006986 */ /* 0x0003e2000c10110e */
[C---:B0-----:R-:W-:Y:S01]  /*16e10*/  VIADD R15, R11.reuse, UR5 ;  /* 0x000000050b0f7c36 */ /* 0x041fe20008000000 */
[-C--:B------:R-:W-:Y:S01]  /*16e20*/  LEA.HI.X.SX32 R11, R11, R3.reuse, 0x1, P4 ;  /* 0x000000030b0b7211 */ /* 0x080fe200020f0eff */
[----:B------:R-:W-:Y:S01]  /*16e30*/  ULDC UR5, c[0x0][0x22c] ;  /* 0x00008b0000057ab9 */ /* 0x000fe20000000800 */
[----:B------:R-:W-:Y:S01]  /*16e40*/  ISETP.LT.AND P4, PT, R14, UR4, !P0 ;  /* 0x000000040e007c0c */ /* 0x000fe2000c781270 */
[----:B------:R-:W-:Y:S01]  /*16e50*/  ULDC UR4, c[0x0][0x248] ;  /* 0x0000920000047ab9 */ /* 0x000fe20000000800 */
[CC--:B------:R-:W-:Y:S01]  /*16e60*/  IADD3 R12, P6, R15.reuse, R2.reuse, RZ ;  /* 0x000000020f0c7210 */ /* 0x0c0fe20007fde0ff */
[----:B------:R-:W-:Y:S01]  /*16e70*/  VIADD R14, R0, 0x59 ;  /* 0x00000059000e7836 */ /* 0x000fe20000000000 */
[----:B------:R0:W-:Y:S02]  /*16e80*/  @P3 STG.E.U8 desc[UR14][R10.64], R23 ;  /* 0x000000170a003986 */ /* 0x0001e4000c10110e */
[CC--:B------:R-:W-:Y:S01]  /*16e90*/  LEA.HI.X.SX32 R13, R15.reuse, R3.reuse, 0x1, P6 ;  /* 0x000000030f0d7211 */ /* 0x0c0fe200030f0eff */
[----:B------:R-:W-:Y:S01]  /*16ea0*/  VIADD R15, R15, UR4 ;  /* 0x000000040f0f7c36 */ /* 0x000fe20008000000 */
[----:B------:R-:W-:Y:S01]  /*16eb0*/  ISETP.LT.AND P3, PT, R14, UR5, !P0 ;  /* 0x000000050e007c0c */ /* 0x000fe2000c761270 */
[C---:B-1----:R-:W-:Y:S01]  /*16ec0*/  VIADD R9, R0.reuse, 0x5a ;  /* 0x0000005a00097836 */ /* 0x042fe20000000000 */
[----:B------:R-:W-:Y:S01]  /*16ed0*/  ULDC UR5, c[0x0][0x22c] ;  /* 0x00008b0000057ab9 */ /* 0x000fe20000000800 */
[----:B------:R1:W-:Y:S01]  /*16ee0*/  @P5 STG.E.U8 desc[UR14][R12.64], R21 ;  /* 0x000000150c005986 */ /* 0x0003e2000c10110e */
[-C--:B------:R-:W-:Y:S01]  /*16ef0*/  IADD3 R8, P5, R15, R2.reuse, RZ ;  /* 0x000000020f087210 */ /* 0x080fe20007fbe0ff */
[----:B------:R-:W-:Y:S01]  /*16f00*/  ULDC UR4, c[0x0][0x248] ;  /* 0x0000920000047ab9 */ /* 0x000fe20000000800 */
[----:B------:R-:W-:Y:S01]  /*16f10*/  ISETP.LT.AND P6, PT, R9, UR5, !P0 ;  /* 0x0000000509007c0c */ /* 0x000fe2000c7c1270 */
[C---:B------:R-:W-:Y:S01]  /*16f20*/  VIADD R14, R15.reuse, UR4 ;  /* 0x000000040f0e7c36 */ /* 0x040fe20008000000 */
[-C--:B------:R-:W-:Y:S01]  /*16f30*/  LEA.HI.X.SX32 R9, R15, R3.reuse, 0x1, P5 ;  /* 0x000000030f097211 */ /* 0x080fe200028f0eff */
[----:B0-----:R-:W-:Y:S01]  /*16f40*/  VIADD R11, R0, 0x5b ;  /* 0x0000005b000b7836 */ /* 0x001fe20000000000 */
[----:B------:R-:W-:Y:S01]  /*16f50*/  PRMT R15, R19, 0x7771, RZ ;  /* 0x00007771130f7816 */ /* 0x000fe200000000ff */
[----:B------:R-:W-:Y:S01]  /*16f60*/  ULDC UR4, c[0x0][0x22c] ;  /* 0x00008b0000047ab9 */ /* 0x000fe20000000800 */
[C---:B------:R-:W-:Y:S01]  /*16f70*/  IADD3 R10, P5, R14.reuse, R2, RZ ;  /* 0x000000020e0a7210 */ /* 0x040fe20007fbe0ff */
[----:B------:R-:W-:Y:S01]  /*16f80*/  ULDC UR5, c[0x0][0x22c] ;  /* 0x00008b0000057ab9 */ /* 0x000fe20000000800 */
[----:B------:R-:W-:Y:S01]  /*16f90*/  PRMT R23, R17, 0x7772, RZ ;  /* 0x0000777211177816 */ /* 0x000fe200000000ff */
[----:B------:R0:W-:Y:S01]  /*16fa0*/  @P2 STG.E.U8 desc[UR14][R8.64], R15 ;  /* 0x0000000f08002986 */ /* 0x0001e2000c10110e */
[----:B------:R-:W-:Y:S01]  /*16fb0*/  ISETP.LT.AND P2, PT, R11, UR4, !P0 ;  /* 0x000000040b007c0c */ /* 0x000fe2000c741270 */
[----:B------:R-:W-:Y:S01]  /*16fc0*/  ULDC UR4, c[0x0][0x248] ;  /* 0x0000920000047ab9 */ /* 0x000fe20000000800 */
[C---:B------:R-:W-:Y:S01]  /*16fd0*/  LEA.HI.X.SX32 R11, R14.reuse, R3, 0x1, P5 ;  /* 0x000000030e0b7211 */ /* 0x040fe200028f0eff */
[----:B------:R-:W-:Y:S01]  /*16fe0*/  VIADD R14, R14, UR4 ;  /* 0x000000040e0e7c36 */ /* 0x000fe20008000000 */
[----:B-1----:R-:W-:Y:S01]  /*16ff0*/  PRMT R21, R16, 0x7772, RZ ;  /* 0x0000777210157816 */ /* 0x002fe200000000ff */
[----:B------:R-:W-:Y:S01]  /*17000*/  VIADD R13, R0, 0x5c ;  /* 0x0000005c000d7836 */ /* 0x000fe20000000000 */
[----:B------:R-:W-:Y:S01]  /*17010*/  ULDC UR4, c[0x0][0x22c] ;  /* 0x00008b0000047ab9 */ /* 0x000fe20000000800 */
[----:B------:R-:W-:-:S02]  /*17020*/  PRMT R17, R17, 0x7773, RZ ;  /* 0x0000777311117816 */ /* 0x000fc400000000ff */
[----:B------:R1:W-:Y:S01]  /*17030*/  @P4 STG.E.U8 desc[UR14][R10.64], R21 ;  /* 0x000000150a004986 */ /* 0x0003e2000c10110e */
[-C--:B------:R-:W-:Y:S01]  /*17040*/  IADD3 R12, P4, R14, R2.reuse, RZ ;  /* 0x000000020e0c7210 */ /* 0x080fe20007f9e0ff */
[----:B0-----:R-:W-:Y:S01]  /*17050*/  VIADD R8, R0, 0x5d ;  /* 0x0000005d00087836 */ /* 0x001fe20000000000 */
[----:B------:R-:W-:Y:S01]  /*17060*/  ISETP.LT.AND P5, PT, R13, UR4, !P0 ;  /* 0x000000040d007c0c */ /* 0x000fe2000c7a1270 */
[----:B------:R-:W-:Y:S01]  /*17070*/  ULDC UR4, c[0x0][0x248] ;  /* 0x0000920000047ab9 */ /* 0x000fe20000000800 */
[C---:B------:R-:W-:Y:S01]  /*17080*/  LEA.HI.X.SX32 R13, R14.reuse, R3, 0x1, P4 ;  /* 0x000000030e0d7211 */ /* 0x040fe200020f0eff */
[----:B------:R-:W-:Y:S01]  /*17090*/  VIADD R9, R14, UR4 ;  /* 0x000000040e097c36 */ /* 0x000fe20008000000 */
[----:B------:R-:W-:Y:S01]  /*170a0*/  PRMT R15, R16, 0x7773, RZ ;  /* 0x00007773100f7816 */ /* 0x000fe200000000ff */
[----:B------:R-:W-:Y:S01]  /*170b0*/  ULDC UR4, c[0x0][0x248] ;  /* 0x0000920000047ab9 */ /* 0x000fe20000000800 */
[----:B------:R-:W-:Y:S01]  /*170c0*/  ISETP.LT.AND P4, PT, R8, UR5, !P0 ;  /* 0x0000000508007c0c */ /* 0x000fe2000c781270 */
[----:B------:R-:W-:Y:S01]  /*170d0*/  ULDC UR5, c[0x0][0x248] ;  /* 0x0000920000057ab9 */ /* 0x000fe20000000800 */
[----:B------:R-:W-:Y:S01]  /*170e0*/  VIADD R14, R0, 0x5e ;  /* 0x0000005e000e7836 */ /* 0x000fe20000000000 */
[----:B------:R0:W-:Y:S01]  /*170f0*/  @P3 STG.E.U8 desc[UR14][R12.64], R15 ;  /* 0x0000000f0c003986 */ /* 0x0001e2000c10110e */
[C---:B------:R-:W-:Y:S01]  /*17100*/  IADD3 R8, P3, R9.reuse, R2, RZ ;  /* 0x0000000209087210 */ /* 0x040fe20007f7e0ff */
[----:B-1----:R-:W-:Y:S01]  /*17110*/  VIADD R11, R9, UR4 ;  /* 0x00000004090b7c36 */ /* 0x002fe20008000000 */
[----:B------:R-:W-:Y:S01]  /*17120*/  ULDC UR4, c[0x0][0x22c] ;  /* 0x00008b0000047ab9 */ /* 0x000fe20000000800 */
[----:B------:R-:W-:-:S02]  /*17130*/  PRMT R21, R18, 0x7772, RZ ;  /* 0x0000777212157816 */ /* 0x000fc400000000ff */
[----:B------:R-:W-:Y:S02]  /*17140*/  LEA.HI.X.SX32 R9, R9, R3, 0x1, P3 ;  /* 0x0000000309097211 */ /* 0x000fe400018f0eff */
[----:B------:R-:W-:-:S03]  /*17150*/  IADD3 R10, P3, R11, R2, RZ ;  /* 0x000000020b0a7210 */ /* 0x000fc60007f7e0ff */
        /* <DEDUP_REMOVED lines=23> */
[CC--:B------:R-:W-:Y:S01]  /*172d0*/  IADD3 R10, P5, R14.reuse, R2.reuse, RZ ;  /* 0x000000020e0a7210 */ /* 0x0c0fe20007fbe0ff */
[----:B------:R-:W-:Y:S01]  /*172e0*/  ULDC UR5, c[0x0][0x22c] ;  /* 0x00008b0000057ab9 */ /* 0x000fe20000000800 */
        /* <DEDUP_REMOVED lines=14> */
[CC--:B------:R-:W-:Y:S01]  /*173d0*/  LEA.HI.X.SX32 R13, R14.reuse, R3.reuse, 0x1, P3 ;  /* 0x000000030e0d7211 */ /* 0x0c0fe200018f0eff */
[----:B------:R-:W-:Y:S01]  /*173e0*/  VIADD R9, R14, UR4 ;  /* 0x000000040e097c36 */ /* 0x000fe20008000000 */
[----:B------:R-:W-:Y:S01]  /*173f0*/  ULDC UR4, c[0x0][0x248] ;  /* 0x0000920000047ab9 */ /* 0x000fe20000000800 */
[----:B------:R-:W-:Y:S01]  /*17400*/  PRMT R23, R4, 0x7770, RZ ;  /* 0x0000777004177816 */ /* 0x000fe200000000ff */
[----:B------:R-:W-:Y:S01]  /*17410*/  VIADD R14, R0, 0x64 ;  /* 0x00000064000e7836 */ /* 0x000fe20000000000 */
[----:B------:R-:W-:Y:S01]  /*17420*/  ISETP.LT.AND P3, PT, R8, UR5, !P0 ;  /* 0x0000000508007c0c */ /* 0x000fe2000c761270 */
[----:B------:R0:W-:Y:S01]  /*17430*/  @P2 STG.E.U8 desc[UR14][R12.64], R19 ;  /* 0x000000130c002986 */ /* 0x0001e2000c10110e */
[CC--:B------:R-:W-:Y:S01]  /*17440*/  IADD3 R8, P2, R9.reuse, R2.reuse, RZ ;  /* 0x0000000209087210 */ /* 0x0c0fe20007f5e0ff */
[C---:B-1----:R-:W-:Y:S01]  /*17450*/  VIADD R11, R9.reuse, UR4 ;  /* 0x00000004090b7c36 */ /* 0x042fe20008000000 */
[----:B------:R-:W-:Y:S01]  /*17460*/  ULDC UR5, c[0x0][0x248] ;  /* 0x0000920000057ab9 */ /* 0x000fe20000000800 */
[----:B------:R-:W-:Y:S01]  /*17470*/  ULDC UR4, c[0x0][0x22c] ;  /* 0x00008b0000047ab9 */ /* 0x000fe20000000800 */
[-C--:B------:R-:W-:Y:S01]  /*17480*/  LEA.HI.X.SX32 R9, R9, R3.reuse, 0x1, P2 ;  /* 0x0000000309097211 */ /* 0x080fe200010f0eff */
[C---:B------:R-:W-:Y:S01]  /*17490*/  VIADD R15, R11.reuse, UR5 ;  /* 0x000000050b0f7c36 */ /* 0x040fe20008000000 */
[C---:B------:R-:W-:Y:S01]  /*174a0*/  IADD3 R10, P2, R11.reuse, R2, RZ ;  /* 0x000000020b0a7210 */ /* 0x040fe20007f5e0ff */
[----:B------:R-:W-:Y:S01]  /*174b0*/  ULDC UR5, c[0x0][0x22c] ;  /* 0x00008b0000057ab9 */ /* 0x000fe20000000800 */
[----:B------:R-:W-:Y:S01]  /*174c0*/  PRMT R21, R4, 0x7771, RZ ;  /* 0x0000777104157816 */ /* 0x000fe200000000ff */
[----:B------:R1:W-:Y:S01]  /*174d0*/  @P6 STG.E.U8 desc[UR14][R8.64], R23 ;  /* 0x0000001708006986 */ /* 0x0003e2000c10110e */
[----:B------:R-:W-:-:S02]  /*174e0*/  LEA.HI.X.SX32 R11, R11, R3, 0x1, P2 ;  /* 0x000000030b0b7211 */ /* 0x000fc400010f0eff */
[CC--:B0-----:R-:W-:Y:S02]  /*174f0*/  IADD3 R12, P6, R15.reuse, R2.reuse, RZ ;  /* 0x000000020f0c7210 */ /* 0x0c1fe40007fde0ff */
[----:B------:R-:W-:Y:S01]  /*17500*/  ISETP.LT.AND P2, PT, R14, UR4, !P0 ;  /* 0x000000040e007c0c */ /* 0x000fe2000c741270 */
[----:B------:R-:W-:Y:S01]  /*17510*/  ULDC UR4, c[0x0][0x248] ;  /* 0x0000920000047ab9 */ /* 0x000fe20000000800 */
[-C--:B------:R-:W-:Y:S01]  /*17520*/  LEA.HI.X.SX32 R13, R15, R3.reuse, 0x1, P6 ;  /* 0x000000030f0d7211 */ /* 0x080fe200030f0eff */
[C---:B------:R-:W-:Y:S01]  /*17530*/  VIADD R14, R0.reuse, 0x65 ;  /* 0x00000065000e7836 */ /* 0x040fe20000000000 */
[----:B------:R-:W-:Y:S01]  /*17540*/  PRMT R17, R5, 0x7770, RZ ;  /* 0x0000777005117816 */ /* 0x000fe200000000ff */
[----:B------:R-:W-:Y:S01]  /*17550*/  VIADD R15, R15, UR4 ;  /* 0x000000040f0f7c36 */ /* 0x000fe20008000000 */
[----:B------:R0:W-:Y:S01]  /*17560*/  @P4 STG.E.U8 desc[UR14][R10.64], R21 ;  /* 0x000000150a004986 */ /* 0x0001e2000c10110e */
[----:B-1----:R-:W-:Y:S01]  /*17570*/  VIADD R9, R0, 0x66 ;  /* 0x0000006600097836 */ /* 0x002fe20000000000 */
[----:B------:R-:W-:Y:S01]  /*17580*/  ISETP.LT.AND P4, PT, R14, UR5, !P0 ;  /* 0x000000050e007c0c */ /* 0x000fe2000c781270 */
[----:B------:R-:W-:Y:S01]  /*17590*/  ULDC UR5, c[0x0][0x22c] ;  /* 0x00008b0000057ab9 */ /* 0x000fe20000000800 */
[----:B------:R1:W-:Y:S01]  /*175a0*/  @P5 STG.E.U8 desc[UR14][R12.64], R17 ;  /* 0x000000110c005986 */ /* 0x0003e2000c10110e */
[-C--:B------:R-:W-:Y:S01]  /*175b0*/  IADD3 R8, P5, R15, R2.reuse, RZ ;  /* 0x000000020f087210 */ /* 0x080fe20007fbe0ff */
[----:B------:R-:W-:Y:S01]  /*175c0*/  ULDC UR4, c[0x0][0x248] ;  /* 0x0000920000047ab9 */ /* 0x000fe20000000800 */
[----:B------:R-:W-:Y:S01]  /*175d0*/  ISETP.LT.AND P6, PT, R9, UR5, !P0 ;  /* 0x0000000509007c0c */ /* 0x000fe2000c7c1270 */
[C---:B------:R-:W-:Y:S01]  /*175e0*/  VIADD R14, R15.reuse, UR4 ;  /* 0x000000040f0e7c36 */ /* 0x040fe20008000000 */
[-C--:B------:R-:W-:Y:S01]  /*175f0*/  LEA.HI.X.SX32 R9, R15, R3.reuse, 0x1, P5 ;  /* 0x000000030f097211 */ /* 0x080fe200028f0eff */
[----:B------:R-:W-:Y:S01]  /*17600*/  ULDC UR4, c[0x0][0x22c] ;  /* 0x00008b0000047ab9 */ /* 0x000fe20000000800 */
[----:B------:R-:W-:Y:S01]  /*17610*/  PRMT R15, R5, 0x7771, RZ ;  /* 0x00007771050f7816 */ /* 0x000fe200000000ff */
[----:B0-----:R-:W-:Y:S01]  /*17620*/  VIADD R11, R0, 0x67 ;  /* 0x00000067000b7836 */ /* 0x001fe20000000000 */
        /* <DEDUP_REMOVED lines=43> */
[----:B-1----:R-:W-:Y:S01]  /*178e0*/  VIADD R9, R0, 0x6c ;  /* 0x0000006c00097836 */ /* 0x002fe20000000000 */
        /* <DEDUP_REMOVED lines=8> */
[----:B0-----:R-:W-:Y:S01]  /*17970*/  PRMT R17, R4, 0x7773, RZ ;  /* 0x0000777304117816 */ /* 0x001fe200000000ff */
[----:B------:R-:W-:Y:S01]  /*17980*/  VIADD R4, R0, 0x6d ;  /* 0x0000006d00047836 */ /* 0x000fe20000000000 */
[-C--:B------:R-:W-:Y:S01]  /*17990*/  IADD3 R10, P5, R14, R2.reuse, RZ ;  /* 0x000000020e0a7210 */ /* 0x080fe20007fbe0ff */
[----:B------:R-:W-:Y:S01]  /*179a0*/  ULDC UR5, c[0x0][0x22c] ;  /* 0x00008b0000057ab9 */ /* 0x000fe20000000800 */
[C---:B------:R-:W-:Y:S01]  /*179b0*/  PRMT R15, R5.reuse, 0x7772, RZ ;  /* 0x00007772050f7816 */ /* 0x040fe200000000ff */
[----:B------:R-:W-:Y:S01]  /*179c0*/  @P2 STG.E.U8 desc[UR14][R8.64], R17 ;  /* 0x0000001108002986 */ /* 0x000fe2000c10110e */
[----:B------:R-:W-:Y:S01]  /*179d0*/  ISETP.LT.AND P2, PT, R4, UR4, !P0 ;  /* 0x0000000404007c0c */ /* 0x000fe2000c741270 */
[----:B------:R-:W-:Y:S01]  /*179e0*/  ULDC UR4, c[0x0][0x248] ;  /* 0x0000920000047ab9 */ /* 0x000fe20000000800 */
[C---:B------:R-:W-:Y:S01]  /*179f0*/  LEA.HI.X.SX32 R11, R14.reuse, R3, 0x1, P5 ;  /* 0x000000030e0b7211 */ /* 0x040fe200028f0eff */
[----:B------:R-:W-:Y:S01]  /*17a00*/  VIADD R14, R14, UR4 ;  /* 0x000000040e0e7c36 */ /* 0x000fe20008000000 */
[----:B------:R-:W-:Y:S01]  /*17a10*/  ULDC UR4, c[0x0][0x22c] ;  /* 0x00008b0000047ab9 */ /* 0x000fe20000000800 */
[----:B------:R-:W-:Y:S01]  /*17a20*/  VIADD R4, R0, 0x6e ;  /* 0x0000006e00047836 */ /* 0x000fe20000000000 */
[----:B-1----:R-:W-:Y:S01]  /*17a30*/  PRMT R19, R5, 0x7773, RZ ;  /* 0x0000777305137816 */ /* 0x002fe200000000ff */
[----:B------:R0:W-:Y:S01]  /*17a40*/  @P4 STG.E.U8 desc[UR14][R10.64], R15 ;  /* 0x0000000f0a004986 */ /* 0x0001e2000c10110e */
[----:B------:R-:W-:-:S02]  /*17a50*/  IADD3 R12, P4, R14, R2, RZ ;  /* 0x000000020e0c7210 */ /* 0x000fc40007f9e0ff */
[----:B------:R-:W-:Y:S01]  /*17a60*/  ISETP.LT.AND P5, PT, R4, UR4, !P0 ;  /* 0x0000000404007c0c */ /* 0x000fe2000c7a1270 */
[----:B------:R-:W-:Y:S01]  /*17a70*/  ULDC UR4, c[0x0][0x248] ;  /* 0x0000920000047ab9 */ /* 0x000fe20000000800 */
[----:B------:R-:W-:Y:S01]  /*17a80*/  VIADD R4, R0, 0x6f ;  /* 0x0000006f00047836 */ /* 0x000fe20000000000 */
[C---:B------:R-:W-:Y:S01]  /*17a90*/  LEA.HI.X.SX32 R13, R14.reuse, R3, 0x1, P4 ;  /* 0x000000030e0d7211 */ /* 0x040fe200020f0eff */
[----:B------:R-:W-:Y:S01]  /*17aa0*/  VIADD R14, R14, UR4 ;  /* 0x000000040e0e7c36 */ /* 0x000fe20008000000 */
[----:B------:R-:W-:Y:S01]  /*17ab0*/  ULDC UR4, c[0x0][0x248] ;  /* 0x0000920000047ab9 */ /* 0x000fe20000000800 */
[----:B------:R-:W1:Y:S01]  /*17ac0*/  LDS.128 R20, [R20] ;  /* 0x0000000014147984 */ /* 0x000e620000000c00 */
[----:B------:R-:W-:Y:S01]  /*17ad0*/  ISETP.LT.AND P4, PT, R4, UR5, !P0 ;  /* 0x0000000504007c0c */ /* 0x000fe2000c781270 */
[----:B------:R-:W-:Y:S01]  /*17ae0*/  ULDC UR5, c[0x0][0x22c] ;  /* 0x00008b0000057ab9 */ /* 0x000fe20000000800 */
[C---:B0-----:R-:W-:Y:S01]  /*17af0*/  VIADD R11, R14.reuse, UR4 ;  /* 0x000000040e0b7c36 */ /* 0x041fe20008000000 */
[----:B------:R0:W-:Y:S01]  /*17b00*/  @P3 STG.E.U8 desc[UR14][R12.64], R19 ;  /* 0x000000130c003986 */ /* 0x0001e2000c10110e */
[----:B------:R-:W-:Y:S01]  /*17b10*/  IADD3 R4, P3, R14, R2, RZ ;  /* 0x000000020e047210 */ /* 0x000fe20007f7e0ff */
[----:B------:R-:W-:Y:S01]  /*17b20*/  VIADD R10, R0, 0x70 ;  /* 0x00000070000a7836 */ /* 0x000fe20000000000 */
[----:B------:R-:W-:Y:S01]  /*17b30*/  ULDC UR4, c[0x0][0x22c] ;  /* 0x00008b0000047ab9 */ /* 0x000fe20000000800 */
[----:B------:R-:W-:-:S02]  /*17b40*/  PRMT R15, R6, 0x7772, RZ ;  /* 0x00007772060f7816 */ /* 0x000fc400000000ff */
[-C--:B------:R-:W-:Y:S01]  /*17b50*/  LEA.HI.X.SX32 R5, R14, R3.reuse, 0x1, P3 ;  /* 0x000000030e057211 */ /* 0x080fe200018f0eff */
[----:B------:R-:W-:Y:S01]  /*17b60*/  VIADD R14, R0, 0x7d ;  /* 0x0000007d000e7836 */ /* 0x000fe20000000000 */
[CC--:B------:R-:W-:Y:S02]  /*17b70*/  IADD3 R8, P3, R11.reuse, R2.reuse, RZ ;  /* 0x000000020b087210 */ /* 0x0c0fe40007f7e0ff */
[----:B------:R-:W-:Y:S01]  /*17b80*/  PRMT R17, R6, 0x7773, RZ ;  /* 0x0000777306117816 */ /* 0x000fe200000000ff */
[----:B------:R2:W-:Y:S01]  /*17b90*/  @P6 STG.E.U8 desc[UR14][R4.64], R15 ;  /* 0x0000000f04006986 */ /* 0x0005e2000c10110e */
[CC--:B------:R-:W-:Y:S01]  /*17ba0*/  LEA.HI.X.SX32 R9, R11.reuse, R3.reuse, 0x1, P3 ;  /* 0x000000030b097211 */ /* 0x0c0fe200018f0eff */
[----:B------:R-:W-:Y:S01]  /*17bb0*/  VIADD R6, R0, 0x71 ;  /* 0x0000007100067836 */ /* 0x000fe20000000000 */
[----:B------:R-:W-:Y:S01]  /*17bc0*/  ISETP.LT.AND P3, PT, R10, UR4, !P0 ;  /* 0x000000040a007c0c */ /* 0x000fe2000c761270 */
[----:B------:R-:W-:Y:S02]  /*17bd0*/  ULDC UR4, c[0x0][0x248] ;  /* 0x0000920000047ab9 */ /* 0x000fe40000000800 */
[----:B------:R-:W-:Y:S01]  /*17be0*/  VIADD R11, R11, UR4 ;  /* 0x000000040b0b7c36 */ /* 0x000fe20008000000 */
[----:B------:R-:W-:Y:S01]  /*17bf0*/  ULDC UR4, c[0x0][0x248] ;  /* 0x0000920000047ab9 */ /* 0x000fe20000000800 */
[----:B------:R3:W-:Y:S01]  /*17c00*/  @P2 STG.E.U8 desc[UR14][R8.64], R17 ;  /* 0x0000001108002986 */ /* 0x0007e2000c10110e */
[----:B------:R-:W-:Y:S01]  /*17c10*/  ISETP.LT.AND P2, PT, R6, UR5, !P0 ;  /* 0x0000000506007c0c */ /* 0x000fe2000c741270 */
[C---:B0-----:R-:W-:Y:S01]  /*17c20*/  VIADD R12, R11.reuse, UR4 ;  /* 0x000000040b0c7c36 */ /* 0x041fe20008000000 */
[----:B------:R-:W-:Y:S01]  /*17c30*/  IADD3 R10, P6, R11, R2, RZ ;  /* 0x000000020b0a7210 */ /* 0x000fe20007fde0ff */
[----:B------:R-:W-:Y:S01]  /*17c40*/  VIADD R6, R0, 0x72 ;  /* 0x0000007200067836 */ /* 0x000fe20000000000 */
[----:B------:R-:W-:Y:S01]  /*17c50*/  ULDC UR4, c[0x0][0x22c] ;  /* 0x00008b0000047ab9 */ /* 0x000fe20000000800 */
[----:B--2---:R-:W-:Y:S01]  /*17c60*/  PRMT R15, R7, 0x7773, RZ ;  /* 0x00007773070f7816 */ /* 0x004fe200000000ff */
[----:B------:R-:W-:Y:S01]  /*17c70*/  ULDC UR5, c[0x0][0x22c] ;  /* 0x00008b0000057ab9 */ /* 0x000fe20000000800 */
[----:B------:R-:W-:-:S02]  /*17c80*/  LEA.HI.X.SX32 R11, R11, R3, 0x1, P6 ;  /* 0x000000030b0b7211 */ /* 0x000fc400030f0eff */
[----:B------:R-:W-:Y:S02]  /*17c90*/  IADD3 R4, P6, R12, R2, RZ ;  /* 0x000000020c047210 */ /* 0x000fe40007fde0ff */
[----:B---3--:R-:W-:Y:S01]  /*17ca0*/  PRMT R9, R7, 0x7772, RZ ;  /* 0x0000777207097816 */ /* 0x008fe200000000ff */
[----:B------:R-:W-:Y:S01]  /*17cb0*/  VIADD R7, R0, 0x73 ;  /* 0x0000007300077836 */ /* 0x000fe20000000000 */
[----:B------:R-:W-:-:S03]  /*17cc0*/  LEA.HI.X.SX32 R5, R12, R3, 0x1, P6 ;  /* 0x000000030c057211 */ /* 0x000fc600030f0eff */
[----:B------:R0:W-:Y:S01]  /*17cd0*/  @P5 STG.E.U8 desc[UR14][R10.64], R9 ;  /* 0x000000090a005986 */ /* 0x0001e2000c10110e */
[----:B------:R-:W-:Y:S01]  /*17ce0*/  ISETP.LT.AND P5, PT, R6, UR4, !P0 ;  /* 0x0000000406007c0c */ /* 0x000fe2000c7a1270 */
[----:B------:R-:W-:Y:S01]  /*17cf0*/  ULDC UR4, c[0x0][0x248] ;  /* 0x0000920000047ab9 */ /* 0x000fe20000000800 */
[----:B-1----:R-:W-:Y:S01]  /*17d00*/  PRMT R25, R21, 0x7773, RZ ;  /* 0x0000777315197816 */ /* 0x002fe200000000ff */
[----:B------:R-:W-:Y:S01]  /*17d10*/  VIADD R12, R12, UR4 ;  /* 0x000000040c0c7c36 */ /* 0x000fe20008000000 */
[----:B------:R-:W-:Y:S01]  /*17d20*/  ULDC UR4, c[0x0][0x248] ;  /* 0x0000920000047ab9 */ /* 0x000fe20000000800 */
[----:B------:R1:W-:Y:S01]  /*17d30*/  @P4 STG.E.U8 desc[UR14][R4.64], R15 ;  /* 0x0000000f04004986 */ /* 0x0003e2000c10110e */
[----:B------:R-:W-:Y:S01]  /*17d40*/  ISETP.LT.AND P4, PT, R7, UR5, !P0 ;  /* 0x0000000507007c0c */ /* 0x000fe2000c781270 */
[C---:B------:R-:W-:Y:S01]  /*17d50*/  VIADD R13, R12.reuse, UR4 ;  /* 0x000000040c0d7c36 */ /* 0x040fe20008000000 */
[----:B------:R-:W-:Y:S01]  /*17d60*/  IADD3 R6, P6, R12, R2, RZ ;  /* 0x000000020c067210 */ /* 0x000fe20007fde0ff */
[----:B------:R-:W-:Y:S01]  /*17d70*/  ULDC UR4, c[0x0][0x22c] ;  /* 0x00008b0000047ab9 */ /* 0x000fe20000000800 */
[----:B------:R-:W-:Y:S01]  /*17d80*/  ULDC UR5, c[0x0][0x22c] ;  /* 0x00008b0000057ab9 */ /* 0x000fe20000000800 */
[----:B0-----:R-:W-:-:S02]  /*17d90*/  PRMT R11, R20, 0x7771, RZ ;  /* 0x00007771140b7816 */ /* 0x001fc400000000ff */
[-C--:B------:R-:W-:Y:S02]  /*17da0*/  LEA.HI.X.SX32 R7, R12, R3.reuse, 0x1, P6 ;  /* 0x000000030c077211 */ /* 0x080fe400030f0eff */
[CC--:B------:R-:W-:Y:S02]  /*17db0*/  IADD3 R8, P6, R13.reuse, R2.reuse, RZ ;  /* 0x000000020d087210 */ /* 0x0c0fe40007fde0ff */
[----:B-1----:R-:W-:Y:S01]  /*17dc0*/  PRMT R15, R20, 0x7770, RZ ;  /* 0x00007770140f7816 */ /* 0x002fe200000000ff */
[C---:B------:R-:W-:Y:S01]  /*17dd0*/  VIADD R4, R0.reuse, 0x74 ;  /* 0x0000007400047836 */ /* 0x040fe20000000000 */
[C---:B------:R-:W-:Y:S01]  /*17de0*/  LEA.HI.X.SX32 R9, R13.reuse, R3, 0x1, P6 ;  /* 0x000000030d097211 */ /* 0x040fe200030f0eff */
[----:B------:R-:W-:Y:S01]  /*17df0*/  VIADD R5, R0, 0x75 ;  /* 0x0000007500057836 */ /* 0x000fe20000000000 */
[----:B------:R-:W-:Y:S01]  /*17e00*/  PRMT R19, R22, 0x7772, RZ ;  /* 0x0000777216137816 */ /* 0x000fe200000000ff */
[----:B------:R0:W-:Y:S01]  /*17e10*/  @P3 STG.E.U8 desc[UR14][R6.64], R15 ;  /* 0x0000000f06003986 */ /* 0x0001e2000c10110e */
[----:B------:R-:W-:Y:S01]  /*17e20*/  ISETP.LT.AND P3, PT, R4, UR4, !P0 ;  /* 0x0000000404007c0c */ /* 0x000fe2000c761270 */
[----:B------:R-:W-:Y:S01]  /*17e30*/  ULDC UR4, c[0x0][0x248] ;  /* 0x0000920000047ab9 */ /* 0x000fe20000000800 */
[----:B------:R-:W-:Y:S01]  /*17e40*/  PRMT R17, R22, 0x7773, RZ ;  /* 0x0000777316117816 */ /* 0x000fe200000000ff */
        /* <DEDUP_REMOVED lines=10> */
[-C--:B------:R-:W-:Y:S01]  /*17ef0*/  IADD3 R6, P6, R10, R2.reuse, RZ ;  /* 0x000000020a067210 */ /* 0x080fe20007fde0ff */
[----:B-1----:R-:W-:Y:S02]  /*17f00*/  VIADD R8, R0, 0x76 ;  /* 0x0000007600087836 */ /* 0x002fe40000000000 */
[----:B------:R0:W-:Y:S01]  /*17f10*/  @P5 STG.E.U8 desc[UR14][R4.64], R15 ;  /* 0x0000000f04005986 */ /* 0x0001e2000c10110e */
[-C--:B------:R-:W-:Y:S01]  /*17f20*/  LEA.HI.X.SX32 R7, R10, R3.reuse, 0x1, P6 ;  /* 0x000000030a077211 */ /* 0x080fe200030f0eff */
[----:B------:R-:W-:Y:S01]  /*17f30*/  VIADD R9, R0, 0x77 ;  /* 0x0000007700097836 */ /* 0x000fe20000000000 */
[C---:B------:R-:W-:Y:S02]  /*17f40*/  PRMT R13, R21.reuse, 0x7771, RZ ;  /* 0x00007771150d7816 */ /* 0x040fe400000000ff */
        /* <DEDUP_REMOVED lines=10> */
[----:B0-----:R-:W-:Y:S01]  /*17ff0*/  PRMT R15, R22, 0x7770, RZ ;  /* 0x00007770160f7816 */ /* 0x001fe200000000ff */
[----:B------:R-:W-:Y:S01]  /*18000*/  ULDC UR5, c[0x0][0x22c] ;  /* 0x00008b0000057ab9 */ /* 0x000fe20000000800 */
[----:B------:R-:W-:-:S02]  /*18010*/  LEA.HI.X.SX32 R9, R10, R3, 0x1, P6 ;  /* 0x000000030a097211 */ /* 0x000fc400030f0eff */
[CC--:B------:R-:W-:Y:S01]  /*18020*/  IADD3 R4, P6, R11.reuse, R2.reuse, RZ ;  /* 0x000000020b047210 */ /* 0x0c0fe20007fde0ff */
[C---:B-1----:R-:W-:Y:S02]  /*18030*/  VIADD R6, R0.reuse, 0x78 ;  /* 0x0000007800067836 */ /* 0x042fe40000000000 */
[----:B------:R0:W-:Y:S01]  /*18040*/  @P3 STG.E.U8 desc[UR14][R8.64], R15 ;  /* 0x0000000f08003986 */ /* 0x0001e2000c10110e */
[CC--:B------:R-:W-:Y:S01]  /*18050*/  LEA.HI.X.SX32 R5, R11.reuse, R3.reuse, 0x1, P6 ;  /* 0x000000030b057211 */ /* 0x0c0fe200030f0eff */
[----:B------:R-:W-:Y:S01]  /*18060*/  VIADD R7, R0, 0x79 ;  /* 0x0000007900077836 */ /* 0x000fe20000000000 */
[----:B------:R-:W-:Y:S02]  /*18070*/  PRMT R13, R22, 0x7771, RZ ;  /* 0x00007771160d7816 */ /* 0x000fe400000000ff */
[----:B------:R-:W-:Y:S01]  /*18080*/  ISETP.LT.AND P3, PT, R6, UR4, !P0 ;  /* 0x0000000406007c0c */ /* 0x000fe2000c761270 */
[----:B------:R-:W-:Y:S02]  /*18090*/  ULDC UR4, c[0x0][0x248] ;  /* 0x0000920000047ab9 */ /* 0x000fe40000000800 */
        /* <DEDUP_REMOVED lines=10> */
[-C--:B------:R-:W-:Y:S01]  /*18140*/  IADD3 R8, P6, R10, R2.reuse, RZ ;  /* 0x000000020a087210 */ /* 0x080fe20007fde0ff */
[----:B-1----:R-:W-:Y:S02]  /*18150*/  VIADD R4, R0, 0x7a ;  /* 0x0000007a00047836 */ /* 0x002fe40000000000 */
[----:B------:R0:W-:Y:S01]  /*18160*/  @P5 STG.E.U8 desc[UR14][R6.64], R15 ;  /* 0x0000000f06005986 */ /* 0x0001e2000c10110e */
[-C--:B------:R-:W-:Y:S01]  /*18170*/  LEA.HI.X.SX32 R9, R10, R3.reuse, 0x1, P6 ;  /* 0x000000030a097211 */ /* 0x080fe200030f0eff */
        /* <DEDUP_REMOVED lines=17> */
[C---:B------:R-:W-:Y:S01]  /*18290*/  LEA.HI.X.SX32 R7, R11.reuse, R3, 0x1, P6 ;  /* 0x000000030b077211 */ /* 0x040fe200030f0eff */
[----:B------:R-:W-:Y:S01]  /*182a0*/  VIADD R0, R0, 0x7e ;  /* 0x0000007e00007836 */ /* 0x000fe20000000000 */
[----:B------:R-:W-:Y:S02]  /*182b0*/  PRMT R13, R20, 0x7773, RZ ;  /* 0x00007773140d7816 */ /* 0x000fe400000000ff */
[----:B------:R-:W-:Y:S01]  /*182c0*/  ISETP.LT.AND P3, PT, R8, UR4, !P0 ;  /* 0x0000000408007c0c */ /* 0x000fe2000c761270 */
[----:B------:R-:W-:Y:S02]  /*182d0*/  ULDC UR4, c[0x0][0x248] ;  /* 0x0000920000047ab9 */ /* 0x000fe40000000800 */
[----:B------:R-:W-:Y:S01]  /*182e0*/  VIADD R11, R11, UR4 ;  /* 0x000000040b0b7c36 */ /* 0x000fe20008000000 */
[----:B------:R-:W-:Y:S01]  /*182f0*/  ULDC UR4, c[0x0][0x248] ;  /* 0x0000920000047ab9 */ /* 0x000fe20000000800 */
[----:B------:R1:W-:Y:S02]  /*18300*/  @P2 STG.E.U8 desc[UR14][R6.64], R13 ;  /* 0x0000000d06002986 */ /* 0x0003e4000c10110e */
[C---:B------:R-:W-:Y:S01]  /*18310*/  VIADD R9, R11.reuse, UR4 ;  /* 0x000000040b097c36 */ /* 0x040fe20008000000 */
[----:B0-----:R-:W-:Y:S01]  /*18320*/  IADD3 R4, P2, R11, R2, RZ ;  /* 0x000000020b047210 */ /* 0x001fe20007f5e0ff */
[----:B------:R-:W-:-:S02]  /*18330*/  ULDC UR4, c[0x0][0x248] ;  /* 0x0000920000047ab9 */ /* 0x000fc40000000800 */
[----:B------:R-:W-:Y:S01]  /*18340*/  VIADD R10, R9, UR5 ;  /* 0x00000005090a7c36 */ /* 0x000fe20008000000 */
[-C--:B------:R-:W-:Y:S01]  /*18350*/  LEA.HI.X.SX32 R5, R11, R3.reuse, 0x1, P2 ;  /* 0x000000030b057211 */ /* 0x080fe200010f0eff */
[----:B------:R-:W-:Y:S02]  /*18360*/  ULDC UR5, c[0x0][0x248] ;  /* 0x0000920000057ab9 */ /* 0x000fe40000000800 */
[C---:B------:R-:W-:Y:S01]  /*18370*/  VIADD R11, R10.reuse, UR6 ;  /* 0x000000060a0b7c36 */ /* 0x040fe20008000000 */
[-C--:B------:R-:W-:Y:S01]  /*18380*/  IADD3 R8, P6, R10, R2.reuse, RZ ;  /* 0x000000020a087210 */ /* 0x080fe20007fde0ff */
[----:B------:R0:W-:Y:S01]  /*18390*/  @P5 STG.E.U8 desc[UR14][R4.64], R21 ;  /* 0x0000001504005986 */ /* 0x0001e2000c10110e */
[-C--:B-1----:R-:W-:Y:S01]  /*183a0*/  IADD3 R6, P2, R9, R2.reuse, RZ ;  /* 0x0000000209067210 */ /* 0x082fe20007f5e0ff */
[----:B------:R-:W-:Y:S01]  /*183b0*/  VIADD R13, R11, UR4 ;  /* 0x000000040b0d7c36 */ /* 0x000fe20008000000 */
[----:B------:R-:W-:Y:S02]  /*183c0*/  ULDC UR4, c[0x0][0x22c] ;  /* 0x00008b0000047ab9 */ /* 0x000fe40000000800 */
[----:B------:R-:W-:Y:S01]  /*183d0*/  LEA.HI.X.SX32 R7, R9, R3, 0x1, P2 ;  /* 0x0000000309077211 */ /* 0x000fe200010f0eff */
[C---:B------:R-:W-:Y:S01]  /*183e0*/  VIADD R15, R13.reuse, UR5 ;  /* 0x000000050d0f7c36 */ /* 0x040fe20008000000 */
[----:B------:R-:W-:-:S02]  /*183f0*/  IADD3 R12, P2, R13, R2, RZ ;  /* 0x000000020d0c7210 */ /* 0x000fc40007f5e0ff */
[-C--:B------:R-:W-:Y:S01]  /*18400*/  LEA.HI.X.SX32 R9, R10, R3.reuse, 0x1, P6 ;  /* 0x000000030a097211 */ /* 0x080fe200030f0eff */
[----:B------:R0:W-:Y:S01]  /*18410*/  @P4 STG.E.U8 desc[UR14][R6.64], R25 ;  /* 0x0000001906004986 */ /* 0x0001e2000c10110e */
[----:B------:R-:W-:Y:S02]  /*18420*/  IADD3 R10, P6, R11, R2, RZ ;  /* 0x000000020b0a7210 */ /* 0x000fe40007fde0ff */
[-C--:B------:R-:W-:Y:S01]  /*18430*/  LEA.HI.X.SX32 R13, R13, R3.reuse, 0x1, P2 ;  /* 0x000000030d0d7211 */ /* 0x080fe200010f0eff */
[----:B------:R0:W-:Y:S01]  /*18440*/  @P3 STG.E.U8 desc[UR14][R8.64], R19 ;  /* 0x0000001308003986 */ /* 0x0001e2000c10110e */
[----:B------:R-:W-:Y:S02]  /*18450*/  ISETP.LT.AND P2, PT, R14, UR7, !P0 ;  /* 0x000000070e007c0c */ /* 0x000fe4000c741270 */
[----:B------:R-:W-:Y:S02]  /*18460*/  ISETP.LT.AND P0, PT, R0, UR4, !P0 ;  /* 0x0000000400007c0c */ /* 0x000fe4000c701270 */
[----:B------:R-:W-:-:S02]  /*18470*/  LEA.HI.X.SX32 R11, R11, R3, 0x1, P6 ;  /* 0x000000030b0b7211 */ /* 0x000fc400030f0eff */
[----:B------:R-:W-:-:S04]  /*18480*/  IADD3 R2, P6, R15, R2, RZ ;  /* 0x000000020f027210 */ /* 0x000fc80007fde0ff */
[----:B------:R-:W-:Y:S02]  /*18490*/  LEA.HI.X.SX32 R3, R15, R3, 0x1, P6 ;  /* 0x000000030f037211 */ /* 0x000fe400030f0eff */
[C---:B------:R-:W-:Y:S01]  /*184a0*/  PRMT R15, R23.reuse, 0x7773, RZ ;  /* 0x00007773170f7816 */ /* 0x040fe200000000ff */
[----:B------:R0:W-:Y:S01]  /*184b0*/  @P2 STG.E.U8 desc[UR14][R10.64], R17 ;  /* 0x000000110a002986 */ /* 0x0001e2000c10110e */
[----:B------:R-:W-:-:S05]  /*184c0*/  PRMT R23, R23, 0x7772, RZ ;  /* 0x0000777217177816 */ /* 0x000fca00000000ff */
[----:B------:R0:W-:Y:S01]  /*184d0*/  @P0 STG.E.U8 desc[UR14][R12.64], R23 ;  /* 0x000000170c000986 */ /* 0x0001e2000c10110e */
[----:B------:R-:W-:Y:S05]  /*184e0*/  @!P1 EXIT ;  /* 0x000000000000994d */ /* 0x000fea0003800000 */
[----:B------:R-:W-:Y:S01]  /*184f0*/  STG.E.U8 desc[UR14][R2.64], R15 ;  /* 0x0000000f02007986 */ /* 0x000fe2000c10110e */
[----:B------:R-:W-:Y:S05]  /*18500*/  EXIT ;  /* 0x000000000000794d */ /* 0x000fea0003800000 */
.L_x_3:
[----:B------:R-:W-:-:S00]  /*18510*/  BRA `(.L_x_3) ;  /* 0xfffffffc00fc7947 */ /* 0x000fc0000383ffff */
[----:B------:R-:W-:-:S00]  /*18520*/  NOP ;  /* 0x0000000000007918 */ /* 0x000fc00000000000 */
        /* <DEDUP_REMOVED lines=13> */
.L_x_4:


//--------------------- .nv.shared.matmul_kernel  --------------------------
	.section	.nv.shared.matmul_kernel,"aw",@nobits
	.sectionflags	@""
	.align	16
	.zero		1024


//--------------------- .nv.shared.reserved.0     --------------------------
	.section	.nv.shared.reserved.0,"aw",@nobits
	.weak		__nv_reservedSMEM_offset_0_alias
	.size		__nv_reservedSMEM_offset_0_alias, 0, 0
	.other		__nv_reservedSMEM_offset_0_alias,@"STO_CUDA_RESERVED_SHARED STV_DEFAULT"
__nv_reservedSMEM_offset_0_alias:
	.zero		0


//--------------------- .nv.constant0.matmul_kernel --------------------------
	.section	.nv.constant0.matmul_kernel,"a",@progbits
	.sectionflags	@""
	.align	4
.nv.constant0.matmul_kernel:
	.zero		608


//--------------------- SYMBOLS --------------------------

	.type		.nv.reservedSmem.offset0,@object
	.size		.nv.reservedSmem.offset0,0x4
